//
// Generated by NVIDIA NVVM Compiler
//
// Compiler Build ID: CL-36424714
// Cuda compilation tools, release 13.0, V13.0.88
// Based on NVVM 20.0.0
//

.version 9.0
.target sm_100
.address_size 64

	// .globl	_Z11plancktablePdS_S_idiii
.extern .func  (.param .b32 func_retval0) vprintf
(
	.param .b64 vprintf_param_0,
	.param .b64 vprintf_param_1
)
;
.func  (.param .b64 func_retval0) __internal_accurate_pow
(
	.param .b64 __internal_accurate_pow_param_0,
	.param .b64 __internal_accurate_pow_param_1
)
;
.global .align 1 .b8 $str[57] = {87, 65, 82, 78, 73, 78, 71, 58, 32, 71, 95, 102, 117, 110, 99, 116, 105, 111, 110, 115, 32, 97, 114, 101, 32, 98, 101, 105, 110, 103, 32, 97, 114, 116, 105, 102, 105, 99, 105, 97, 108, 108, 121, 32, 108, 105, 109, 105, 116, 101, 100, 33, 33, 33, 32, 10};
.global .align 1 .b8 $str$1[55] = {10, 69, 110, 101, 114, 103, 121, 32, 98, 117, 100, 103, 101, 116, 32, 99, 111, 114, 114, 101, 99, 116, 101, 100, 32, 40, 105, 110, 99, 114, 101, 97, 115, 101, 100, 41, 32, 98, 121, 32, 37, 46, 50, 102, 32, 112, 101, 114, 99, 101, 110, 116, 46, 10};
.global .align 1 .b8 $str$2[55] = {10, 69, 110, 101, 114, 103, 121, 32, 98, 117, 100, 103, 101, 116, 32, 99, 111, 114, 114, 101, 99, 116, 101, 100, 32, 40, 100, 101, 99, 114, 101, 97, 115, 101, 100, 41, 32, 98, 121, 32, 37, 46, 50, 102, 32, 112, 101, 114, 99, 101, 110, 116, 46, 10};
.global .align 1 .b8 $str$3[124] = {87, 65, 82, 78, 73, 78, 71, 32, 87, 65, 82, 78, 73, 78, 71, 32, 87, 65, 82, 78, 73, 78, 71, 32, 87, 65, 82, 78, 73, 78, 71, 32, 45, 45, 32, 100, 111, 119, 110, 119, 97, 114, 100, 32, 102, 108, 117, 120, 32, 105, 115, 32, 110, 101, 103, 97, 116, 105, 118, 101, 32, 97, 116, 32, 108, 97, 121, 101, 114, 58, 32, 37, 100, 44, 32, 119, 45, 105, 110, 100, 101, 120, 58, 32, 37, 100, 44, 32, 121, 45, 105, 110, 100, 101, 120, 58, 32, 37, 100, 44, 32, 102, 108, 117, 120, 32, 118, 97, 108, 117, 101, 58, 32, 37, 46, 51, 101, 32, 33, 33, 33, 32, 10};
.global .align 1 .b8 $str$4[104] = {87, 65, 82, 78, 73, 78, 71, 32, 87, 65, 82, 78, 73, 78, 71, 32, 87, 65, 82, 78, 73, 78, 71, 32, 87, 65, 82, 78, 73, 78, 71, 32, 45, 45, 32, 117, 112, 119, 97, 114, 100, 32, 102, 108, 117, 120, 32, 105, 115, 32, 110, 101, 103, 97, 116, 105, 118, 101, 32, 97, 116, 32, 108, 97, 121, 101, 114, 58, 32, 37, 100, 44, 32, 119, 45, 105, 110, 100, 101, 120, 58, 32, 37, 100, 44, 32, 121, 45, 105, 110, 100, 101, 120, 58, 32, 37, 100, 32, 33, 33, 33, 32, 10};
.global .align 1 .b8 $str$5[100] = {87, 65, 82, 78, 73, 78, 71, 32, 87, 65, 82, 78, 73, 78, 71, 32, 87, 65, 82, 78, 73, 78, 71, 32, 87, 65, 82, 78, 73, 78, 71, 32, 45, 45, 32, 110, 101, 103, 97, 116, 105, 118, 101, 32, 102, 108, 117, 120, 32, 102, 111, 117, 110, 100, 32, 97, 116, 32, 108, 97, 121, 101, 114, 58, 32, 37, 100, 44, 32, 119, 45, 105, 110, 100, 101, 120, 58, 32, 37, 100, 44, 32, 121, 45, 105, 110, 100, 101, 120, 58, 32, 37, 100, 32, 33, 33, 33, 32, 10};
.global .align 1 .b8 $str$7[116] = {69, 82, 82, 79, 82, 32, 69, 82, 82, 79, 82, 32, 69, 82, 82, 79, 82, 58, 32, 82, 101, 98, 105, 110, 110, 105, 110, 103, 32, 97, 108, 103, 111, 114, 105, 116, 104, 109, 32, 105, 110, 32, 107, 45, 116, 97, 98, 108, 101, 32, 82, 79, 32, 109, 101, 116, 104, 111, 100, 32, 105, 115, 32, 109, 97, 108, 102, 117, 110, 99, 116, 105, 111, 110, 105, 110, 103, 46, 32, 80, 108, 101, 97, 115, 101, 32, 100, 111, 117, 98, 108, 101, 45, 99, 104, 101, 99, 107, 32, 115, 111, 117, 114, 99, 101, 32, 99, 111, 100, 101, 33, 33, 33, 32, 10};
.global .align 1 .b8 $str$8[45] = {121, 103, 95, 115, 113, 117, 97, 114, 101, 95, 116, 111, 116, 91, 37, 100, 93, 58, 32, 37, 46, 51, 101, 44, 32, 103, 97, 117, 115, 115, 95, 121, 91, 37, 100, 93, 58, 32, 37, 46, 51, 101, 32, 10};

.visible .entry _Z11plancktablePdS_S_idiii(
	.param .u64 .ptr .align 1 _Z11plancktablePdS_S_idiii_param_0,
	.param .u64 .ptr .align 1 _Z11plancktablePdS_S_idiii_param_1,
	.param .u64 .ptr .align 1 _Z11plancktablePdS_S_idiii_param_2,
	.param .u32 _Z11plancktablePdS_S_idiii_param_3,
	.param .f64 _Z11plancktablePdS_S_idiii_param_4,
	.param .u32 _Z11plancktablePdS_S_idiii_param_5,
	.param .u32 _Z11plancktablePdS_S_idiii_param_6,
	.param .u32 _Z11plancktablePdS_S_idiii_param_7
)
{
	.reg .pred 	%p<16>;
	.reg .b32 	%r<60>;
	.reg .b32 	%f<5>;
	.reg .b64 	%rd<15>;
	.reg .b64 	%fd<117>;

	ld.param.u64 	%rd2, [_Z11plancktablePdS_S_idiii_param_0];
	ld.param.u64 	%rd3, [_Z11plancktablePdS_S_idiii_param_1];
	ld.param.u32 	%r12, [_Z11plancktablePdS_S_idiii_param_3];
	ld.param.f64 	%fd28, [_Z11plancktablePdS_S_idiii_param_4];
	ld.param.u32 	%r13, [_Z11plancktablePdS_S_idiii_param_5];
	ld.param.u32 	%r15, [_Z11plancktablePdS_S_idiii_param_6];
	ld.param.u32 	%r14, [_Z11plancktablePdS_S_idiii_param_7];
	mov.u32 	%r16, %tid.x;
	mov.u32 	%r17, %ctaid.x;
	mov.u32 	%r18, %ntid.x;
	mad.lo.s32 	%r1, %r17, %r18, %r16;
	mov.u32 	%r19, %tid.y;
	mov.u32 	%r20, %ctaid.y;
	mov.u32 	%r21, %ntid.y;
	mad.lo.s32 	%r22, %r20, %r21, %r19;
	setp.ge.s32 	%p1, %r1, %r12;
	mul.hi.s32 	%r23, %r15, 1717986919;
	shr.u32 	%r24, %r23, 31;
	shr.s32 	%r25, %r23, 2;
	add.s32 	%r26, %r25, %r24;
	setp.gt.s32 	%p2, %r22, %r26;
	or.pred  	%p3, %p1, %p2;
	@%p3 bra 	$L__BB0_14;
	setp.ge.u32 	%p4, %r22, %r26;
	@%p4 bra 	$L__BB0_3;
	mad.lo.s32 	%r27, %r26, %r13, %r22;
	mad.lo.s32 	%r28, %r27, %r14, 1;
	cvt.rn.f64.s32 	%fd111, %r28;
$L__BB0_3:
	setp.eq.s32 	%p5, %r13, 9;
	setp.eq.s32 	%p6, %r22, %r26;
	selp.f64 	%fd31, %fd28, %fd111, %p6;
	selp.f64 	%fd3, %fd31, %fd111, %p5;
	mad.lo.s32 	%r29, %r26, %r13, %r22;
	mad.lo.s32 	%r30, %r29, %r12, %r1;
	cvta.to.global.u64 	%rd5, %rd2;
	mul.wide.s32 	%rd6, %r30, 8;
	add.s64 	%rd1, %rd5, %rd6;
	mov.b64 	%rd7, 0;
	st.global.u64 	[%rd1], %rd7;
	setp.leu.f64 	%p7, %fd3, 0d3F847AE147AE147B;
	mov.f64 	%fd116, 0d0000000000000000;
	@%p7 bra 	$L__BB0_13;
	mul.f64 	%fd34, %fd3, %fd3;
	mul.f64 	%fd35, %fd3, %fd34;
	mul.f64 	%fd36, %fd3, %fd35;
	mul.f64 	%fd37, %fd36, 0d4311BFDB4F8AEC58;
	fma.rn.f64 	%fd38, %fd36, 0d4311BFDB4F8AEC58, %fd37;
	div.rn.f64 	%fd4, %fd38, 0d44485C5DE8A0455D;
	cvta.to.global.u64 	%rd8, %rd3;
	mul.wide.s32 	%rd9, %r1, 8;
	add.s64 	%rd10, %rd8, %rd9;
	ld.global.f64 	%fd39, [%rd10+8];
	mul.f64 	%fd40, %fd39, 0d3CA3E5B1A8BA67B5;
	mul.f64 	%fd41, %fd3, %fd40;
	mov.f64 	%fd42, 0d3CACA0B10938AC5D;
	div.rn.f64 	%fd43, %fd42, %fd41;
	ld.global.f64 	%fd44, [%rd10];
	mul.f64 	%fd45, %fd44, 0d3CA3E5B1A8BA67B5;
	mul.f64 	%fd46, %fd3, %fd45;
	div.rn.f64 	%fd47, %fd42, %fd46;
	setp.lt.f64 	%p8, %fd47, %fd43;
	selp.f64 	%fd5, %fd43, %fd47, %p8;
	selp.f64 	%fd6, %fd47, %fd43, %p8;
	mul.f64 	%fd48, %fd6, %fd6;
	mul.f64 	%fd7, %fd6, %fd48;
	mul.f64 	%fd8, %fd48, 0d4008000000000000;
	mul.f64 	%fd9, %fd6, 0d4018000000000000;
	mul.f64 	%fd49, %fd5, %fd5;
	mul.f64 	%fd10, %fd5, %fd49;
	mul.f64 	%fd11, %fd49, 0d4008000000000000;
	mov.b32 	%r59, 1;
	mov.f64 	%fd113, 0d3FF0000000000000;
	mov.f64 	%fd116, 0d0000000000000000;
$L__BB0_5:
	neg.f64 	%fd14, %fd113;
	mul.f64 	%fd15, %fd6, %fd14;
	fma.rn.f64 	%fd50, %fd15, 0d3FF71547652B82FE, 0d4338000000000000;
	{
	.reg .b32 %temp; 
	mov.b64 	{%r5, %temp}, %fd50;
	}
	mov.f64 	%fd51, 0dC338000000000000;
	add.rn.f64 	%fd52, %fd50, %fd51;
	fma.rn.f64 	%fd53, %fd52, 0dBFE62E42FEFA39EF, %fd15;
	fma.rn.f64 	%fd54, %fd52, 0dBC7ABC9E3B39803F, %fd53;
	fma.rn.f64 	%fd55, %fd54, 0d3E5ADE1569CE2BDF, 0d3E928AF3FCA213EA;
	fma.rn.f64 	%fd56, %fd55, %fd54, 0d3EC71DEE62401315;
	fma.rn.f64 	%fd57, %fd56, %fd54, 0d3EFA01997C89EB71;
	fma.rn.f64 	%fd58, %fd57, %fd54, 0d3F2A01A014761F65;
	fma.rn.f64 	%fd59, %fd58, %fd54, 0d3F56C16C1852B7AF;
	fma.rn.f64 	%fd60, %fd59, %fd54, 0d3F81111111122322;
	fma.rn.f64 	%fd61, %fd60, %fd54, 0d3FA55555555502A1;
	fma.rn.f64 	%fd62, %fd61, %fd54, 0d3FC5555555555511;
	fma.rn.f64 	%fd63, %fd62, %fd54, 0d3FE000000000000B;
	fma.rn.f64 	%fd64, %fd63, %fd54, 0d3FF0000000000000;
	fma.rn.f64 	%fd65, %fd64, %fd54, 0d3FF0000000000000;
	{
	.reg .b32 %temp; 
	mov.b64 	{%r6, %temp}, %fd65;
	}
	{
	.reg .b32 %temp; 
	mov.b64 	{%temp, %r7}, %fd65;
	}
	shl.b32 	%r32, %r5, 20;
	add.s32 	%r33, %r32, %r7;
	mov.b64 	%fd114, {%r6, %r33};
	{
	.reg .b32 %temp; 
	mov.b64 	{%temp, %r34}, %fd15;
	}
	mov.b32 	%f3, %r34;
	abs.f32 	%f1, %f3;
	setp.lt.f32 	%p9, %f1, 0f4086232B;
	@%p9 bra 	$L__BB0_8;
	setp.lt.f64 	%p10, %fd15, 0d0000000000000000;
	add.f64 	%fd66, %fd15, 0d7FF0000000000000;
	selp.f64 	%fd114, 0d0000000000000000, %fd66, %p10;
	setp.geu.f32 	%p11, %f1, 0f40874800;
	@%p11 bra 	$L__BB0_8;
	shr.u32 	%r35, %r5, 31;
	add.s32 	%r36, %r5, %r35;
	shr.s32 	%r37, %r36, 1;
	shl.b32 	%r38, %r37, 20;
	add.s32 	%r39, %r7, %r38;
	mov.b64 	%fd67, {%r6, %r39};
	sub.s32 	%r40, %r5, %r37;
	shl.b32 	%r41, %r40, 20;
	add.s32 	%r42, %r41, 1072693248;
	mov.b32 	%r43, 0;
	mov.b64 	%fd68, {%r43, %r42};
	mul.f64 	%fd114, %fd68, %fd67;
$L__BB0_8:
	mul.f64 	%fd20, %fd5, %fd14;
	fma.rn.f64 	%fd69, %fd20, 0d3FF71547652B82FE, 0d4338000000000000;
	{
	.reg .b32 %temp; 
	mov.b64 	{%r8, %temp}, %fd69;
	}
	mov.f64 	%fd70, 0dC338000000000000;
	add.rn.f64 	%fd71, %fd69, %fd70;
	fma.rn.f64 	%fd72, %fd71, 0dBFE62E42FEFA39EF, %fd20;
	fma.rn.f64 	%fd73, %fd71, 0dBC7ABC9E3B39803F, %fd72;
	fma.rn.f64 	%fd74, %fd73, 0d3E5ADE1569CE2BDF, 0d3E928AF3FCA213EA;
	fma.rn.f64 	%fd75, %fd74, %fd73, 0d3EC71DEE62401315;
	fma.rn.f64 	%fd76, %fd75, %fd73, 0d3EFA01997C89EB71;
	fma.rn.f64 	%fd77, %fd76, %fd73, 0d3F2A01A014761F65;
	fma.rn.f64 	%fd78, %fd77, %fd73, 0d3F56C16C1852B7AF;
	fma.rn.f64 	%fd79, %fd78, %fd73, 0d3F81111111122322;
	fma.rn.f64 	%fd80, %fd79, %fd73, 0d3FA55555555502A1;
	fma.rn.f64 	%fd81, %fd80, %fd73, 0d3FC5555555555511;
	fma.rn.f64 	%fd82, %fd81, %fd73, 0d3FE000000000000B;
	fma.rn.f64 	%fd83, %fd82, %fd73, 0d3FF0000000000000;
	fma.rn.f64 	%fd84, %fd83, %fd73, 0d3FF0000000000000;
	{
	.reg .b32 %temp; 
	mov.b64 	{%r9, %temp}, %fd84;
	}
	{
	.reg .b32 %temp; 
	mov.b64 	{%temp, %r10}, %fd84;
	}
	shl.b32 	%r44, %r8, 20;
	add.s32 	%r45, %r44, %r10;
	mov.b64 	%fd115, {%r9, %r45};
	{
	.reg .b32 %temp; 
	mov.b64 	{%temp, %r46}, %fd20;
	}
	mov.b32 	%f4, %r46;
	abs.f32 	%f2, %f4;
	setp.lt.f32 	%p12, %f2, 0f4086232B;
	@%p12 bra 	$L__BB0_11;
	setp.lt.f64 	%p13, %fd20, 0d0000000000000000;
	add.f64 	%fd85, %fd20, 0d7FF0000000000000;
	selp.f64 	%fd115, 0d0000000000000000, %fd85, %p13;
	setp.geu.f32 	%p14, %f2, 0f40874800;
	@%p14 bra 	$L__BB0_11;
	shr.u32 	%r47, %r8, 31;
	add.s32 	%r48, %r8, %r47;
	shr.s32 	%r49, %r48, 1;
	shl.b32 	%r50, %r49, 20;
	add.s32 	%r51, %r10, %r50;
	mov.b64 	%fd86, {%r9, %r51};
	sub.s32 	%r52, %r8, %r49;
	shl.b32 	%r53, %r52, 20;
	add.s32 	%r54, %r53, 1072693248;
	mov.b32 	%r55, 0;
	mov.b64 	%fd87, {%r55, %r54};
	mul.f64 	%fd115, %fd87, %fd86;
$L__BB0_11:
	mul.lo.s32 	%r56, %r59, %r59;
	cvt.rn.f64.u32 	%fd88, %r56;
	mul.lo.s32 	%r57, %r56, %r59;
	cvt.rn.f64.u32 	%fd89, %r57;
	mul.lo.s32 	%r58, %r57, %r59;
	cvt.rn.f64.u32 	%fd90, %r58;
	mov.f64 	%fd91, 0d4018000000000000;
	div.rn.f64 	%fd92, %fd91, %fd90;
	div.rn.f64 	%fd93, %fd10, %fd113;
	div.rn.f64 	%fd94, %fd11, %fd88;
	add.f64 	%fd95, %fd93, %fd94;
	mul.f64 	%fd96, %fd5, 0d4018000000000000;
	div.rn.f64 	%fd97, %fd96, %fd89;
	add.f64 	%fd98, %fd95, %fd97;
	add.f64 	%fd99, %fd98, %fd92;
	mul.f64 	%fd100, %fd99, %fd115;
	div.rn.f64 	%fd101, %fd9, %fd89;
	div.rn.f64 	%fd102, %fd8, %fd88;
	div.rn.f64 	%fd103, %fd7, %fd113;
	add.f64 	%fd104, %fd103, %fd102;
	add.f64 	%fd105, %fd104, %fd101;
	add.f64 	%fd106, %fd105, %fd92;
	mul.f64 	%fd107, %fd106, %fd114;
	sub.f64 	%fd108, %fd107, %fd100;
	fma.rn.f64 	%fd116, %fd4, %fd108, %fd116;
	add.f64 	%fd113, %fd113, 0d3FF0000000000000;
	add.s32 	%r59, %r59, 1;
	setp.ne.s32 	%p15, %r59, 200;
	@%p15 bra 	$L__BB0_5;
	st.global.f64 	[%rd1], %fd116;
$L__BB0_13:
	ld.param.u64 	%rd14, [_Z11plancktablePdS_S_idiii_param_2];
	cvta.to.global.u64 	%rd11, %rd14;
	mul.wide.s32 	%rd12, %r1, 8;
	add.s64 	%rd13, %rd11, %rd12;
	ld.global.f64 	%fd109, [%rd13];
	div.rn.f64 	%fd110, %fd116, %fd109;
	st.global.f64 	[%rd1], %fd110;
$L__BB0_14:
	ret;

}
	// .globl	_Z15corr_inc_energyPdS_S_iidi
.visible .entry _Z15corr_inc_energyPdS_S_iidi(
	.param .u64 .ptr .align 1 _Z15corr_inc_energyPdS_S_iidi_param_0,
	.param .u64 .ptr .align 1 _Z15corr_inc_energyPdS_S_iidi_param_1,
	.param .u64 .ptr .align 1 _Z15corr_inc_energyPdS_S_iidi_param_2,
	.param .u32 _Z15corr_inc_energyPdS_S_iidi_param_3,
	.param .u32 _Z15corr_inc_energyPdS_S_iidi_param_4,
	.param .f64 _Z15corr_inc_energyPdS_S_iidi_param_5,
	.param .u32 _Z15corr_inc_energyPdS_S_iidi_param_6
)
{
	.local .align 8 .b8 	__local_depot1[8];
	.reg .b64 	%SP;
	.reg .b64 	%SPL;
	.reg .pred 	%p<38>;
	.reg .b32 	%r<83>;
	.reg .b64 	%rd<63>;
	.reg .b64 	%fd<280>;

	mov.u64 	%SPL, __local_depot1;
	cvta.local.u64 	%SP, %SPL;
	ld.param.u64 	%rd23, [_Z15corr_inc_energyPdS_S_iidi_param_0];
	ld.param.u64 	%rd24, [_Z15corr_inc_energyPdS_S_iidi_param_1];
	ld.param.u64 	%rd25, [_Z15corr_inc_energyPdS_S_iidi_param_2];
	ld.param.u32 	%r41, [_Z15corr_inc_energyPdS_S_iidi_param_3];
	ld.param.u32 	%r42, [_Z15corr_inc_energyPdS_S_iidi_param_4];
	ld.param.f64 	%fd34, [_Z15corr_inc_energyPdS_S_iidi_param_5];
	ld.param.u32 	%r43, [_Z15corr_inc_energyPdS_S_iidi_param_6];
	cvta.to.global.u64 	%rd1, %rd24;
	cvta.to.global.u64 	%rd2, %rd23;
	cvta.to.global.u64 	%rd3, %rd25;
	mov.u32 	%r44, %tid.x;
	mov.u32 	%r45, %ctaid.x;
	mov.u32 	%r46, %ntid.x;
	mad.lo.s32 	%r1, %r45, %r46, %r44;
	setp.ge.s32 	%p1, %r1, %r42;
	@%p1 bra 	$L__BB1_43;
	setp.eq.s32 	%p2, %r41, 1;
	mov.f64 	%fd277, 0d0000000000000000;
	@%p2 bra 	$L__BB1_15;
	setp.lt.s32 	%p3, %r42, 1;
	@%p3 bra 	$L__BB1_28;
	mul.lo.s32 	%r2, %r43, %r42;
	and.b32  	%r3, %r42, 15;
	setp.lt.u32 	%p4, %r42, 16;
	mov.f64 	%fd277, 0d0000000000000000;
	mov.b32 	%r78, 0;
	@%p4 bra 	$L__BB1_6;
	and.b32  	%r78, %r42, 2147483632;
	neg.s32 	%r73, %r78;
	add.s64 	%rd59, %rd3, 64;
	mov.f64 	%fd277, 0d0000000000000000;
	mov.u32 	%r72, %r2;
$L__BB1_5:
	.pragma "nounroll";
	mul.wide.s32 	%rd26, %r72, 8;
	add.s64 	%rd27, %rd2, %rd26;
	ld.global.f64 	%fd39, [%rd59+-64];
	mul.f64 	%fd40, %fd39, 0d400921FB54442D18;
	ld.global.f64 	%fd41, [%rd27];
	fma.rn.f64 	%fd42, %fd40, %fd41, %fd277;
	ld.global.f64 	%fd43, [%rd59+-56];
	mul.f64 	%fd44, %fd43, 0d400921FB54442D18;
	ld.global.f64 	%fd45, [%rd27+8];
	fma.rn.f64 	%fd46, %fd44, %fd45, %fd42;
	ld.global.f64 	%fd47, [%rd59+-48];
	mul.f64 	%fd48, %fd47, 0d400921FB54442D18;
	ld.global.f64 	%fd49, [%rd27+16];
	fma.rn.f64 	%fd50, %fd48, %fd49, %fd46;
	ld.global.f64 	%fd51, [%rd59+-40];
	mul.f64 	%fd52, %fd51, 0d400921FB54442D18;
	ld.global.f64 	%fd53, [%rd27+24];
	fma.rn.f64 	%fd54, %fd52, %fd53, %fd50;
	ld.global.f64 	%fd55, [%rd59+-32];
	mul.f64 	%fd56, %fd55, 0d400921FB54442D18;
	ld.global.f64 	%fd57, [%rd27+32];
	fma.rn.f64 	%fd58, %fd56, %fd57, %fd54;
	ld.global.f64 	%fd59, [%rd59+-24];
	mul.f64 	%fd60, %fd59, 0d400921FB54442D18;
	ld.global.f64 	%fd61, [%rd27+40];
	fma.rn.f64 	%fd62, %fd60, %fd61, %fd58;
	ld.global.f64 	%fd63, [%rd59+-16];
	mul.f64 	%fd64, %fd63, 0d400921FB54442D18;
	ld.global.f64 	%fd65, [%rd27+48];
	fma.rn.f64 	%fd66, %fd64, %fd65, %fd62;
	ld.global.f64 	%fd67, [%rd59+-8];
	mul.f64 	%fd68, %fd67, 0d400921FB54442D18;
	ld.global.f64 	%fd69, [%rd27+56];
	fma.rn.f64 	%fd70, %fd68, %fd69, %fd66;
	ld.global.f64 	%fd71, [%rd59];
	mul.f64 	%fd72, %fd71, 0d400921FB54442D18;
	ld.global.f64 	%fd73, [%rd27+64];
	fma.rn.f64 	%fd74, %fd72, %fd73, %fd70;
	ld.global.f64 	%fd75, [%rd59+8];
	mul.f64 	%fd76, %fd75, 0d400921FB54442D18;
	ld.global.f64 	%fd77, [%rd27+72];
	fma.rn.f64 	%fd78, %fd76, %fd77, %fd74;
	ld.global.f64 	%fd79, [%rd59+16];
	mul.f64 	%fd80, %fd79, 0d400921FB54442D18;
	ld.global.f64 	%fd81, [%rd27+80];
	fma.rn.f64 	%fd82, %fd80, %fd81, %fd78;
	ld.global.f64 	%fd83, [%rd59+24];
	mul.f64 	%fd84, %fd83, 0d400921FB54442D18;
	ld.global.f64 	%fd85, [%rd27+88];
	fma.rn.f64 	%fd86, %fd84, %fd85, %fd82;
	ld.global.f64 	%fd87, [%rd59+32];
	mul.f64 	%fd88, %fd87, 0d400921FB54442D18;
	ld.global.f64 	%fd89, [%rd27+96];
	fma.rn.f64 	%fd90, %fd88, %fd89, %fd86;
	ld.global.f64 	%fd91, [%rd59+40];
	mul.f64 	%fd92, %fd91, 0d400921FB54442D18;
	ld.global.f64 	%fd93, [%rd27+104];
	fma.rn.f64 	%fd94, %fd92, %fd93, %fd90;
	ld.global.f64 	%fd95, [%rd59+48];
	mul.f64 	%fd96, %fd95, 0d400921FB54442D18;
	ld.global.f64 	%fd97, [%rd27+112];
	fma.rn.f64 	%fd98, %fd96, %fd97, %fd94;
	ld.global.f64 	%fd99, [%rd59+56];
	mul.f64 	%fd100, %fd99, 0d400921FB54442D18;
	ld.global.f64 	%fd101, [%rd27+120];
	fma.rn.f64 	%fd277, %fd100, %fd101, %fd98;
	add.s32 	%r73, %r73, 16;
	add.s64 	%rd59, %rd59, 128;
	add.s32 	%r72, %r72, 16;
	setp.eq.s32 	%p5, %r73, 0;
	@%p5 bra 	$L__BB1_6;
	bra.uni 	$L__BB1_5;
$L__BB1_6:
	setp.eq.s32 	%p6, %r3, 0;
	@%p6 bra 	$L__BB1_28;
	and.b32  	%r26, %r42, 7;
	setp.lt.u32 	%p7, %r3, 8;
	@%p7 bra 	$L__BB1_9;
	mul.wide.u32 	%rd28, %r78, 8;
	add.s64 	%rd29, %rd3, %rd28;
	ld.global.f64 	%fd103, [%rd29];
	mul.f64 	%fd104, %fd103, 0d400921FB54442D18;
	add.s32 	%r48, %r78, %r2;
	mul.wide.s32 	%rd30, %r48, 8;
	add.s64 	%rd31, %rd2, %rd30;
	ld.global.f64 	%fd105, [%rd31];
	fma.rn.f64 	%fd106, %fd104, %fd105, %fd277;
	ld.global.f64 	%fd107, [%rd29+8];
	mul.f64 	%fd108, %fd107, 0d400921FB54442D18;
	ld.global.f64 	%fd109, [%rd31+8];
	fma.rn.f64 	%fd110, %fd108, %fd109, %fd106;
	ld.global.f64 	%fd111, [%rd29+16];
	mul.f64 	%fd112, %fd111, 0d400921FB54442D18;
	ld.global.f64 	%fd113, [%rd31+16];
	fma.rn.f64 	%fd114, %fd112, %fd113, %fd110;
	ld.global.f64 	%fd115, [%rd29+24];
	mul.f64 	%fd116, %fd115, 0d400921FB54442D18;
	ld.global.f64 	%fd117, [%rd31+24];
	fma.rn.f64 	%fd118, %fd116, %fd117, %fd114;
	ld.global.f64 	%fd119, [%rd29+32];
	mul.f64 	%fd120, %fd119, 0d400921FB54442D18;
	ld.global.f64 	%fd121, [%rd31+32];
	fma.rn.f64 	%fd122, %fd120, %fd121, %fd118;
	ld.global.f64 	%fd123, [%rd29+40];
	mul.f64 	%fd124, %fd123, 0d400921FB54442D18;
	ld.global.f64 	%fd125, [%rd31+40];
	fma.rn.f64 	%fd126, %fd124, %fd125, %fd122;
	ld.global.f64 	%fd127, [%rd29+48];
	mul.f64 	%fd128, %fd127, 0d400921FB54442D18;
	ld.global.f64 	%fd129, [%rd31+48];
	fma.rn.f64 	%fd130, %fd128, %fd129, %fd126;
	ld.global.f64 	%fd131, [%rd29+56];
	mul.f64 	%fd132, %fd131, 0d400921FB54442D18;
	ld.global.f64 	%fd133, [%rd31+56];
	fma.rn.f64 	%fd277, %fd132, %fd133, %fd130;
	add.s32 	%r78, %r78, 8;
$L__BB1_9:
	setp.eq.s32 	%p8, %r26, 0;
	@%p8 bra 	$L__BB1_28;
	and.b32  	%r29, %r42, 3;
	setp.lt.u32 	%p9, %r26, 4;
	@%p9 bra 	$L__BB1_12;
	mul.wide.u32 	%rd32, %r78, 8;
	add.s64 	%rd33, %rd3, %rd32;
	ld.global.f64 	%fd135, [%rd33];
	mul.f64 	%fd136, %fd135, 0d400921FB54442D18;
	add.s32 	%r49, %r78, %r2;
	mul.wide.s32 	%rd34, %r49, 8;
	add.s64 	%rd35, %rd2, %rd34;
	ld.global.f64 	%fd137, [%rd35];
	fma.rn.f64 	%fd138, %fd136, %fd137, %fd277;
	ld.global.f64 	%fd139, [%rd33+8];
	mul.f64 	%fd140, %fd139, 0d400921FB54442D18;
	ld.global.f64 	%fd141, [%rd35+8];
	fma.rn.f64 	%fd142, %fd140, %fd141, %fd138;
	ld.global.f64 	%fd143, [%rd33+16];
	mul.f64 	%fd144, %fd143, 0d400921FB54442D18;
	ld.global.f64 	%fd145, [%rd35+16];
	fma.rn.f64 	%fd146, %fd144, %fd145, %fd142;
	ld.global.f64 	%fd147, [%rd33+24];
	mul.f64 	%fd148, %fd147, 0d400921FB54442D18;
	ld.global.f64 	%fd149, [%rd35+24];
	fma.rn.f64 	%fd277, %fd148, %fd149, %fd146;
	add.s32 	%r78, %r78, 4;
$L__BB1_12:
	setp.eq.s32 	%p10, %r29, 0;
	@%p10 bra 	$L__BB1_28;
	add.s32 	%r82, %r78, %r2;
	mul.wide.u32 	%rd36, %r78, 8;
	add.s64 	%rd62, %rd3, %rd36;
	neg.s32 	%r81, %r29;
$L__BB1_14:
	.pragma "nounroll";
	mul.wide.s32 	%rd37, %r82, 8;
	add.s64 	%rd38, %rd2, %rd37;
	ld.global.f64 	%fd150, [%rd62];
	mul.f64 	%fd151, %fd150, 0d400921FB54442D18;
	ld.global.f64 	%fd152, [%rd38];
	fma.rn.f64 	%fd277, %fd151, %fd152, %fd277;
	add.s32 	%r82, %r82, 1;
	add.s64 	%rd62, %rd62, 8;
	add.s32 	%r81, %r81, 1;
	setp.ne.s32 	%p11, %r81, 0;
	@%p11 bra 	$L__BB1_14;
	bra.uni 	$L__BB1_28;
$L__BB1_15:
	setp.lt.s32 	%p12, %r42, 1;
	@%p12 bra 	$L__BB1_28;
	and.b32  	%r6, %r42, 15;
	setp.lt.u32 	%p13, %r42, 16;
	mov.f64 	%fd277, 0d0000000000000000;
	mov.b32 	%r75, 0;
	@%p13 bra 	$L__BB1_19;
	and.b32  	%r75, %r42, 2147483632;
	neg.s32 	%r71, %r75;
	add.s64 	%rd58, %rd3, 64;
	add.s64 	%rd57, %rd1, 64;
	mov.f64 	%fd277, 0d0000000000000000;
$L__BB1_18:
	.pragma "nounroll";
	ld.global.f64 	%fd157, [%rd58+-64];
	ld.global.f64 	%fd158, [%rd57+-64];
	fma.rn.f64 	%fd159, %fd157, %fd158, %fd277;
	ld.global.f64 	%fd160, [%rd58+-56];
	ld.global.f64 	%fd161, [%rd57+-56];
	fma.rn.f64 	%fd162, %fd160, %fd161, %fd159;
	ld.global.f64 	%fd163, [%rd58+-48];
	ld.global.f64 	%fd164, [%rd57+-48];
	fma.rn.f64 	%fd165, %fd163, %fd164, %fd162;
	ld.global.f64 	%fd166, [%rd58+-40];
	ld.global.f64 	%fd167, [%rd57+-40];
	fma.rn.f64 	%fd168, %fd166, %fd167, %fd165;
	ld.global.f64 	%fd169, [%rd58+-32];
	ld.global.f64 	%fd170, [%rd57+-32];
	fma.rn.f64 	%fd171, %fd169, %fd170, %fd168;
	ld.global.f64 	%fd172, [%rd58+-24];
	ld.global.f64 	%fd173, [%rd57+-24];
	fma.rn.f64 	%fd174, %fd172, %fd173, %fd171;
	ld.global.f64 	%fd175, [%rd58+-16];
	ld.global.f64 	%fd176, [%rd57+-16];
	fma.rn.f64 	%fd177, %fd175, %fd176, %fd174;
	ld.global.f64 	%fd178, [%rd58+-8];
	ld.global.f64 	%fd179, [%rd57+-8];
	fma.rn.f64 	%fd180, %fd178, %fd179, %fd177;
	ld.global.f64 	%fd181, [%rd58];
	ld.global.f64 	%fd182, [%rd57];
	fma.rn.f64 	%fd183, %fd181, %fd182, %fd180;
	ld.global.f64 	%fd184, [%rd58+8];
	ld.global.f64 	%fd185, [%rd57+8];
	fma.rn.f64 	%fd186, %fd184, %fd185, %fd183;
	ld.global.f64 	%fd187, [%rd58+16];
	ld.global.f64 	%fd188, [%rd57+16];
	fma.rn.f64 	%fd189, %fd187, %fd188, %fd186;
	ld.global.f64 	%fd190, [%rd58+24];
	ld.global.f64 	%fd191, [%rd57+24];
	fma.rn.f64 	%fd192, %fd190, %fd191, %fd189;
	ld.global.f64 	%fd193, [%rd58+32];
	ld.global.f64 	%fd194, [%rd57+32];
	fma.rn.f64 	%fd195, %fd193, %fd194, %fd192;
	ld.global.f64 	%fd196, [%rd58+40];
	ld.global.f64 	%fd197, [%rd57+40];
	fma.rn.f64 	%fd198, %fd196, %fd197, %fd195;
	ld.global.f64 	%fd199, [%rd58+48];
	ld.global.f64 	%fd200, [%rd57+48];
	fma.rn.f64 	%fd201, %fd199, %fd200, %fd198;
	ld.global.f64 	%fd202, [%rd58+56];
	ld.global.f64 	%fd203, [%rd57+56];
	fma.rn.f64 	%fd277, %fd202, %fd203, %fd201;
	add.s32 	%r71, %r71, 16;
	add.s64 	%rd58, %rd58, 128;
	add.s64 	%rd57, %rd57, 128;
	setp.eq.s32 	%p14, %r71, 0;
	@%p14 bra 	$L__BB1_19;
	bra.uni 	$L__BB1_18;
$L__BB1_19:
	setp.eq.s32 	%p15, %r6, 0;
	@%p15 bra 	$L__BB1_28;
	and.b32  	%r16, %r42, 7;
	setp.lt.u32 	%p16, %r6, 8;
	@%p16 bra 	$L__BB1_22;
	mul.wide.u32 	%rd39, %r75, 8;
	add.s64 	%rd40, %rd3, %rd39;
	ld.global.f64 	%fd205, [%rd40];
	add.s64 	%rd41, %rd1, %rd39;
	ld.global.f64 	%fd206, [%rd41];
	fma.rn.f64 	%fd207, %fd205, %fd206, %fd277;
	ld.global.f64 	%fd208, [%rd40+8];
	ld.global.f64 	%fd209, [%rd41+8];
	fma.rn.f64 	%fd210, %fd208, %fd209, %fd207;
	ld.global.f64 	%fd211, [%rd40+16];
	ld.global.f64 	%fd212, [%rd41+16];
	fma.rn.f64 	%fd213, %fd211, %fd212, %fd210;
	ld.global.f64 	%fd214, [%rd40+24];
	ld.global.f64 	%fd215, [%rd41+24];
	fma.rn.f64 	%fd216, %fd214, %fd215, %fd213;
	ld.global.f64 	%fd217, [%rd40+32];
	ld.global.f64 	%fd218, [%rd41+32];
	fma.rn.f64 	%fd219, %fd217, %fd218, %fd216;
	ld.global.f64 	%fd220, [%rd40+40];
	ld.global.f64 	%fd221, [%rd41+40];
	fma.rn.f64 	%fd222, %fd220, %fd221, %fd219;
	ld.global.f64 	%fd223, [%rd40+48];
	ld.global.f64 	%fd224, [%rd41+48];
	fma.rn.f64 	%fd225, %fd223, %fd224, %fd222;
	ld.global.f64 	%fd226, [%rd40+56];
	ld.global.f64 	%fd227, [%rd41+56];
	fma.rn.f64 	%fd277, %fd226, %fd227, %fd225;
	add.s32 	%r75, %r75, 8;
$L__BB1_22:
	setp.eq.s32 	%p17, %r16, 0;
	@%p17 bra 	$L__BB1_28;
	and.b32  	%r19, %r42, 3;
	setp.lt.u32 	%p18, %r16, 4;
	@%p18 bra 	$L__BB1_25;
	mul.wide.u32 	%rd42, %r75, 8;
	add.s64 	%rd43, %rd3, %rd42;
	ld.global.f64 	%fd229, [%rd43];
	add.s64 	%rd44, %rd1, %rd42;
	ld.global.f64 	%fd230, [%rd44];
	fma.rn.f64 	%fd231, %fd229, %fd230, %fd277;
	ld.global.f64 	%fd232, [%rd43+8];
	ld.global.f64 	%fd233, [%rd44+8];
	fma.rn.f64 	%fd234, %fd232, %fd233, %fd231;
	ld.global.f64 	%fd235, [%rd43+16];
	ld.global.f64 	%fd236, [%rd44+16];
	fma.rn.f64 	%fd237, %fd235, %fd236, %fd234;
	ld.global.f64 	%fd238, [%rd43+24];
	ld.global.f64 	%fd239, [%rd44+24];
	fma.rn.f64 	%fd277, %fd238, %fd239, %fd237;
	add.s32 	%r75, %r75, 4;
$L__BB1_25:
	setp.eq.s32 	%p19, %r19, 0;
	@%p19 bra 	$L__BB1_28;
	mul.wide.u32 	%rd45, %r75, 8;
	add.s64 	%rd61, %rd1, %rd45;
	add.s64 	%rd60, %rd3, %rd45;
	neg.s32 	%r77, %r19;
$L__BB1_27:
	.pragma "nounroll";
	ld.global.f64 	%fd240, [%rd60];
	ld.global.f64 	%fd241, [%rd61];
	fma.rn.f64 	%fd277, %fd240, %fd241, %fd277;
	add.s64 	%rd61, %rd61, 8;
	add.s64 	%rd60, %rd60, 8;
	add.s32 	%r77, %r77, 1;
	setp.eq.s32 	%p20, %r77, 0;
	@%p20 bra 	$L__BB1_28;
	bra.uni 	$L__BB1_27;
$L__BB1_28:
	{
	.reg .b32 %temp; 
	mov.b64 	{%temp, %r38}, %fd34;
	}
	mov.f64 	%fd242, 0d4010000000000000;
	{
	.reg .b32 %temp; 
	mov.b64 	{%temp, %r51}, %fd242;
	}
	and.b32  	%r40, %r51, 2146435072;
	setp.eq.s32 	%p21, %r40, 1072693248;
	abs.f64 	%fd26, %fd34;
	{ // callseq 0, 0
	.param .b64 param0;
	st.param.f64 	[param0], %fd26;
	.param .b64 param1;
	st.param.f64 	[param1], 0d4010000000000000;
	.param .b64 retval0;
	call.uni (retval0), 
	__internal_accurate_pow, 
	(
	param0, 
	param1
	);
	ld.param.f64 	%fd243, [retval0];
	} // callseq 0
	setp.lt.s32 	%p22, %r38, 0;
	neg.f64 	%fd245, %fd243;
	selp.f64 	%fd246, %fd245, %fd243, %p21;
	selp.f64 	%fd279, %fd246, %fd243, %p22;
	setp.neu.f64 	%p23, %fd34, 0d0000000000000000;
	@%p23 bra 	$L__BB1_30;
	setp.eq.s32 	%p24, %r40, 1072693248;
	selp.b32 	%r52, %r38, 0, %p24;
	setp.lt.s32 	%p25, %r51, 0;
	or.b32  	%r53, %r52, 2146435072;
	selp.b32 	%r54, %r53, %r52, %p25;
	mov.b32 	%r55, 0;
	mov.b64 	%fd279, {%r55, %r54};
$L__BB1_30:
	add.f64 	%fd247, %fd34, 0d4010000000000000;
	{
	.reg .b32 %temp; 
	mov.b64 	{%temp, %r56}, %fd247;
	}
	and.b32  	%r57, %r56, 2146435072;
	setp.ne.s32 	%p26, %r57, 2146435072;
	@%p26 bra 	$L__BB1_35;
	setp.num.f64 	%p27, %fd34, %fd34;
	@%p27 bra 	$L__BB1_33;
	mov.f64 	%fd248, 0d4010000000000000;
	add.rn.f64 	%fd279, %fd34, %fd248;
	bra.uni 	$L__BB1_35;
$L__BB1_33:
	setp.neu.f64 	%p28, %fd26, 0d7FF0000000000000;
	@%p28 bra 	$L__BB1_35;
	setp.lt.s32 	%p29, %r38, 0;
	setp.eq.s32 	%p30, %r40, 1072693248;
	setp.lt.s32 	%p31, %r51, 0;
	selp.b32 	%r59, 0, 2146435072, %p31;
	and.b32  	%r60, %r51, 2147483647;
	setp.ne.s32 	%p32, %r60, 1071644672;
	or.b32  	%r61, %r59, -2147483648;
	selp.b32 	%r62, %r61, %r59, %p32;
	selp.b32 	%r63, %r62, %r59, %p30;
	selp.b32 	%r64, %r63, %r59, %p29;
	mov.b32 	%r65, 0;
	mov.b64 	%fd279, {%r65, %r64};
$L__BB1_35:
	setp.eq.f64 	%p33, %fd34, 0d3FF0000000000000;
	mul.f64 	%fd249, %fd279, 0d3F0DBAA344054510;
	selp.f64 	%fd250, 0d3F0DBAA344054510, %fd249, %p33;
	div.rn.f64 	%fd33, %fd250, %fd277;
	setp.ne.s32 	%p34, %r1, 0;
	@%p34 bra 	$L__BB1_40;
	add.u64 	%rd46, %SP, 0;
	add.u64 	%rd22, %SPL, 0;
	setp.leu.f64 	%p35, %fd33, 0d3FF0000000000000;
	@%p35 bra 	$L__BB1_38;
	add.f64 	%fd251, %fd33, 0dBFF0000000000000;
	mul.f64 	%fd252, %fd251, 0d4059000000000000;
	st.local.f64 	[%rd22], %fd252;
	mov.u64 	%rd47, $str$1;
	cvta.global.u64 	%rd48, %rd47;
	{ // callseq 1, 0
	.param .b64 param0;
	st.param.b64 	[param0], %rd48;
	.param .b64 param1;
	st.param.b64 	[param1], %rd46;
	.param .b32 retval0;
	call.uni (retval0), 
	vprintf, 
	(
	param0, 
	param1
	);
	ld.param.b32 	%r66, [retval0];
	} // callseq 1
$L__BB1_38:
	setp.geu.f64 	%p36, %fd33, 0d3FF0000000000000;
	@%p36 bra 	$L__BB1_40;
	mov.f64 	%fd253, 0d3FF0000000000000;
	sub.f64 	%fd254, %fd253, %fd33;
	mul.f64 	%fd255, %fd254, 0d4059000000000000;
	st.local.f64 	[%rd22], %fd255;
	mov.u64 	%rd50, $str$2;
	cvta.global.u64 	%rd51, %rd50;
	{ // callseq 2, 0
	.param .b64 param0;
	st.param.b64 	[param0], %rd51;
	.param .b64 param1;
	st.param.b64 	[param1], %rd46;
	.param .b32 retval0;
	call.uni (retval0), 
	vprintf, 
	(
	param0, 
	param1
	);
	ld.param.b32 	%r68, [retval0];
	} // callseq 2
$L__BB1_40:
	setp.ne.s32 	%p37, %r41, 1;
	@%p37 bra 	$L__BB1_42;
	mul.wide.s32 	%rd55, %r1, 8;
	add.s64 	%rd56, %rd1, %rd55;
	ld.global.f64 	%fd258, [%rd56];
	mul.f64 	%fd259, %fd33, %fd258;
	st.global.f64 	[%rd56], %fd259;
	bra.uni 	$L__BB1_43;
$L__BB1_42:
	mad.lo.s32 	%r70, %r43, %r42, %r1;
	mul.wide.s32 	%rd53, %r70, 8;
	add.s64 	%rd54, %rd2, %rd53;
	ld.global.f64 	%fd256, [%rd54];
	mul.f64 	%fd257, %fd33, %fd256;
	st.global.f64 	[%rd54], %fd257;
$L__BB1_43:
	ret;

}
	// .globl	_Z32calc_total_g_0_of_gas_and_cloudsPdS_S_S_dii
.visible .entry _Z32calc_total_g_0_of_gas_and_cloudsPdS_S_S_dii(
	.param .u64 .ptr .align 1 _Z32calc_total_g_0_of_gas_and_cloudsPdS_S_S_dii_param_0,
	.param .u64 .ptr .align 1 _Z32calc_total_g_0_of_gas_and_cloudsPdS_S_S_dii_param_1,
	.param .u64 .ptr .align 1 _Z32calc_total_g_0_of_gas_and_cloudsPdS_S_S_dii_param_2,
	.param .u64 .ptr .align 1 _Z32calc_total_g_0_of_gas_and_cloudsPdS_S_S_dii_param_3,
	.param .f64 _Z32calc_total_g_0_of_gas_and_cloudsPdS_S_S_dii_param_4,
	.param .u32 _Z32calc_total_g_0_of_gas_and_cloudsPdS_S_S_dii_param_5,
	.param .u32 _Z32calc_total_g_0_of_gas_and_cloudsPdS_S_S_dii_param_6
)
{
	.reg .pred 	%p<4>;
	.reg .b32 	%r<14>;
	.reg .b64 	%rd<14>;
	.reg .b64 	%fd<9>;

	ld.param.u64 	%rd1, [_Z32calc_total_g_0_of_gas_and_cloudsPdS_S_S_dii_param_0];
	ld.param.u64 	%rd2, [_Z32calc_total_g_0_of_gas_and_cloudsPdS_S_S_dii_param_1];
	ld.param.u64 	%rd3, [_Z32calc_total_g_0_of_gas_and_cloudsPdS_S_S_dii_param_2];
	ld.param.u64 	%rd4, [_Z32calc_total_g_0_of_gas_and_cloudsPdS_S_S_dii_param_3];
	ld.param.f64 	%fd1, [_Z32calc_total_g_0_of_gas_and_cloudsPdS_S_S_dii_param_4];
	ld.param.u32 	%r3, [_Z32calc_total_g_0_of_gas_and_cloudsPdS_S_S_dii_param_5];
	ld.param.u32 	%r4, [_Z32calc_total_g_0_of_gas_and_cloudsPdS_S_S_dii_param_6];
	mov.u32 	%r6, %tid.x;
	mov.u32 	%r7, %ctaid.x;
	mov.u32 	%r8, %ntid.x;
	mad.lo.s32 	%r1, %r7, %r8, %r6;
	mov.u32 	%r9, %tid.y;
	mov.u32 	%r10, %ctaid.y;
	mov.u32 	%r11, %ntid.y;
	mad.lo.s32 	%r12, %r10, %r11, %r9;
	setp.ge.s32 	%p1, %r1, %r3;
	setp.ge.s32 	%p2, %r12, %r4;
	or.pred  	%p3, %p1, %p2;
	@%p3 bra 	$L__BB2_2;
	cvta.to.global.u64 	%rd5, %rd1;
	cvta.to.global.u64 	%rd6, %rd2;
	cvta.to.global.u64 	%rd7, %rd3;
	cvta.to.global.u64 	%rd8, %rd4;
	mad.lo.s32 	%r13, %r3, %r12, %r1;
	mul.wide.s32 	%rd9, %r13, 8;
	add.s64 	%rd10, %rd5, %rd9;
	ld.global.f64 	%fd2, [%rd10];
	add.s64 	%rd11, %rd6, %rd9;
	ld.global.f64 	%fd3, [%rd11];
	add.s64 	%rd12, %rd7, %rd9;
	ld.global.f64 	%fd4, [%rd12];
	mul.f64 	%fd5, %fd3, %fd4;
	fma.rn.f64 	%fd6, %fd1, %fd2, %fd5;
	add.f64 	%fd7, %fd4, %fd2;
	div.rn.f64 	%fd8, %fd6, %fd7;
	add.s64 	%rd13, %rd8, %rd9;
	st.global.f64 	[%rd13], %fd8;
$L__BB2_2:
	ret;

}
	// .globl	_Z10temp_interPdS_ii
.visible .entry _Z10temp_interPdS_ii(
	.param .u64 .ptr .align 1 _Z10temp_interPdS_ii_param_0,
	.param .u64 .ptr .align 1 _Z10temp_interPdS_ii_param_1,
	.param .u32 _Z10temp_interPdS_ii_param_2,
	.param .u32 _Z10temp_interPdS_ii_param_3
)
{
	.reg .pred 	%p<6>;
	.reg .b32 	%r<10>;
	.reg .b64 	%rd<13>;
	.reg .b64 	%fd<13>;

	ld.param.u64 	%rd3, [_Z10temp_interPdS_ii_param_0];
	ld.param.u64 	%rd4, [_Z10temp_interPdS_ii_param_1];
	ld.param.u32 	%r3, [_Z10temp_interPdS_ii_param_2];
	cvta.to.global.u64 	%rd1, %rd4;
	cvta.to.global.u64 	%rd2, %rd3;
	mov.u32 	%r5, %tid.x;
	mov.u32 	%r6, %ctaid.x;
	mov.u32 	%r7, %ntid.x;
	mad.lo.s32 	%r8, %r6, %r7, %r5;
	setp.lt.s32 	%p1, %r8, 1;
	add.s32 	%r2, %r3, -1;
	setp.ge.s32 	%p2, %r8, %r2;
	or.pred  	%p3, %p1, %p2;
	@%p3 bra 	$L__BB3_2;
	add.s32 	%r9, %r8, -1;
	mul.wide.u32 	%rd5, %r9, 8;
	add.s64 	%rd6, %rd2, %rd5;
	ld.global.f64 	%fd5, [%rd6];
	mul.wide.u32 	%rd7, %r8, 8;
	add.s64 	%rd8, %rd2, %rd7;
	ld.global.f64 	%fd6, [%rd8];
	sub.f64 	%fd7, %fd6, %fd5;
	fma.rn.f64 	%fd8, %fd7, 0d3FE0000000000000, %fd5;
	add.s64 	%rd9, %rd1, %rd7;
	st.global.f64 	[%rd9], %fd8;
	bra.uni 	$L__BB3_4;
$L__BB3_2:
	setp.ne.s32 	%p4, %r8, 0;
	@%p4 bra 	$L__BB3_4;
	ld.global.f64 	%fd1, [%rd2];
	ld.global.f64 	%fd2, [%rd2+8];
	sub.f64 	%fd3, %fd2, %fd1;
	fma.rn.f64 	%fd4, %fd3, 0dBFE0000000000000, %fd1;
	st.global.f64 	[%rd1], %fd4;
$L__BB3_4:
	setp.ne.s32 	%p5, %r8, %r2;
	@%p5 bra 	$L__BB3_6;
	mul.wide.s32 	%rd10, %r8, 8;
	add.s64 	%rd11, %rd2, %rd10;
	ld.global.f64 	%fd9, [%rd11+-8];
	ld.global.f64 	%fd10, [%rd11+-16];
	sub.f64 	%fd11, %fd9, %fd10;
	fma.rn.f64 	%fd12, %fd11, 0d3FE0000000000000, %fd9;
	add.s64 	%rd12, %rd1, %rd10;
	st.global.f64 	[%rd12], %fd12;
$L__BB3_6:
	ret;

}
	// .globl	_Z13opac_interpolPdS_S_S_S_S_S_S_iiiii
.visible .entry _Z13opac_interpolPdS_S_S_S_S_S_S_iiiii(
	.param .u64 .ptr .align 1 _Z13opac_interpolPdS_S_S_S_S_S_S_iiiii_param_0,
	.param .u64 .ptr .align 1 _Z13opac_interpolPdS_S_S_S_S_S_S_iiiii_param_1,
	.param .u64 .ptr .align 1 _Z13opac_interpolPdS_S_S_S_S_S_S_iiiii_param_2,
	.param .u64 .ptr .align 1 _Z13opac_interpolPdS_S_S_S_S_S_S_iiiii_param_3,
	.param .u64 .ptr .align 1 _Z13opac_interpolPdS_S_S_S_S_S_S_iiiii_param_4,
	.param .u64 .ptr .align 1 _Z13opac_interpolPdS_S_S_S_S_S_S_iiiii_param_5,
	.param .u64 .ptr .align 1 _Z13opac_interpolPdS_S_S_S_S_S_S_iiiii_param_6,
	.param .u64 .ptr .align 1 _Z13opac_interpolPdS_S_S_S_S_S_S_iiiii_param_7,
	.param .u32 _Z13opac_interpolPdS_S_S_S_S_S_S_iiiii_param_8,
	.param .u32 _Z13opac_interpolPdS_S_S_S_S_S_S_iiiii_param_9,
	.param .u32 _Z13opac_interpolPdS_S_S_S_S_S_S_iiiii_param_10,
	.param .u32 _Z13opac_interpolPdS_S_S_S_S_S_S_iiiii_param_11,
	.param .u32 _Z13opac_interpolPdS_S_S_S_S_S_S_iiiii_param_12
)
{
	.reg .pred 	%p<66>;
	.reg .b32 	%r<377>;
	.reg .b64 	%rd<150>;
	.reg .b64 	%fd<515>;

	ld.param.u64 	%rd7, [_Z13opac_interpolPdS_S_S_S_S_S_S_iiiii_param_0];
	ld.param.u64 	%rd8, [_Z13opac_interpolPdS_S_S_S_S_S_S_iiiii_param_1];
	ld.param.u64 	%rd9, [_Z13opac_interpolPdS_S_S_S_S_S_S_iiiii_param_2];
	ld.param.u64 	%rd10, [_Z13opac_interpolPdS_S_S_S_S_S_S_iiiii_param_3];
	ld.param.u64 	%rd13, [_Z13opac_interpolPdS_S_S_S_S_S_S_iiiii_param_4];
	ld.param.u64 	%rd14, [_Z13opac_interpolPdS_S_S_S_S_S_S_iiiii_param_5];
	ld.param.u64 	%rd12, [_Z13opac_interpolPdS_S_S_S_S_S_S_iiiii_param_7];
	ld.param.u32 	%r154, [_Z13opac_interpolPdS_S_S_S_S_S_S_iiiii_param_8];
	ld.param.u32 	%r155, [_Z13opac_interpolPdS_S_S_S_S_S_S_iiiii_param_9];
	ld.param.u32 	%r156, [_Z13opac_interpolPdS_S_S_S_S_S_S_iiiii_param_10];
	ld.param.u32 	%r157, [_Z13opac_interpolPdS_S_S_S_S_S_S_iiiii_param_11];
	ld.param.u32 	%r158, [_Z13opac_interpolPdS_S_S_S_S_S_S_iiiii_param_12];
	cvta.to.global.u64 	%rd1, %rd14;
	cvta.to.global.u64 	%rd2, %rd13;
	mov.u32 	%r160, %tid.x;
	mov.u32 	%r161, %ctaid.x;
	mov.u32 	%r162, %ntid.x;
	mad.lo.s32 	%r1, %r161, %r162, %r160;
	mov.u32 	%r163, %tid.y;
	mov.u32 	%r164, %ctaid.y;
	mov.u32 	%r165, %ntid.y;
	mad.lo.s32 	%r166, %r164, %r165, %r163;
	setp.ge.s32 	%p1, %r1, %r157;
	setp.ge.s32 	%p2, %r166, %r158;
	or.pred  	%p3, %p1, %p2;
	@%p3 bra 	$L__BB4_83;
	cvta.to.global.u64 	%rd15, %rd8;
	cvta.to.global.u64 	%rd3, %rd10;
	mul.wide.s32 	%rd16, %r155, 8;
	add.s64 	%rd17, %rd15, %rd16;
	ld.global.f64 	%fd45, [%rd17+-8];
	ld.global.f64 	%fd1, [%rd15];
	sub.f64 	%fd2, %fd45, %fd1;
	mul.wide.s32 	%rd18, %r154, 8;
	add.s64 	%rd19, %rd3, %rd18;
	ld.global.f64 	%fd503, [%rd19+-8];
	{
	.reg .b32 %temp; 
	mov.b64 	{%temp, %r330}, %fd503;
	}
	{
	.reg .b32 %temp; 
	mov.b64 	{%r331, %temp}, %fd503;
	}
	setp.gt.s32 	%p4, %r330, 1048575;
	mov.b32 	%r332, -1023;
	@%p4 bra 	$L__BB4_3;
	mul.f64 	%fd503, %fd503, 0d4350000000000000;
	{
	.reg .b32 %temp; 
	mov.b64 	{%temp, %r330}, %fd503;
	}
	{
	.reg .b32 %temp; 
	mov.b64 	{%r331, %temp}, %fd503;
	}
	mov.b32 	%r332, -1077;
$L__BB4_3:
	add.s32 	%r169, %r330, -1;
	setp.gt.u32 	%p5, %r169, 2146435070;
	@%p5 bra 	$L__BB4_7;
	shr.u32 	%r172, %r330, 20;
	add.s32 	%r333, %r332, %r172;
	and.b32  	%r173, %r330, 1048575;
	or.b32  	%r174, %r173, 1072693248;
	mov.b64 	%fd504, {%r331, %r174};
	setp.lt.u32 	%p7, %r174, 1073127583;
	@%p7 bra 	$L__BB4_6;
	{
	.reg .b32 %temp; 
	mov.b64 	{%r175, %temp}, %fd504;
	}
	{
	.reg .b32 %temp; 
	mov.b64 	{%temp, %r176}, %fd504;
	}
	add.s32 	%r177, %r176, -1048576;
	mov.b64 	%fd504, {%r175, %r177};
	add.s32 	%r333, %r333, 1;
$L__BB4_6:
	add.f64 	%fd47, %fd504, 0dBFF0000000000000;
	add.f64 	%fd48, %fd504, 0d3FF0000000000000;
	rcp.approx.ftz.f64 	%fd49, %fd48;
	neg.f64 	%fd50, %fd48;
	fma.rn.f64 	%fd51, %fd50, %fd49, 0d3FF0000000000000;
	fma.rn.f64 	%fd52, %fd51, %fd51, %fd51;
	fma.rn.f64 	%fd53, %fd52, %fd49, %fd49;
	mul.f64 	%fd54, %fd47, %fd53;
	fma.rn.f64 	%fd55, %fd47, %fd53, %fd54;
	mul.f64 	%fd56, %fd55, %fd55;
	fma.rn.f64 	%fd57, %fd56, 0d3EB1380B3AE80F1E, 0d3ED0EE258B7A8B04;
	fma.rn.f64 	%fd58, %fd57, %fd56, 0d3EF3B2669F02676F;
	fma.rn.f64 	%fd59, %fd58, %fd56, 0d3F1745CBA9AB0956;
	fma.rn.f64 	%fd60, %fd59, %fd56, 0d3F3C71C72D1B5154;
	fma.rn.f64 	%fd61, %fd60, %fd56, 0d3F624924923BE72D;
	fma.rn.f64 	%fd62, %fd61, %fd56, 0d3F8999999999A3C4;
	fma.rn.f64 	%fd63, %fd62, %fd56, 0d3FB5555555555554;
	sub.f64 	%fd64, %fd47, %fd55;
	add.f64 	%fd65, %fd64, %fd64;
	neg.f64 	%fd66, %fd55;
	fma.rn.f64 	%fd67, %fd66, %fd47, %fd65;
	mul.f64 	%fd68, %fd53, %fd67;
	mul.f64 	%fd69, %fd56, %fd63;
	fma.rn.f64 	%fd70, %fd69, %fd55, %fd68;
	xor.b32  	%r178, %r333, -2147483648;
	mov.b32 	%r179, 1127219200;
	mov.b64 	%fd71, {%r178, %r179};
	mov.b32 	%r180, -2147483648;
	mov.b64 	%fd72, {%r180, %r179};
	sub.f64 	%fd73, %fd71, %fd72;
	fma.rn.f64 	%fd74, %fd73, 0d3FE62E42FEFA39EF, %fd55;
	fma.rn.f64 	%fd75, %fd73, 0dBFE62E42FEFA39EF, %fd74;
	sub.f64 	%fd76, %fd75, %fd55;
	sub.f64 	%fd77, %fd70, %fd76;
	fma.rn.f64 	%fd78, %fd73, 0d3C7ABC9E3B39803F, %fd77;
	add.f64 	%fd505, %fd74, %fd78;
	bra.uni 	$L__BB4_8;
$L__BB4_7:
	fma.rn.f64 	%fd46, %fd503, 0d7FF0000000000000, 0d7FF0000000000000;
	{
	.reg .b32 %temp; 
	mov.b64 	{%temp, %r170}, %fd503;
	}
	and.b32  	%r171, %r170, 2147483647;
	setp.eq.s32 	%p6, %r171, 0;
	selp.f64 	%fd505, 0dFFF0000000000000, %fd46, %p6;
$L__BB4_8:
	ld.global.f64 	%fd512, [%rd3];
	{
	.reg .b32 %temp; 
	mov.b64 	{%temp, %r342}, %fd512;
	}
	{
	.reg .b32 %temp; 
	mov.b64 	{%r343, %temp}, %fd512;
	}
	setp.gt.s32 	%p8, %r342, 1048575;
	mov.b32 	%r336, -1023;
	mov.f64 	%fd506, %fd512;
	mov.u32 	%r334, %r342;
	mov.u32 	%r335, %r343;
	@%p8 bra 	$L__BB4_10;
	mul.f64 	%fd506, %fd512, 0d4350000000000000;
	{
	.reg .b32 %temp; 
	mov.b64 	{%temp, %r334}, %fd506;
	}
	{
	.reg .b32 %temp; 
	mov.b64 	{%r335, %temp}, %fd506;
	}
	mov.b32 	%r336, -1077;
$L__BB4_10:
	add.s32 	%r183, %r334, -1;
	setp.gt.u32 	%p9, %r183, 2146435070;
	@%p9 bra 	$L__BB4_14;
	shr.u32 	%r186, %r334, 20;
	add.s32 	%r337, %r336, %r186;
	and.b32  	%r187, %r334, 1048575;
	or.b32  	%r188, %r187, 1072693248;
	mov.b64 	%fd507, {%r335, %r188};
	setp.lt.u32 	%p11, %r188, 1073127583;
	@%p11 bra 	$L__BB4_13;
	{
	.reg .b32 %temp; 
	mov.b64 	{%r189, %temp}, %fd507;
	}
	{
	.reg .b32 %temp; 
	mov.b64 	{%temp, %r190}, %fd507;
	}
	add.s32 	%r191, %r190, -1048576;
	mov.b64 	%fd507, {%r189, %r191};
	add.s32 	%r337, %r337, 1;
$L__BB4_13:
	add.f64 	%fd80, %fd507, 0dBFF0000000000000;
	add.f64 	%fd81, %fd507, 0d3FF0000000000000;
	rcp.approx.ftz.f64 	%fd82, %fd81;
	neg.f64 	%fd83, %fd81;
	fma.rn.f64 	%fd84, %fd83, %fd82, 0d3FF0000000000000;
	fma.rn.f64 	%fd85, %fd84, %fd84, %fd84;
	fma.rn.f64 	%fd86, %fd85, %fd82, %fd82;
	mul.f64 	%fd87, %fd80, %fd86;
	fma.rn.f64 	%fd88, %fd80, %fd86, %fd87;
	mul.f64 	%fd89, %fd88, %fd88;
	fma.rn.f64 	%fd90, %fd89, 0d3EB1380B3AE80F1E, 0d3ED0EE258B7A8B04;
	fma.rn.f64 	%fd91, %fd90, %fd89, 0d3EF3B2669F02676F;
	fma.rn.f64 	%fd92, %fd91, %fd89, 0d3F1745CBA9AB0956;
	fma.rn.f64 	%fd93, %fd92, %fd89, 0d3F3C71C72D1B5154;
	fma.rn.f64 	%fd94, %fd93, %fd89, 0d3F624924923BE72D;
	fma.rn.f64 	%fd95, %fd94, %fd89, 0d3F8999999999A3C4;
	fma.rn.f64 	%fd96, %fd95, %fd89, 0d3FB5555555555554;
	sub.f64 	%fd97, %fd80, %fd88;
	add.f64 	%fd98, %fd97, %fd97;
	neg.f64 	%fd99, %fd88;
	fma.rn.f64 	%fd100, %fd99, %fd80, %fd98;
	mul.f64 	%fd101, %fd86, %fd100;
	mul.f64 	%fd102, %fd89, %fd96;
	fma.rn.f64 	%fd103, %fd102, %fd88, %fd101;
	xor.b32  	%r192, %r337, -2147483648;
	mov.b32 	%r193, 1127219200;
	mov.b64 	%fd104, {%r192, %r193};
	mov.b32 	%r194, -2147483648;
	mov.b64 	%fd105, {%r194, %r193};
	sub.f64 	%fd106, %fd104, %fd105;
	fma.rn.f64 	%fd107, %fd106, 0d3FE62E42FEFA39EF, %fd88;
	fma.rn.f64 	%fd108, %fd106, 0dBFE62E42FEFA39EF, %fd107;
	sub.f64 	%fd109, %fd108, %fd88;
	sub.f64 	%fd110, %fd103, %fd109;
	fma.rn.f64 	%fd111, %fd106, 0d3C7ABC9E3B39803F, %fd110;
	add.f64 	%fd508, %fd107, %fd111;
	bra.uni 	$L__BB4_15;
$L__BB4_14:
	fma.rn.f64 	%fd79, %fd506, 0d7FF0000000000000, 0d7FF0000000000000;
	{
	.reg .b32 %temp; 
	mov.b64 	{%temp, %r184}, %fd506;
	}
	and.b32  	%r185, %r184, 2147483647;
	setp.eq.s32 	%p10, %r185, 0;
	selp.f64 	%fd508, 0dFFF0000000000000, %fd79, %p10;
$L__BB4_15:
	cvt.rn.f64.s32 	%fd112, %r155;
	mul.f64 	%fd113, %fd508, 0d3C695355BAAAFAD3;
	fma.rn.f64 	%fd114, %fd508, 0d3FDBCB7B1526E50E, %fd113;
	mul.f64 	%fd115, %fd505, 0d3C695355BAAAFAD3;
	fma.rn.f64 	%fd116, %fd505, 0d3FDBCB7B1526E50E, %fd115;
	sub.f64 	%fd21, %fd116, %fd114;
	cvta.to.global.u64 	%rd20, %rd7;
	mul.wide.u32 	%rd21, %r166, 8;
	add.s64 	%rd22, %rd20, %rd21;
	ld.global.f64 	%fd117, [%rd22];
	sub.f64 	%fd118, %fd117, %fd1;
	add.f64 	%fd119, %fd112, 0dBFF0000000000000;
	div.rn.f64 	%fd120, %fd2, %fd119;
	div.rn.f64 	%fd121, %fd118, %fd120;
	add.f64 	%fd122, %fd112, 0dBFF004189374BC6A;
	max.f64 	%fd123, %fd121, 0d3F50624DD2F1A9FC;
	min.f64 	%fd22, %fd122, %fd123;
	cvt.rmi.f64.f64 	%fd124, %fd22;
	cvt.rzi.s32.f64 	%r23, %fd124;
	cvt.rpi.f64.f64 	%fd125, %fd22;
	cvt.rzi.s32.f64 	%r24, %fd125;
	cvta.to.global.u64 	%rd23, %rd9;
	add.s64 	%rd24, %rd23, %rd21;
	ld.global.f64 	%fd509, [%rd24];
	{
	.reg .b32 %temp; 
	mov.b64 	{%temp, %r338}, %fd509;
	}
	{
	.reg .b32 %temp; 
	mov.b64 	{%r339, %temp}, %fd509;
	}
	setp.gt.s32 	%p12, %r338, 1048575;
	mov.b32 	%r340, -1023;
	@%p12 bra 	$L__BB4_17;
	mul.f64 	%fd509, %fd509, 0d4350000000000000;
	{
	.reg .b32 %temp; 
	mov.b64 	{%temp, %r338}, %fd509;
	}
	{
	.reg .b32 %temp; 
	mov.b64 	{%r339, %temp}, %fd509;
	}
	mov.b32 	%r340, -1077;
$L__BB4_17:
	add.s32 	%r197, %r338, -1;
	setp.gt.u32 	%p13, %r197, 2146435070;
	@%p13 bra 	$L__BB4_21;
	shr.u32 	%r200, %r338, 20;
	add.s32 	%r341, %r340, %r200;
	and.b32  	%r201, %r338, 1048575;
	or.b32  	%r202, %r201, 1072693248;
	mov.b64 	%fd510, {%r339, %r202};
	setp.lt.u32 	%p15, %r202, 1073127583;
	@%p15 bra 	$L__BB4_20;
	{
	.reg .b32 %temp; 
	mov.b64 	{%r203, %temp}, %fd510;
	}
	{
	.reg .b32 %temp; 
	mov.b64 	{%temp, %r204}, %fd510;
	}
	add.s32 	%r205, %r204, -1048576;
	mov.b64 	%fd510, {%r203, %r205};
	add.s32 	%r341, %r341, 1;
$L__BB4_20:
	add.f64 	%fd127, %fd510, 0dBFF0000000000000;
	add.f64 	%fd128, %fd510, 0d3FF0000000000000;
	rcp.approx.ftz.f64 	%fd129, %fd128;
	neg.f64 	%fd130, %fd128;
	fma.rn.f64 	%fd131, %fd130, %fd129, 0d3FF0000000000000;
	fma.rn.f64 	%fd132, %fd131, %fd131, %fd131;
	fma.rn.f64 	%fd133, %fd132, %fd129, %fd129;
	mul.f64 	%fd134, %fd127, %fd133;
	fma.rn.f64 	%fd135, %fd127, %fd133, %fd134;
	mul.f64 	%fd136, %fd135, %fd135;
	fma.rn.f64 	%fd137, %fd136, 0d3EB1380B3AE80F1E, 0d3ED0EE258B7A8B04;
	fma.rn.f64 	%fd138, %fd137, %fd136, 0d3EF3B2669F02676F;
	fma.rn.f64 	%fd139, %fd138, %fd136, 0d3F1745CBA9AB0956;
	fma.rn.f64 	%fd140, %fd139, %fd136, 0d3F3C71C72D1B5154;
	fma.rn.f64 	%fd141, %fd140, %fd136, 0d3F624924923BE72D;
	fma.rn.f64 	%fd142, %fd141, %fd136, 0d3F8999999999A3C4;
	fma.rn.f64 	%fd143, %fd142, %fd136, 0d3FB5555555555554;
	sub.f64 	%fd144, %fd127, %fd135;
	add.f64 	%fd145, %fd144, %fd144;
	neg.f64 	%fd146, %fd135;
	fma.rn.f64 	%fd147, %fd146, %fd127, %fd145;
	mul.f64 	%fd148, %fd133, %fd147;
	mul.f64 	%fd149, %fd136, %fd143;
	fma.rn.f64 	%fd150, %fd149, %fd135, %fd148;
	xor.b32  	%r206, %r341, -2147483648;
	mov.b32 	%r207, 1127219200;
	mov.b64 	%fd151, {%r206, %r207};
	mov.b32 	%r208, -2147483648;
	mov.b64 	%fd152, {%r208, %r207};
	sub.f64 	%fd153, %fd151, %fd152;
	fma.rn.f64 	%fd154, %fd153, 0d3FE62E42FEFA39EF, %fd135;
	fma.rn.f64 	%fd155, %fd153, 0dBFE62E42FEFA39EF, %fd154;
	sub.f64 	%fd156, %fd155, %fd135;
	sub.f64 	%fd157, %fd150, %fd156;
	fma.rn.f64 	%fd158, %fd153, 0d3C7ABC9E3B39803F, %fd157;
	add.f64 	%fd511, %fd154, %fd158;
	bra.uni 	$L__BB4_22;
$L__BB4_21:
	fma.rn.f64 	%fd126, %fd509, 0d7FF0000000000000, 0d7FF0000000000000;
	{
	.reg .b32 %temp; 
	mov.b64 	{%temp, %r198}, %fd509;
	}
	and.b32  	%r199, %r198, 2147483647;
	setp.eq.s32 	%p14, %r199, 0;
	selp.f64 	%fd511, 0dFFF0000000000000, %fd126, %p14;
$L__BB4_22:
	setp.gt.s32 	%p16, %r342, 1048575;
	mov.b32 	%r344, -1023;
	@%p16 bra 	$L__BB4_24;
	mul.f64 	%fd512, %fd512, 0d4350000000000000;
	{
	.reg .b32 %temp; 
	mov.b64 	{%temp, %r342}, %fd512;
	}
	{
	.reg .b32 %temp; 
	mov.b64 	{%r343, %temp}, %fd512;
	}
	mov.b32 	%r344, -1077;
$L__BB4_24:
	add.s32 	%r211, %r342, -1;
	setp.gt.u32 	%p17, %r211, 2146435070;
	@%p17 bra 	$L__BB4_28;
	shr.u32 	%r214, %r342, 20;
	add.s32 	%r345, %r344, %r214;
	and.b32  	%r215, %r342, 1048575;
	or.b32  	%r216, %r215, 1072693248;
	mov.b64 	%fd513, {%r343, %r216};
	setp.lt.u32 	%p19, %r216, 1073127583;
	@%p19 bra 	$L__BB4_27;
	{
	.reg .b32 %temp; 
	mov.b64 	{%r217, %temp}, %fd513;
	}
	{
	.reg .b32 %temp; 
	mov.b64 	{%temp, %r218}, %fd513;
	}
	add.s32 	%r219, %r218, -1048576;
	mov.b64 	%fd513, {%r217, %r219};
	add.s32 	%r345, %r345, 1;
$L__BB4_27:
	add.f64 	%fd160, %fd513, 0dBFF0000000000000;
	add.f64 	%fd161, %fd513, 0d3FF0000000000000;
	rcp.approx.ftz.f64 	%fd162, %fd161;
	neg.f64 	%fd163, %fd161;
	fma.rn.f64 	%fd164, %fd163, %fd162, 0d3FF0000000000000;
	fma.rn.f64 	%fd165, %fd164, %fd164, %fd164;
	fma.rn.f64 	%fd166, %fd165, %fd162, %fd162;
	mul.f64 	%fd167, %fd160, %fd166;
	fma.rn.f64 	%fd168, %fd160, %fd166, %fd167;
	mul.f64 	%fd169, %fd168, %fd168;
	fma.rn.f64 	%fd170, %fd169, 0d3EB1380B3AE80F1E, 0d3ED0EE258B7A8B04;
	fma.rn.f64 	%fd171, %fd170, %fd169, 0d3EF3B2669F02676F;
	fma.rn.f64 	%fd172, %fd171, %fd169, 0d3F1745CBA9AB0956;
	fma.rn.f64 	%fd173, %fd172, %fd169, 0d3F3C71C72D1B5154;
	fma.rn.f64 	%fd174, %fd173, %fd169, 0d3F624924923BE72D;
	fma.rn.f64 	%fd175, %fd174, %fd169, 0d3F8999999999A3C4;
	fma.rn.f64 	%fd176, %fd175, %fd169, 0d3FB5555555555554;
	sub.f64 	%fd177, %fd160, %fd168;
	add.f64 	%fd178, %fd177, %fd177;
	neg.f64 	%fd179, %fd168;
	fma.rn.f64 	%fd180, %fd179, %fd160, %fd178;
	mul.f64 	%fd181, %fd166, %fd180;
	mul.f64 	%fd182, %fd169, %fd176;
	fma.rn.f64 	%fd183, %fd182, %fd168, %fd181;
	xor.b32  	%r220, %r345, -2147483648;
	mov.b32 	%r221, 1127219200;
	mov.b64 	%fd184, {%r220, %r221};
	mov.b32 	%r222, -2147483648;
	mov.b64 	%fd185, {%r222, %r221};
	sub.f64 	%fd186, %fd184, %fd185;
	fma.rn.f64 	%fd187, %fd186, 0d3FE62E42FEFA39EF, %fd168;
	fma.rn.f64 	%fd188, %fd186, 0dBFE62E42FEFA39EF, %fd187;
	sub.f64 	%fd189, %fd188, %fd168;
	sub.f64 	%fd190, %fd183, %fd189;
	fma.rn.f64 	%fd191, %fd186, 0d3C7ABC9E3B39803F, %fd190;
	add.f64 	%fd514, %fd187, %fd191;
	bra.uni 	$L__BB4_29;
$L__BB4_28:
	fma.rn.f64 	%fd159, %fd512, 0d7FF0000000000000, 0d7FF0000000000000;
	{
	.reg .b32 %temp; 
	mov.b64 	{%temp, %r212}, %fd512;
	}
	and.b32  	%r213, %r212, 2147483647;
	setp.eq.s32 	%p18, %r213, 0;
	selp.f64 	%fd514, 0dFFF0000000000000, %fd159, %p18;
$L__BB4_29:
	cvt.rn.f64.s32 	%fd192, %r154;
	mul.f64 	%fd193, %fd514, 0d3C695355BAAAFAD3;
	fma.rn.f64 	%fd194, %fd514, 0d3FDBCB7B1526E50E, %fd193;
	mul.f64 	%fd195, %fd511, 0d3C695355BAAAFAD3;
	fma.rn.f64 	%fd196, %fd511, 0d3FDBCB7B1526E50E, %fd195;
	sub.f64 	%fd197, %fd196, %fd194;
	add.f64 	%fd198, %fd192, 0dBFF0000000000000;
	div.rn.f64 	%fd199, %fd21, %fd198;
	div.rn.f64 	%fd200, %fd197, %fd199;
	add.f64 	%fd201, %fd192, 0dBFF004189374BC6A;
	max.f64 	%fd202, %fd200, 0d3F50624DD2F1A9FC;
	min.f64 	%fd40, %fd201, %fd202;
	cvt.rmi.f64.f64 	%fd203, %fd40;
	cvt.rzi.s32.f64 	%r43, %fd203;
	cvt.rpi.f64.f64 	%fd204, %fd40;
	cvt.rzi.s32.f64 	%r44, %fd204;
	setp.eq.s32 	%p20, %r43, %r44;
	setp.eq.s32 	%p21, %r23, %r24;
	mad.lo.s32 	%r45, %r157, %r166, %r1;
	cvta.to.global.u64 	%rd25, %rd12;
	mul.wide.s32 	%rd26, %r45, 8;
	add.s64 	%rd4, %rd25, %rd26;
	or.pred  	%p22, %p20, %p21;
	@%p22 bra 	$L__BB4_40;
	setp.lt.s32 	%p23, %r156, 1;
	@%p23 bra 	$L__BB4_39;
	mul.lo.s32 	%r224, %r157, %r156;
	mul.lo.s32 	%r46, %r43, %r224;
	mul.lo.s32 	%r225, %r224, %r154;
	mul.lo.s32 	%r47, %r23, %r225;
	mul.lo.s32 	%r48, %r44, %r224;
	mul.lo.s32 	%r49, %r24, %r225;
	mul.lo.s32 	%r50, %r224, %r166;
	setp.lt.u32 	%p24, %r156, 4;
	mov.b32 	%r353, 0;
	@%p24 bra 	$L__BB4_34;
	and.b32  	%r226, %r156, 2147483644;
	neg.s32 	%r351, %r226;
	mul.lo.s32 	%r227, %r23, %r154;
	add.s32 	%r228, %r43, %r227;
	mad.lo.s32 	%r229, %r157, %r228, %r1;
	mul.lo.s32 	%r350, %r156, %r229;
	mul.lo.s32 	%r230, %r24, %r154;
	add.s32 	%r231, %r43, %r230;
	mad.lo.s32 	%r232, %r157, %r231, %r1;
	mul.lo.s32 	%r349, %r156, %r232;
	add.s32 	%r233, %r44, %r227;
	mad.lo.s32 	%r234, %r157, %r233, %r1;
	mul.lo.s32 	%r348, %r156, %r234;
	mul.lo.s32 	%r347, %r156, %r45;
	add.s32 	%r235, %r44, %r230;
	mad.lo.s32 	%r236, %r157, %r235, %r1;
	mul.lo.s32 	%r346, %r156, %r236;
	add.s64 	%rd28, %rd2, 16;
	cvt.rn.f64.s32 	%fd206, %r44;
	sub.f64 	%fd207, %fd206, %fd40;
	cvt.rn.f64.s32 	%fd209, %r24;
	sub.f64 	%fd210, %fd209, %fd22;
	cvt.rn.f64.s32 	%fd212, %r43;
	sub.f64 	%fd213, %fd40, %fd212;
	cvt.rn.f64.s32 	%fd219, %r23;
	sub.f64 	%fd220, %fd22, %fd219;
$L__BB4_33:
	.pragma "nounroll";
	and.b32  	%r353, %r156, 2147483644;
	mul.wide.s32 	%rd27, %r350, 8;
	add.s64 	%rd29, %rd28, %rd27;
	mul.wide.s32 	%rd30, %r349, 8;
	add.s64 	%rd31, %rd28, %rd30;
	mul.wide.s32 	%rd32, %r348, 8;
	add.s64 	%rd33, %rd28, %rd32;
	mul.wide.s32 	%rd34, %r347, 8;
	add.s64 	%rd35, %rd1, %rd34;
	mul.wide.s32 	%rd36, %r346, 8;
	add.s64 	%rd37, %rd28, %rd36;
	ld.global.f64 	%fd205, [%rd29+-16];
	mul.f64 	%fd208, %fd207, %fd205;
	ld.global.f64 	%fd211, [%rd33+-16];
	mul.f64 	%fd214, %fd213, %fd211;
	mul.f64 	%fd215, %fd210, %fd214;
	fma.rn.f64 	%fd216, %fd210, %fd208, %fd215;
	ld.global.f64 	%fd217, [%rd31+-16];
	mul.f64 	%fd218, %fd207, %fd217;
	fma.rn.f64 	%fd221, %fd220, %fd218, %fd216;
	ld.global.f64 	%fd222, [%rd37+-16];
	mul.f64 	%fd223, %fd213, %fd222;
	fma.rn.f64 	%fd224, %fd220, %fd223, %fd221;
	st.global.f64 	[%rd35], %fd224;
	ld.global.f64 	%fd225, [%rd29+-8];
	mul.f64 	%fd226, %fd207, %fd225;
	ld.global.f64 	%fd227, [%rd33+-8];
	mul.f64 	%fd228, %fd213, %fd227;
	mul.f64 	%fd229, %fd210, %fd228;
	fma.rn.f64 	%fd230, %fd210, %fd226, %fd229;
	ld.global.f64 	%fd231, [%rd31+-8];
	mul.f64 	%fd232, %fd207, %fd231;
	fma.rn.f64 	%fd233, %fd220, %fd232, %fd230;
	ld.global.f64 	%fd234, [%rd37+-8];
	mul.f64 	%fd235, %fd213, %fd234;
	fma.rn.f64 	%fd236, %fd220, %fd235, %fd233;
	st.global.f64 	[%rd35+8], %fd236;
	ld.global.f64 	%fd237, [%rd29];
	mul.f64 	%fd238, %fd207, %fd237;
	ld.global.f64 	%fd239, [%rd33];
	mul.f64 	%fd240, %fd213, %fd239;
	mul.f64 	%fd241, %fd210, %fd240;
	fma.rn.f64 	%fd242, %fd210, %fd238, %fd241;
	ld.global.f64 	%fd243, [%rd31];
	mul.f64 	%fd244, %fd207, %fd243;
	fma.rn.f64 	%fd245, %fd220, %fd244, %fd242;
	ld.global.f64 	%fd246, [%rd37];
	mul.f64 	%fd247, %fd213, %fd246;
	fma.rn.f64 	%fd248, %fd220, %fd247, %fd245;
	st.global.f64 	[%rd35+16], %fd248;
	ld.global.f64 	%fd249, [%rd29+8];
	mul.f64 	%fd250, %fd207, %fd249;
	ld.global.f64 	%fd251, [%rd33+8];
	mul.f64 	%fd252, %fd213, %fd251;
	mul.f64 	%fd253, %fd210, %fd252;
	fma.rn.f64 	%fd254, %fd210, %fd250, %fd253;
	ld.global.f64 	%fd255, [%rd31+8];
	mul.f64 	%fd256, %fd207, %fd255;
	fma.rn.f64 	%fd257, %fd220, %fd256, %fd254;
	ld.global.f64 	%fd258, [%rd37+8];
	mul.f64 	%fd259, %fd213, %fd258;
	fma.rn.f64 	%fd260, %fd220, %fd259, %fd257;
	st.global.f64 	[%rd35+24], %fd260;
	add.s32 	%r351, %r351, 4;
	add.s32 	%r350, %r350, 4;
	add.s32 	%r349, %r349, 4;
	add.s32 	%r348, %r348, 4;
	add.s32 	%r347, %r347, 4;
	add.s32 	%r346, %r346, 4;
	setp.ne.s32 	%p25, %r351, 0;
	@%p25 bra 	$L__BB4_33;
$L__BB4_34:
	and.b32  	%r71, %r156, 3;
	setp.eq.s32 	%p26, %r71, 0;
	@%p26 bra 	$L__BB4_39;
	setp.eq.s32 	%p27, %r71, 1;
	@%p27 bra 	$L__BB4_37;
	mad.lo.s32 	%r237, %r156, %r1, %r353;
	add.s32 	%r238, %r237, %r46;
	add.s32 	%r239, %r238, %r47;
	mul.wide.s32 	%rd38, %r239, 8;
	add.s64 	%rd39, %rd2, %rd38;
	ld.global.f64 	%fd261, [%rd39];
	cvt.rn.f64.s32 	%fd262, %r44;
	sub.f64 	%fd263, %fd262, %fd40;
	mul.f64 	%fd264, %fd263, %fd261;
	cvt.rn.f64.s32 	%fd265, %r24;
	sub.f64 	%fd266, %fd265, %fd22;
	add.s32 	%r240, %r237, %r48;
	add.s32 	%r241, %r240, %r47;
	mul.wide.s32 	%rd40, %r241, 8;
	add.s64 	%rd41, %rd2, %rd40;
	ld.global.f64 	%fd267, [%rd41];
	cvt.rn.f64.s32 	%fd268, %r43;
	sub.f64 	%fd269, %fd40, %fd268;
	mul.f64 	%fd270, %fd269, %fd267;
	mul.f64 	%fd271, %fd266, %fd270;
	fma.rn.f64 	%fd272, %fd266, %fd264, %fd271;
	add.s32 	%r242, %r238, %r49;
	mul.wide.s32 	%rd42, %r242, 8;
	add.s64 	%rd43, %rd2, %rd42;
	ld.global.f64 	%fd273, [%rd43];
	mul.f64 	%fd274, %fd263, %fd273;
	cvt.rn.f64.s32 	%fd275, %r23;
	sub.f64 	%fd276, %fd22, %fd275;
	fma.rn.f64 	%fd277, %fd276, %fd274, %fd272;
	add.s32 	%r243, %r240, %r49;
	mul.wide.s32 	%rd44, %r243, 8;
	add.s64 	%rd45, %rd2, %rd44;
	ld.global.f64 	%fd278, [%rd45];
	mul.f64 	%fd279, %fd269, %fd278;
	fma.rn.f64 	%fd280, %fd276, %fd279, %fd277;
	add.s32 	%r244, %r237, %r50;
	mul.wide.s32 	%rd46, %r244, 8;
	add.s64 	%rd47, %rd1, %rd46;
	st.global.f64 	[%rd47], %fd280;
	ld.global.f64 	%fd281, [%rd39+8];
	mul.f64 	%fd282, %fd263, %fd281;
	ld.global.f64 	%fd283, [%rd41+8];
	mul.f64 	%fd284, %fd269, %fd283;
	mul.f64 	%fd285, %fd266, %fd284;
	fma.rn.f64 	%fd286, %fd266, %fd282, %fd285;
	ld.global.f64 	%fd287, [%rd43+8];
	mul.f64 	%fd288, %fd263, %fd287;
	fma.rn.f64 	%fd289, %fd276, %fd288, %fd286;
	ld.global.f64 	%fd290, [%rd45+8];
	mul.f64 	%fd291, %fd269, %fd290;
	fma.rn.f64 	%fd292, %fd276, %fd291, %fd289;
	st.global.f64 	[%rd47+8], %fd292;
	add.s32 	%r353, %r353, 2;
$L__BB4_37:
	and.b32  	%r245, %r156, 1;
	setp.eq.b32 	%p28, %r245, 1;
	not.pred 	%p29, %p28;
	@%p29 bra 	$L__BB4_39;
	mad.lo.s32 	%r246, %r156, %r1, %r353;
	add.s32 	%r247, %r246, %r46;
	add.s32 	%r248, %r247, %r47;
	mul.wide.s32 	%rd48, %r248, 8;
	add.s64 	%rd49, %rd2, %rd48;
	ld.global.f64 	%fd293, [%rd49];
	cvt.rn.f64.s32 	%fd294, %r44;
	sub.f64 	%fd295, %fd294, %fd40;
	mul.f64 	%fd296, %fd295, %fd293;
	cvt.rn.f64.s32 	%fd297, %r24;
	sub.f64 	%fd298, %fd297, %fd22;
	add.s32 	%r249, %r246, %r48;
	add.s32 	%r250, %r249, %r47;
	mul.wide.s32 	%rd50, %r250, 8;
	add.s64 	%rd51, %rd2, %rd50;
	ld.global.f64 	%fd299, [%rd51];
	cvt.rn.f64.s32 	%fd300, %r43;
	sub.f64 	%fd301, %fd40, %fd300;
	mul.f64 	%fd302, %fd301, %fd299;
	mul.f64 	%fd303, %fd298, %fd302;
	fma.rn.f64 	%fd304, %fd298, %fd296, %fd303;
	add.s32 	%r251, %r247, %r49;
	mul.wide.s32 	%rd52, %r251, 8;
	add.s64 	%rd53, %rd2, %rd52;
	ld.global.f64 	%fd305, [%rd53];
	mul.f64 	%fd306, %fd295, %fd305;
	cvt.rn.f64.s32 	%fd307, %r23;
	sub.f64 	%fd308, %fd22, %fd307;
	fma.rn.f64 	%fd309, %fd308, %fd306, %fd304;
	add.s32 	%r252, %r249, %r49;
	mul.wide.s32 	%rd54, %r252, 8;
	add.s64 	%rd55, %rd2, %rd54;
	ld.global.f64 	%fd310, [%rd55];
	mul.f64 	%fd311, %fd301, %fd310;
	fma.rn.f64 	%fd312, %fd308, %fd311, %fd309;
	add.s32 	%r253, %r246, %r50;
	mul.wide.s32 	%rd56, %r253, 8;
	add.s64 	%rd57, %rd1, %rd56;
	st.global.f64 	[%rd57], %fd312;
$L__BB4_39:
	ld.param.u64 	%rd146, [_Z13opac_interpolPdS_S_S_S_S_S_S_iiiii_param_6];
	mad.lo.s32 	%r254, %r43, %r157, %r1;
	mul.lo.s32 	%r255, %r157, %r154;
	mul.lo.s32 	%r256, %r23, %r255;
	add.s32 	%r257, %r254, %r256;
	cvta.to.global.u64 	%rd58, %rd146;
	mul.wide.s32 	%rd59, %r257, 8;
	add.s64 	%rd60, %rd58, %rd59;
	ld.global.f64 	%fd313, [%rd60];
	cvt.rn.f64.s32 	%fd314, %r44;
	sub.f64 	%fd315, %fd314, %fd40;
	mul.f64 	%fd316, %fd315, %fd313;
	cvt.rn.f64.s32 	%fd317, %r24;
	sub.f64 	%fd318, %fd317, %fd22;
	mad.lo.s32 	%r258, %r44, %r157, %r1;
	add.s32 	%r259, %r258, %r256;
	mul.wide.s32 	%rd61, %r259, 8;
	add.s64 	%rd62, %rd58, %rd61;
	ld.global.f64 	%fd319, [%rd62];
	cvt.rn.f64.s32 	%fd320, %r43;
	sub.f64 	%fd321, %fd40, %fd320;
	mul.f64 	%fd322, %fd321, %fd319;
	mul.f64 	%fd323, %fd318, %fd322;
	fma.rn.f64 	%fd324, %fd318, %fd316, %fd323;
	mul.lo.s32 	%r260, %r24, %r255;
	add.s32 	%r261, %r254, %r260;
	mul.wide.s32 	%rd63, %r261, 8;
	add.s64 	%rd64, %rd58, %rd63;
	ld.global.f64 	%fd325, [%rd64];
	mul.f64 	%fd326, %fd315, %fd325;
	cvt.rn.f64.s32 	%fd327, %r23;
	sub.f64 	%fd328, %fd22, %fd327;
	fma.rn.f64 	%fd329, %fd328, %fd326, %fd324;
	add.s32 	%r262, %r258, %r260;
	mul.wide.s32 	%rd65, %r262, 8;
	add.s64 	%rd66, %rd58, %rd65;
	ld.global.f64 	%fd330, [%rd66];
	mul.f64 	%fd331, %fd321, %fd330;
	fma.rn.f64 	%fd332, %fd328, %fd331, %fd329;
	st.global.f64 	[%rd4], %fd332;
$L__BB4_40:
	setp.eq.s32 	%p30, %r43, %r44;
	setp.ne.s32 	%p31, %r23, %r24;
	or.pred  	%p32, %p31, %p30;
	@%p32 bra 	$L__BB4_54;
	setp.lt.s32 	%p33, %r156, 1;
	@%p33 bra 	$L__BB4_53;
	mul.lo.s32 	%r264, %r157, %r156;
	mul.lo.s32 	%r265, %r264, %r154;
	mul.lo.s32 	%r266, %r265, %r23;
	mad.lo.s32 	%r74, %r43, %r264, %r266;
	cvt.rn.f64.s32 	%fd333, %r44;
	sub.f64 	%fd41, %fd333, %fd40;
	mad.lo.s32 	%r75, %r44, %r264, %r266;
	cvt.rn.f64.s32 	%fd334, %r43;
	sub.f64 	%fd42, %fd40, %fd334;
	mul.lo.s32 	%r76, %r264, %r166;
	setp.lt.u32 	%p34, %r156, 8;
	mov.b32 	%r359, 0;
	@%p34 bra 	$L__BB4_45;
	and.b32  	%r359, %r156, 2147483640;
	neg.s32 	%r357, %r359;
	mul.lo.s32 	%r356, %r156, %r45;
	mul.lo.s32 	%r268, %r23, %r154;
	add.s32 	%r269, %r43, %r268;
	mad.lo.s32 	%r270, %r157, %r269, %r1;
	mul.lo.s32 	%r355, %r156, %r270;
	add.s32 	%r271, %r44, %r268;
	mad.lo.s32 	%r272, %r157, %r271, %r1;
	mul.lo.s32 	%r354, %r156, %r272;
	add.s64 	%rd70, %rd2, 32;
$L__BB4_44:
	.pragma "nounroll";
	mul.wide.s32 	%rd67, %r356, 8;
	add.s64 	%rd68, %rd1, %rd67;
	mul.wide.s32 	%rd69, %r355, 8;
	add.s64 	%rd71, %rd70, %rd69;
	mul.wide.s32 	%rd72, %r354, 8;
	add.s64 	%rd73, %rd70, %rd72;
	ld.global.f64 	%fd335, [%rd71+-32];
	ld.global.f64 	%fd336, [%rd73+-32];
	mul.f64 	%fd337, %fd42, %fd336;
	fma.rn.f64 	%fd338, %fd41, %fd335, %fd337;
	st.global.f64 	[%rd68], %fd338;
	ld.global.f64 	%fd339, [%rd71+-24];
	ld.global.f64 	%fd340, [%rd73+-24];
	mul.f64 	%fd341, %fd42, %fd340;
	fma.rn.f64 	%fd342, %fd41, %fd339, %fd341;
	st.global.f64 	[%rd68+8], %fd342;
	ld.global.f64 	%fd343, [%rd71+-16];
	ld.global.f64 	%fd344, [%rd73+-16];
	mul.f64 	%fd345, %fd42, %fd344;
	fma.rn.f64 	%fd346, %fd41, %fd343, %fd345;
	st.global.f64 	[%rd68+16], %fd346;
	ld.global.f64 	%fd347, [%rd71+-8];
	ld.global.f64 	%fd348, [%rd73+-8];
	mul.f64 	%fd349, %fd42, %fd348;
	fma.rn.f64 	%fd350, %fd41, %fd347, %fd349;
	st.global.f64 	[%rd68+24], %fd350;
	ld.global.f64 	%fd351, [%rd71];
	ld.global.f64 	%fd352, [%rd73];
	mul.f64 	%fd353, %fd42, %fd352;
	fma.rn.f64 	%fd354, %fd41, %fd351, %fd353;
	st.global.f64 	[%rd68+32], %fd354;
	ld.global.f64 	%fd355, [%rd71+8];
	ld.global.f64 	%fd356, [%rd73+8];
	mul.f64 	%fd357, %fd42, %fd356;
	fma.rn.f64 	%fd358, %fd41, %fd355, %fd357;
	st.global.f64 	[%rd68+40], %fd358;
	ld.global.f64 	%fd359, [%rd71+16];
	ld.global.f64 	%fd360, [%rd73+16];
	mul.f64 	%fd361, %fd42, %fd360;
	fma.rn.f64 	%fd362, %fd41, %fd359, %fd361;
	st.global.f64 	[%rd68+48], %fd362;
	ld.global.f64 	%fd363, [%rd71+24];
	ld.global.f64 	%fd364, [%rd73+24];
	mul.f64 	%fd365, %fd42, %fd364;
	fma.rn.f64 	%fd366, %fd41, %fd363, %fd365;
	st.global.f64 	[%rd68+56], %fd366;
	add.s32 	%r357, %r357, 8;
	add.s32 	%r356, %r356, 8;
	add.s32 	%r355, %r355, 8;
	add.s32 	%r354, %r354, 8;
	setp.ne.s32 	%p35, %r357, 0;
	@%p35 bra 	$L__BB4_44;
$L__BB4_45:
	and.b32  	%r91, %r156, 7;
	setp.eq.s32 	%p36, %r91, 0;
	@%p36 bra 	$L__BB4_53;
	and.b32  	%r92, %r156, 3;
	setp.lt.u32 	%p37, %r91, 4;
	@%p37 bra 	$L__BB4_48;
	mad.lo.s32 	%r273, %r156, %r1, %r359;
	add.s32 	%r274, %r74, %r273;
	mul.wide.s32 	%rd74, %r274, 8;
	add.s64 	%rd75, %rd2, %rd74;
	ld.global.f64 	%fd367, [%rd75];
	add.s32 	%r275, %r75, %r273;
	mul.wide.s32 	%rd76, %r275, 8;
	add.s64 	%rd77, %rd2, %rd76;
	ld.global.f64 	%fd368, [%rd77];
	mul.f64 	%fd369, %fd42, %fd368;
	fma.rn.f64 	%fd370, %fd41, %fd367, %fd369;
	add.s32 	%r276, %r273, %r76;
	mul.wide.s32 	%rd78, %r276, 8;
	add.s64 	%rd79, %rd1, %rd78;
	st.global.f64 	[%rd79], %fd370;
	ld.global.f64 	%fd371, [%rd75+8];
	ld.global.f64 	%fd372, [%rd77+8];
	mul.f64 	%fd373, %fd42, %fd372;
	fma.rn.f64 	%fd374, %fd41, %fd371, %fd373;
	st.global.f64 	[%rd79+8], %fd374;
	ld.global.f64 	%fd375, [%rd75+16];
	ld.global.f64 	%fd376, [%rd77+16];
	mul.f64 	%fd377, %fd42, %fd376;
	fma.rn.f64 	%fd378, %fd41, %fd375, %fd377;
	st.global.f64 	[%rd79+16], %fd378;
	ld.global.f64 	%fd379, [%rd75+24];
	ld.global.f64 	%fd380, [%rd77+24];
	mul.f64 	%fd381, %fd42, %fd380;
	fma.rn.f64 	%fd382, %fd41, %fd379, %fd381;
	st.global.f64 	[%rd79+24], %fd382;
	add.s32 	%r359, %r359, 4;
$L__BB4_48:
	setp.eq.s32 	%p38, %r92, 0;
	@%p38 bra 	$L__BB4_53;
	mul.lo.s32 	%r95, %r156, %r1;
	setp.eq.s32 	%p39, %r92, 1;
	@%p39 bra 	$L__BB4_51;
	add.s32 	%r277, %r359, %r95;
	add.s32 	%r278, %r74, %r277;
	mul.wide.s32 	%rd80, %r278, 8;
	add.s64 	%rd81, %rd2, %rd80;
	ld.global.f64 	%fd383, [%rd81];
	add.s32 	%r279, %r75, %r277;
	mul.wide.s32 	%rd82, %r279, 8;
	add.s64 	%rd83, %rd2, %rd82;
	ld.global.f64 	%fd384, [%rd83];
	mul.f64 	%fd385, %fd42, %fd384;
	fma.rn.f64 	%fd386, %fd41, %fd383, %fd385;
	add.s32 	%r280, %r277, %r76;
	mul.wide.s32 	%rd84, %r280, 8;
	add.s64 	%rd85, %rd1, %rd84;
	st.global.f64 	[%rd85], %fd386;
	ld.global.f64 	%fd387, [%rd81+8];
	ld.global.f64 	%fd388, [%rd83+8];
	mul.f64 	%fd389, %fd42, %fd388;
	fma.rn.f64 	%fd390, %fd41, %fd387, %fd389;
	st.global.f64 	[%rd85+8], %fd390;
	add.s32 	%r359, %r359, 2;
$L__BB4_51:
	and.b32  	%r281, %r156, 1;
	setp.eq.b32 	%p40, %r281, 1;
	not.pred 	%p41, %p40;
	@%p41 bra 	$L__BB4_53;
	add.s32 	%r282, %r359, %r95;
	add.s32 	%r283, %r74, %r282;
	mul.wide.s32 	%rd86, %r283, 8;
	add.s64 	%rd87, %rd2, %rd86;
	ld.global.f64 	%fd391, [%rd87];
	add.s32 	%r284, %r75, %r282;
	mul.wide.s32 	%rd88, %r284, 8;
	add.s64 	%rd89, %rd2, %rd88;
	ld.global.f64 	%fd392, [%rd89];
	mul.f64 	%fd393, %fd42, %fd392;
	fma.rn.f64 	%fd394, %fd41, %fd391, %fd393;
	add.s32 	%r285, %r282, %r76;
	mul.wide.s32 	%rd90, %r285, 8;
	add.s64 	%rd91, %rd1, %rd90;
	st.global.f64 	[%rd91], %fd394;
$L__BB4_53:
	ld.param.u64 	%rd147, [_Z13opac_interpolPdS_S_S_S_S_S_S_iiiii_param_6];
	mul.lo.s32 	%r286, %r157, %r154;
	mad.lo.s32 	%r287, %r286, %r23, %r1;
	mad.lo.s32 	%r288, %r43, %r157, %r287;
	cvta.to.global.u64 	%rd92, %rd147;
	mul.wide.s32 	%rd93, %r288, 8;
	add.s64 	%rd94, %rd92, %rd93;
	ld.global.f64 	%fd395, [%rd94];
	cvt.rn.f64.s32 	%fd396, %r44;
	sub.f64 	%fd397, %fd396, %fd40;
	mad.lo.s32 	%r289, %r44, %r157, %r287;
	mul.wide.s32 	%rd95, %r289, 8;
	add.s64 	%rd96, %rd92, %rd95;
	ld.global.f64 	%fd398, [%rd96];
	cvt.rn.f64.s32 	%fd399, %r43;
	sub.f64 	%fd400, %fd40, %fd399;
	mul.f64 	%fd401, %fd400, %fd398;
	fma.rn.f64 	%fd402, %fd397, %fd395, %fd401;
	st.global.f64 	[%rd4], %fd402;
$L__BB4_54:
	setp.eq.s32 	%p42, %r23, %r24;
	setp.ne.s32 	%p43, %r43, %r44;
	or.pred  	%p44, %p43, %p42;
	@%p44 bra 	$L__BB4_68;
	setp.lt.s32 	%p45, %r156, 1;
	@%p45 bra 	$L__BB4_67;
	mul.lo.s32 	%r291, %r157, %r156;
	mul.lo.s32 	%r98, %r43, %r291;
	mul.lo.s32 	%r292, %r291, %r154;
	mul.lo.s32 	%r99, %r23, %r292;
	cvt.rn.f64.s32 	%fd403, %r24;
	sub.f64 	%fd43, %fd403, %fd22;
	mul.lo.s32 	%r100, %r24, %r292;
	cvt.rn.f64.s32 	%fd404, %r23;
	sub.f64 	%fd44, %fd22, %fd404;
	mul.lo.s32 	%r101, %r291, %r166;
	setp.lt.u32 	%p46, %r156, 8;
	mov.b32 	%r366, 0;
	@%p46 bra 	$L__BB4_59;
	and.b32  	%r366, %r156, 2147483640;
	neg.s32 	%r364, %r366;
	mad.lo.s32 	%r294, %r23, %r154, %r43;
	mad.lo.s32 	%r295, %r157, %r294, %r1;
	mul.lo.s32 	%r363, %r156, %r295;
	mad.lo.s32 	%r296, %r24, %r154, %r43;
	mad.lo.s32 	%r297, %r157, %r296, %r1;
	mul.lo.s32 	%r362, %r156, %r297;
	mul.lo.s32 	%r361, %r156, %r45;
	add.s64 	%rd98, %rd2, 32;
$L__BB4_58:
	.pragma "nounroll";
	mul.wide.s32 	%rd97, %r363, 8;
	add.s64 	%rd99, %rd98, %rd97;
	mul.wide.s32 	%rd100, %r362, 8;
	add.s64 	%rd101, %rd98, %rd100;
	mul.wide.s32 	%rd102, %r361, 8;
	add.s64 	%rd103, %rd1, %rd102;
	ld.global.f64 	%fd405, [%rd99+-32];
	ld.global.f64 	%fd406, [%rd101+-32];
	mul.f64 	%fd407, %fd44, %fd406;
	fma.rn.f64 	%fd408, %fd43, %fd405, %fd407;
	st.global.f64 	[%rd103], %fd408;
	ld.global.f64 	%fd409, [%rd99+-24];
	ld.global.f64 	%fd410, [%rd101+-24];
	mul.f64 	%fd411, %fd44, %fd410;
	fma.rn.f64 	%fd412, %fd43, %fd409, %fd411;
	st.global.f64 	[%rd103+8], %fd412;
	ld.global.f64 	%fd413, [%rd99+-16];
	ld.global.f64 	%fd414, [%rd101+-16];
	mul.f64 	%fd415, %fd44, %fd414;
	fma.rn.f64 	%fd416, %fd43, %fd413, %fd415;
	st.global.f64 	[%rd103+16], %fd416;
	ld.global.f64 	%fd417, [%rd99+-8];
	ld.global.f64 	%fd418, [%rd101+-8];
	mul.f64 	%fd419, %fd44, %fd418;
	fma.rn.f64 	%fd420, %fd43, %fd417, %fd419;
	st.global.f64 	[%rd103+24], %fd420;
	ld.global.f64 	%fd421, [%rd99];
	ld.global.f64 	%fd422, [%rd101];
	mul.f64 	%fd423, %fd44, %fd422;
	fma.rn.f64 	%fd424, %fd43, %fd421, %fd423;
	st.global.f64 	[%rd103+32], %fd424;
	ld.global.f64 	%fd425, [%rd99+8];
	ld.global.f64 	%fd426, [%rd101+8];
	mul.f64 	%fd427, %fd44, %fd426;
	fma.rn.f64 	%fd428, %fd43, %fd425, %fd427;
	st.global.f64 	[%rd103+40], %fd428;
	ld.global.f64 	%fd429, [%rd99+16];
	ld.global.f64 	%fd430, [%rd101+16];
	mul.f64 	%fd431, %fd44, %fd430;
	fma.rn.f64 	%fd432, %fd43, %fd429, %fd431;
	st.global.f64 	[%rd103+48], %fd432;
	ld.global.f64 	%fd433, [%rd99+24];
	ld.global.f64 	%fd434, [%rd101+24];
	mul.f64 	%fd435, %fd44, %fd434;
	fma.rn.f64 	%fd436, %fd43, %fd433, %fd435;
	st.global.f64 	[%rd103+56], %fd436;
	add.s32 	%r364, %r364, 8;
	add.s32 	%r363, %r363, 8;
	add.s32 	%r362, %r362, 8;
	add.s32 	%r361, %r361, 8;
	setp.ne.s32 	%p47, %r364, 0;
	@%p47 bra 	$L__BB4_58;
$L__BB4_59:
	and.b32  	%r116, %r156, 7;
	setp.eq.s32 	%p48, %r116, 0;
	@%p48 bra 	$L__BB4_67;
	mul.lo.s32 	%r117, %r156, %r1;
	and.b32  	%r118, %r156, 3;
	setp.lt.u32 	%p49, %r116, 4;
	@%p49 bra 	$L__BB4_62;
	add.s32 	%r298, %r366, %r117;
	add.s32 	%r299, %r298, %r98;
	add.s32 	%r300, %r299, %r99;
	mul.wide.s32 	%rd104, %r300, 8;
	add.s64 	%rd105, %rd2, %rd104;
	ld.global.f64 	%fd437, [%rd105];
	add.s32 	%r301, %r299, %r100;
	mul.wide.s32 	%rd106, %r301, 8;
	add.s64 	%rd107, %rd2, %rd106;
	ld.global.f64 	%fd438, [%rd107];
	mul.f64 	%fd439, %fd44, %fd438;
	fma.rn.f64 	%fd440, %fd43, %fd437, %fd439;
	add.s32 	%r302, %r298, %r101;
	mul.wide.s32 	%rd108, %r302, 8;
	add.s64 	%rd109, %rd1, %rd108;
	st.global.f64 	[%rd109], %fd440;
	ld.global.f64 	%fd441, [%rd105+8];
	ld.global.f64 	%fd442, [%rd107+8];
	mul.f64 	%fd443, %fd44, %fd442;
	fma.rn.f64 	%fd444, %fd43, %fd441, %fd443;
	st.global.f64 	[%rd109+8], %fd444;
	ld.global.f64 	%fd445, [%rd105+16];
	ld.global.f64 	%fd446, [%rd107+16];
	mul.f64 	%fd447, %fd44, %fd446;
	fma.rn.f64 	%fd448, %fd43, %fd445, %fd447;
	st.global.f64 	[%rd109+16], %fd448;
	ld.global.f64 	%fd449, [%rd105+24];
	ld.global.f64 	%fd450, [%rd107+24];
	mul.f64 	%fd451, %fd44, %fd450;
	fma.rn.f64 	%fd452, %fd43, %fd449, %fd451;
	st.global.f64 	[%rd109+24], %fd452;
	add.s32 	%r366, %r366, 4;
$L__BB4_62:
	setp.eq.s32 	%p50, %r118, 0;
	@%p50 bra 	$L__BB4_67;
	setp.eq.s32 	%p51, %r118, 1;
	@%p51 bra 	$L__BB4_65;
	add.s32 	%r303, %r366, %r117;
	add.s32 	%r304, %r303, %r98;
	add.s32 	%r305, %r304, %r99;
	mul.wide.s32 	%rd110, %r305, 8;
	add.s64 	%rd111, %rd2, %rd110;
	ld.global.f64 	%fd453, [%rd111];
	add.s32 	%r306, %r304, %r100;
	mul.wide.s32 	%rd112, %r306, 8;
	add.s64 	%rd113, %rd2, %rd112;
	ld.global.f64 	%fd454, [%rd113];
	mul.f64 	%fd455, %fd44, %fd454;
	fma.rn.f64 	%fd456, %fd43, %fd453, %fd455;
	add.s32 	%r307, %r303, %r101;
	mul.wide.s32 	%rd114, %r307, 8;
	add.s64 	%rd115, %rd1, %rd114;
	st.global.f64 	[%rd115], %fd456;
	ld.global.f64 	%fd457, [%rd111+8];
	ld.global.f64 	%fd458, [%rd113+8];
	mul.f64 	%fd459, %fd44, %fd458;
	fma.rn.f64 	%fd460, %fd43, %fd457, %fd459;
	st.global.f64 	[%rd115+8], %fd460;
	add.s32 	%r366, %r366, 2;
$L__BB4_65:
	and.b32  	%r308, %r156, 1;
	setp.eq.b32 	%p52, %r308, 1;
	not.pred 	%p53, %p52;
	@%p53 bra 	$L__BB4_67;
	add.s32 	%r309, %r366, %r117;
	add.s32 	%r310, %r309, %r98;
	add.s32 	%r311, %r310, %r99;
	mul.wide.s32 	%rd116, %r311, 8;
	add.s64 	%rd117, %rd2, %rd116;
	ld.global.f64 	%fd461, [%rd117];
	add.s32 	%r312, %r310, %r100;
	mul.wide.s32 	%rd118, %r312, 8;
	add.s64 	%rd119, %rd2, %rd118;
	ld.global.f64 	%fd462, [%rd119];
	mul.f64 	%fd463, %fd44, %fd462;
	fma.rn.f64 	%fd464, %fd43, %fd461, %fd463;
	add.s32 	%r313, %r309, %r101;
	mul.wide.s32 	%rd120, %r313, 8;
	add.s64 	%rd121, %rd1, %rd120;
	st.global.f64 	[%rd121], %fd464;
$L__BB4_67:
	ld.param.u64 	%rd148, [_Z13opac_interpolPdS_S_S_S_S_S_S_iiiii_param_6];
	mad.lo.s32 	%r314, %r43, %r157, %r1;
	mul.lo.s32 	%r315, %r157, %r154;
	mad.lo.s32 	%r316, %r23, %r315, %r314;
	cvta.to.global.u64 	%rd122, %rd148;
	mul.wide.s32 	%rd123, %r316, 8;
	add.s64 	%rd124, %rd122, %rd123;
	ld.global.f64 	%fd465, [%rd124];
	cvt.rn.f64.s32 	%fd466, %r24;
	sub.f64 	%fd467, %fd466, %fd22;
	mad.lo.s32 	%r317, %r24, %r315, %r314;
	mul.wide.s32 	%rd125, %r317, 8;
	add.s64 	%rd126, %rd122, %rd125;
	ld.global.f64 	%fd468, [%rd126];
	cvt.rn.f64.s32 	%fd469, %r23;
	sub.f64 	%fd470, %fd22, %fd469;
	mul.f64 	%fd471, %fd470, %fd468;
	fma.rn.f64 	%fd472, %fd467, %fd465, %fd471;
	st.global.f64 	[%rd4], %fd472;
$L__BB4_68:
	setp.ne.s32 	%p54, %r43, %r44;
	setp.ne.s32 	%p55, %r23, %r24;
	or.pred  	%p56, %p55, %p54;
	@%p56 bra 	$L__BB4_83;
	setp.lt.s32 	%p57, %r156, 1;
	@%p57 bra 	$L__BB4_82;
	mul.lo.s32 	%r123, %r156, %r1;
	mul.lo.s32 	%r319, %r157, %r156;
	mad.lo.s32 	%r124, %r23, %r154, %r43;
	mul.lo.s32 	%r125, %r124, %r319;
	mul.lo.s32 	%r126, %r319, %r166;
	and.b32  	%r127, %r156, 15;
	setp.lt.u32 	%p58, %r156, 16;
	mov.b32 	%r372, 0;
	@%p58 bra 	$L__BB4_73;
	and.b32  	%r372, %r156, 2147483632;
	neg.s32 	%r370, %r372;
	add.s64 	%rd5, %rd1, 64;
	mul.lo.s32 	%r369, %r156, %r45;
	add.s64 	%rd6, %rd2, 64;
	mad.lo.s32 	%r320, %r157, %r124, %r1;
	mul.lo.s32 	%r368, %r156, %r320;
$L__BB4_72:
	.pragma "nounroll";
	mul.wide.s32 	%rd127, %r369, 8;
	add.s64 	%rd128, %rd5, %rd127;
	mul.wide.s32 	%rd129, %r368, 8;
	add.s64 	%rd130, %rd6, %rd129;
	ld.global.f64 	%fd473, [%rd130+-64];
	st.global.f64 	[%rd128+-64], %fd473;
	ld.global.f64 	%fd474, [%rd130+-56];
	st.global.f64 	[%rd128+-56], %fd474;
	ld.global.f64 	%fd475, [%rd130+-48];
	st.global.f64 	[%rd128+-48], %fd475;
	ld.global.f64 	%fd476, [%rd130+-40];
	st.global.f64 	[%rd128+-40], %fd476;
	ld.global.f64 	%fd477, [%rd130+-32];
	st.global.f64 	[%rd128+-32], %fd477;
	ld.global.f64 	%fd478, [%rd130+-24];
	st.global.f64 	[%rd128+-24], %fd478;
	ld.global.f64 	%fd479, [%rd130+-16];
	st.global.f64 	[%rd128+-16], %fd479;
	ld.global.f64 	%fd480, [%rd130+-8];
	st.global.f64 	[%rd128+-8], %fd480;
	ld.global.f64 	%fd481, [%rd130];
	st.global.f64 	[%rd128], %fd481;
	ld.global.f64 	%fd482, [%rd130+8];
	st.global.f64 	[%rd128+8], %fd482;
	ld.global.f64 	%fd483, [%rd130+16];
	st.global.f64 	[%rd128+16], %fd483;
	ld.global.f64 	%fd484, [%rd130+24];
	st.global.f64 	[%rd128+24], %fd484;
	ld.global.f64 	%fd485, [%rd130+32];
	st.global.f64 	[%rd128+32], %fd485;
	ld.global.f64 	%fd486, [%rd130+40];
	st.global.f64 	[%rd128+40], %fd486;
	ld.global.f64 	%fd487, [%rd130+48];
	st.global.f64 	[%rd128+48], %fd487;
	ld.global.f64 	%fd488, [%rd130+56];
	st.global.f64 	[%rd128+56], %fd488;
	add.s32 	%r370, %r370, 16;
	add.s32 	%r369, %r369, 16;
	add.s32 	%r368, %r368, 16;
	setp.ne.s32 	%p59, %r370, 0;
	@%p59 bra 	$L__BB4_72;
$L__BB4_73:
	setp.eq.s32 	%p60, %r127, 0;
	@%p60 bra 	$L__BB4_82;
	and.b32  	%r139, %r156, 7;
	setp.lt.u32 	%p61, %r127, 8;
	@%p61 bra 	$L__BB4_76;
	add.s32 	%r321, %r372, %r123;
	add.s32 	%r322, %r321, %r125;
	mul.wide.s32 	%rd131, %r322, 8;
	add.s64 	%rd132, %rd2, %rd131;
	ld.global.f64 	%fd489, [%rd132];
	add.s32 	%r323, %r321, %r126;
	mul.wide.s32 	%rd133, %r323, 8;
	add.s64 	%rd134, %rd1, %rd133;
	st.global.f64 	[%rd134], %fd489;
	ld.global.f64 	%fd490, [%rd132+8];
	st.global.f64 	[%rd134+8], %fd490;
	ld.global.f64 	%fd491, [%rd132+16];
	st.global.f64 	[%rd134+16], %fd491;
	ld.global.f64 	%fd492, [%rd132+24];
	st.global.f64 	[%rd134+24], %fd492;
	ld.global.f64 	%fd493, [%rd132+32];
	st.global.f64 	[%rd134+32], %fd493;
	ld.global.f64 	%fd494, [%rd132+40];
	st.global.f64 	[%rd134+40], %fd494;
	ld.global.f64 	%fd495, [%rd132+48];
	st.global.f64 	[%rd134+48], %fd495;
	ld.global.f64 	%fd496, [%rd132+56];
	st.global.f64 	[%rd134+56], %fd496;
	add.s32 	%r372, %r372, 8;
$L__BB4_76:
	setp.eq.s32 	%p62, %r139, 0;
	@%p62 bra 	$L__BB4_82;
	and.b32  	%r142, %r156, 3;
	setp.lt.u32 	%p63, %r139, 4;
	@%p63 bra 	$L__BB4_79;
	add.s32 	%r324, %r372, %r123;
	add.s32 	%r325, %r324, %r125;
	mul.wide.s32 	%rd135, %r325, 8;
	add.s64 	%rd136, %rd2, %rd135;
	ld.global.f64 	%fd497, [%rd136];
	add.s32 	%r326, %r324, %r126;
	mul.wide.s32 	%rd137, %r326, 8;
	add.s64 	%rd138, %rd1, %rd137;
	st.global.f64 	[%rd138], %fd497;
	ld.global.f64 	%fd498, [%rd136+8];
	st.global.f64 	[%rd138+8], %fd498;
	ld.global.f64 	%fd499, [%rd136+16];
	st.global.f64 	[%rd138+16], %fd499;
	ld.global.f64 	%fd500, [%rd136+24];
	st.global.f64 	[%rd138+24], %fd500;
	add.s32 	%r372, %r372, 4;
$L__BB4_79:
	setp.eq.s32 	%p64, %r142, 0;
	@%p64 bra 	$L__BB4_82;
	mad.lo.s32 	%r376, %r156, %r45, %r372;
	mad.lo.s32 	%r327, %r157, %r124, %r1;
	mad.lo.s32 	%r375, %r156, %r327, %r372;
	neg.s32 	%r374, %r142;
$L__BB4_81:
	.pragma "nounroll";
	mul.wide.s32 	%rd139, %r376, 8;
	add.s64 	%rd140, %rd1, %rd139;
	mul.wide.s32 	%rd141, %r375, 8;
	add.s64 	%rd142, %rd2, %rd141;
	ld.global.f64 	%fd501, [%rd142];
	st.global.f64 	[%rd140], %fd501;
	add.s32 	%r376, %r376, 1;
	add.s32 	%r375, %r375, 1;
	add.s32 	%r374, %r374, 1;
	setp.ne.s32 	%p65, %r374, 0;
	@%p65 bra 	$L__BB4_81;
$L__BB4_82:
	ld.param.u64 	%rd149, [_Z13opac_interpolPdS_S_S_S_S_S_S_iiiii_param_6];
	mad.lo.s32 	%r328, %r23, %r154, %r43;
	mad.lo.s32 	%r329, %r328, %r157, %r1;
	cvta.to.global.u64 	%rd143, %rd149;
	mul.wide.s32 	%rd144, %r329, 8;
	add.s64 	%rd145, %rd143, %rd144;
	ld.global.f64 	%fd502, [%rd145];
	st.global.f64 	[%rd4], %fd502;
$L__BB4_83:
	ret;

}
	// .globl	_Z20meanmolmass_interpolPdS_S_S_S_S_iii
.visible .entry _Z20meanmolmass_interpolPdS_S_S_S_S_iii(
	.param .u64 .ptr .align 1 _Z20meanmolmass_interpolPdS_S_S_S_S_iii_param_0,
	.param .u64 .ptr .align 1 _Z20meanmolmass_interpolPdS_S_S_S_S_iii_param_1,
	.param .u64 .ptr .align 1 _Z20meanmolmass_interpolPdS_S_S_S_S_iii_param_2,
	.param .u64 .ptr .align 1 _Z20meanmolmass_interpolPdS_S_S_S_S_iii_param_3,
	.param .u64 .ptr .align 1 _Z20meanmolmass_interpolPdS_S_S_S_S_iii_param_4,
	.param .u64 .ptr .align 1 _Z20meanmolmass_interpolPdS_S_S_S_S_iii_param_5,
	.param .u32 _Z20meanmolmass_interpolPdS_S_S_S_S_iii_param_6,
	.param .u32 _Z20meanmolmass_interpolPdS_S_S_S_S_iii_param_7,
	.param .u32 _Z20meanmolmass_interpolPdS_S_S_S_S_iii_param_8
)
{
	.reg .pred 	%p<30>;
	.reg .b32 	%r<136>;
	.reg .b64 	%rd<40>;
	.reg .b64 	%fd<250>;

	ld.param.u64 	%rd4, [_Z20meanmolmass_interpolPdS_S_S_S_S_iii_param_0];
	ld.param.u64 	%rd5, [_Z20meanmolmass_interpolPdS_S_S_S_S_iii_param_1];
	ld.param.u64 	%rd6, [_Z20meanmolmass_interpolPdS_S_S_S_S_iii_param_2];
	ld.param.u64 	%rd9, [_Z20meanmolmass_interpolPdS_S_S_S_S_iii_param_3];
	ld.param.u64 	%rd7, [_Z20meanmolmass_interpolPdS_S_S_S_S_iii_param_4];
	ld.param.u64 	%rd8, [_Z20meanmolmass_interpolPdS_S_S_S_S_iii_param_5];
	ld.param.u32 	%r44, [_Z20meanmolmass_interpolPdS_S_S_S_S_iii_param_6];
	ld.param.u32 	%r45, [_Z20meanmolmass_interpolPdS_S_S_S_S_iii_param_7];
	ld.param.u32 	%r46, [_Z20meanmolmass_interpolPdS_S_S_S_S_iii_param_8];
	cvta.to.global.u64 	%rd1, %rd9;
	mov.u32 	%r47, %tid.x;
	mov.u32 	%r48, %ctaid.x;
	mov.u32 	%r49, %ntid.x;
	mad.lo.s32 	%r1, %r48, %r49, %r47;
	setp.ge.s32 	%p1, %r1, %r46;
	@%p1 bra 	$L__BB5_37;
	cvta.to.global.u64 	%rd10, %rd5;
	cvta.to.global.u64 	%rd2, %rd8;
	mul.wide.s32 	%rd11, %r45, 8;
	add.s64 	%rd12, %rd10, %rd11;
	ld.global.f64 	%fd41, [%rd12+-8];
	ld.global.f64 	%fd1, [%rd10];
	sub.f64 	%fd2, %fd41, %fd1;
	mul.wide.s32 	%rd13, %r44, 8;
	add.s64 	%rd14, %rd2, %rd13;
	ld.global.f64 	%fd238, [%rd14+-8];
	{
	.reg .b32 %temp; 
	mov.b64 	{%temp, %r120}, %fd238;
	}
	{
	.reg .b32 %temp; 
	mov.b64 	{%r121, %temp}, %fd238;
	}
	setp.gt.s32 	%p2, %r120, 1048575;
	mov.b32 	%r122, -1023;
	@%p2 bra 	$L__BB5_3;
	mul.f64 	%fd238, %fd238, 0d4350000000000000;
	{
	.reg .b32 %temp; 
	mov.b64 	{%temp, %r120}, %fd238;
	}
	{
	.reg .b32 %temp; 
	mov.b64 	{%r121, %temp}, %fd238;
	}
	mov.b32 	%r122, -1077;
$L__BB5_3:
	add.s32 	%r52, %r120, -1;
	setp.gt.u32 	%p3, %r52, 2146435070;
	@%p3 bra 	$L__BB5_7;
	shr.u32 	%r55, %r120, 20;
	add.s32 	%r123, %r122, %r55;
	and.b32  	%r56, %r120, 1048575;
	or.b32  	%r57, %r56, 1072693248;
	mov.b64 	%fd239, {%r121, %r57};
	setp.lt.u32 	%p5, %r57, 1073127583;
	@%p5 bra 	$L__BB5_6;
	{
	.reg .b32 %temp; 
	mov.b64 	{%r58, %temp}, %fd239;
	}
	{
	.reg .b32 %temp; 
	mov.b64 	{%temp, %r59}, %fd239;
	}
	add.s32 	%r60, %r59, -1048576;
	mov.b64 	%fd239, {%r58, %r60};
	add.s32 	%r123, %r123, 1;
$L__BB5_6:
	add.f64 	%fd43, %fd239, 0dBFF0000000000000;
	add.f64 	%fd44, %fd239, 0d3FF0000000000000;
	rcp.approx.ftz.f64 	%fd45, %fd44;
	neg.f64 	%fd46, %fd44;
	fma.rn.f64 	%fd47, %fd46, %fd45, 0d3FF0000000000000;
	fma.rn.f64 	%fd48, %fd47, %fd47, %fd47;
	fma.rn.f64 	%fd49, %fd48, %fd45, %fd45;
	mul.f64 	%fd50, %fd43, %fd49;
	fma.rn.f64 	%fd51, %fd43, %fd49, %fd50;
	mul.f64 	%fd52, %fd51, %fd51;
	fma.rn.f64 	%fd53, %fd52, 0d3EB1380B3AE80F1E, 0d3ED0EE258B7A8B04;
	fma.rn.f64 	%fd54, %fd53, %fd52, 0d3EF3B2669F02676F;
	fma.rn.f64 	%fd55, %fd54, %fd52, 0d3F1745CBA9AB0956;
	fma.rn.f64 	%fd56, %fd55, %fd52, 0d3F3C71C72D1B5154;
	fma.rn.f64 	%fd57, %fd56, %fd52, 0d3F624924923BE72D;
	fma.rn.f64 	%fd58, %fd57, %fd52, 0d3F8999999999A3C4;
	fma.rn.f64 	%fd59, %fd58, %fd52, 0d3FB5555555555554;
	sub.f64 	%fd60, %fd43, %fd51;
	add.f64 	%fd61, %fd60, %fd60;
	neg.f64 	%fd62, %fd51;
	fma.rn.f64 	%fd63, %fd62, %fd43, %fd61;
	mul.f64 	%fd64, %fd49, %fd63;
	mul.f64 	%fd65, %fd52, %fd59;
	fma.rn.f64 	%fd66, %fd65, %fd51, %fd64;
	xor.b32  	%r61, %r123, -2147483648;
	mov.b32 	%r62, 1127219200;
	mov.b64 	%fd67, {%r61, %r62};
	mov.b32 	%r63, -2147483648;
	mov.b64 	%fd68, {%r63, %r62};
	sub.f64 	%fd69, %fd67, %fd68;
	fma.rn.f64 	%fd70, %fd69, 0d3FE62E42FEFA39EF, %fd51;
	fma.rn.f64 	%fd71, %fd69, 0dBFE62E42FEFA39EF, %fd70;
	sub.f64 	%fd72, %fd71, %fd51;
	sub.f64 	%fd73, %fd66, %fd72;
	fma.rn.f64 	%fd74, %fd69, 0d3C7ABC9E3B39803F, %fd73;
	add.f64 	%fd240, %fd70, %fd74;
	bra.uni 	$L__BB5_8;
$L__BB5_7:
	fma.rn.f64 	%fd42, %fd238, 0d7FF0000000000000, 0d7FF0000000000000;
	{
	.reg .b32 %temp; 
	mov.b64 	{%temp, %r53}, %fd238;
	}
	and.b32  	%r54, %r53, 2147483647;
	setp.eq.s32 	%p4, %r54, 0;
	selp.f64 	%fd240, 0dFFF0000000000000, %fd42, %p4;
$L__BB5_8:
	ld.global.f64 	%fd247, [%rd2];
	{
	.reg .b32 %temp; 
	mov.b64 	{%temp, %r132}, %fd247;
	}
	{
	.reg .b32 %temp; 
	mov.b64 	{%r133, %temp}, %fd247;
	}
	setp.gt.s32 	%p6, %r132, 1048575;
	mov.b32 	%r126, -1023;
	mov.f64 	%fd241, %fd247;
	mov.u32 	%r124, %r132;
	mov.u32 	%r125, %r133;
	@%p6 bra 	$L__BB5_10;
	mul.f64 	%fd241, %fd247, 0d4350000000000000;
	{
	.reg .b32 %temp; 
	mov.b64 	{%temp, %r124}, %fd241;
	}
	{
	.reg .b32 %temp; 
	mov.b64 	{%r125, %temp}, %fd241;
	}
	mov.b32 	%r126, -1077;
$L__BB5_10:
	add.s32 	%r66, %r124, -1;
	setp.gt.u32 	%p7, %r66, 2146435070;
	@%p7 bra 	$L__BB5_14;
	shr.u32 	%r69, %r124, 20;
	add.s32 	%r127, %r126, %r69;
	and.b32  	%r70, %r124, 1048575;
	or.b32  	%r71, %r70, 1072693248;
	mov.b64 	%fd242, {%r125, %r71};
	setp.lt.u32 	%p9, %r71, 1073127583;
	@%p9 bra 	$L__BB5_13;
	{
	.reg .b32 %temp; 
	mov.b64 	{%r72, %temp}, %fd242;
	}
	{
	.reg .b32 %temp; 
	mov.b64 	{%temp, %r73}, %fd242;
	}
	add.s32 	%r74, %r73, -1048576;
	mov.b64 	%fd242, {%r72, %r74};
	add.s32 	%r127, %r127, 1;
$L__BB5_13:
	add.f64 	%fd76, %fd242, 0dBFF0000000000000;
	add.f64 	%fd77, %fd242, 0d3FF0000000000000;
	rcp.approx.ftz.f64 	%fd78, %fd77;
	neg.f64 	%fd79, %fd77;
	fma.rn.f64 	%fd80, %fd79, %fd78, 0d3FF0000000000000;
	fma.rn.f64 	%fd81, %fd80, %fd80, %fd80;
	fma.rn.f64 	%fd82, %fd81, %fd78, %fd78;
	mul.f64 	%fd83, %fd76, %fd82;
	fma.rn.f64 	%fd84, %fd76, %fd82, %fd83;
	mul.f64 	%fd85, %fd84, %fd84;
	fma.rn.f64 	%fd86, %fd85, 0d3EB1380B3AE80F1E, 0d3ED0EE258B7A8B04;
	fma.rn.f64 	%fd87, %fd86, %fd85, 0d3EF3B2669F02676F;
	fma.rn.f64 	%fd88, %fd87, %fd85, 0d3F1745CBA9AB0956;
	fma.rn.f64 	%fd89, %fd88, %fd85, 0d3F3C71C72D1B5154;
	fma.rn.f64 	%fd90, %fd89, %fd85, 0d3F624924923BE72D;
	fma.rn.f64 	%fd91, %fd90, %fd85, 0d3F8999999999A3C4;
	fma.rn.f64 	%fd92, %fd91, %fd85, 0d3FB5555555555554;
	sub.f64 	%fd93, %fd76, %fd84;
	add.f64 	%fd94, %fd93, %fd93;
	neg.f64 	%fd95, %fd84;
	fma.rn.f64 	%fd96, %fd95, %fd76, %fd94;
	mul.f64 	%fd97, %fd82, %fd96;
	mul.f64 	%fd98, %fd85, %fd92;
	fma.rn.f64 	%fd99, %fd98, %fd84, %fd97;
	xor.b32  	%r75, %r127, -2147483648;
	mov.b32 	%r76, 1127219200;
	mov.b64 	%fd100, {%r75, %r76};
	mov.b32 	%r77, -2147483648;
	mov.b64 	%fd101, {%r77, %r76};
	sub.f64 	%fd102, %fd100, %fd101;
	fma.rn.f64 	%fd103, %fd102, 0d3FE62E42FEFA39EF, %fd84;
	fma.rn.f64 	%fd104, %fd102, 0dBFE62E42FEFA39EF, %fd103;
	sub.f64 	%fd105, %fd104, %fd84;
	sub.f64 	%fd106, %fd99, %fd105;
	fma.rn.f64 	%fd107, %fd102, 0d3C7ABC9E3B39803F, %fd106;
	add.f64 	%fd243, %fd103, %fd107;
	bra.uni 	$L__BB5_15;
$L__BB5_14:
	fma.rn.f64 	%fd75, %fd241, 0d7FF0000000000000, 0d7FF0000000000000;
	{
	.reg .b32 %temp; 
	mov.b64 	{%temp, %r67}, %fd241;
	}
	and.b32  	%r68, %r67, 2147483647;
	setp.eq.s32 	%p8, %r68, 0;
	selp.f64 	%fd243, 0dFFF0000000000000, %fd75, %p8;
$L__BB5_15:
	cvt.rn.f64.s32 	%fd108, %r45;
	mul.f64 	%fd109, %fd243, 0d3C695355BAAAFAD3;
	fma.rn.f64 	%fd110, %fd243, 0d3FDBCB7B1526E50E, %fd109;
	mul.f64 	%fd111, %fd240, 0d3C695355BAAAFAD3;
	fma.rn.f64 	%fd112, %fd240, 0d3FDBCB7B1526E50E, %fd111;
	sub.f64 	%fd21, %fd112, %fd110;
	cvta.to.global.u64 	%rd15, %rd4;
	mul.wide.s32 	%rd16, %r1, 8;
	add.s64 	%rd17, %rd15, %rd16;
	ld.global.f64 	%fd113, [%rd17];
	sub.f64 	%fd114, %fd113, %fd1;
	add.f64 	%fd115, %fd108, 0dBFF0000000000000;
	div.rn.f64 	%fd116, %fd2, %fd115;
	div.rn.f64 	%fd117, %fd114, %fd116;
	add.f64 	%fd118, %fd108, 0dBFF004189374BC6A;
	max.f64 	%fd119, %fd117, 0d3F50624DD2F1A9FC;
	min.f64 	%fd22, %fd118, %fd119;
	cvt.rmi.f64.f64 	%fd120, %fd22;
	cvt.rzi.s32.f64 	%r22, %fd120;
	cvt.rpi.f64.f64 	%fd121, %fd22;
	cvt.rzi.s32.f64 	%r23, %fd121;
	cvta.to.global.u64 	%rd18, %rd7;
	add.s64 	%rd19, %rd18, %rd16;
	ld.global.f64 	%fd244, [%rd19];
	{
	.reg .b32 %temp; 
	mov.b64 	{%temp, %r128}, %fd244;
	}
	{
	.reg .b32 %temp; 
	mov.b64 	{%r129, %temp}, %fd244;
	}
	setp.gt.s32 	%p10, %r128, 1048575;
	mov.b32 	%r130, -1023;
	@%p10 bra 	$L__BB5_17;
	mul.f64 	%fd244, %fd244, 0d4350000000000000;
	{
	.reg .b32 %temp; 
	mov.b64 	{%temp, %r128}, %fd244;
	}
	{
	.reg .b32 %temp; 
	mov.b64 	{%r129, %temp}, %fd244;
	}
	mov.b32 	%r130, -1077;
$L__BB5_17:
	add.s32 	%r80, %r128, -1;
	setp.gt.u32 	%p11, %r80, 2146435070;
	@%p11 bra 	$L__BB5_21;
	shr.u32 	%r83, %r128, 20;
	add.s32 	%r131, %r130, %r83;
	and.b32  	%r84, %r128, 1048575;
	or.b32  	%r85, %r84, 1072693248;
	mov.b64 	%fd245, {%r129, %r85};
	setp.lt.u32 	%p13, %r85, 1073127583;
	@%p13 bra 	$L__BB5_20;
	{
	.reg .b32 %temp; 
	mov.b64 	{%r86, %temp}, %fd245;
	}
	{
	.reg .b32 %temp; 
	mov.b64 	{%temp, %r87}, %fd245;
	}
	add.s32 	%r88, %r87, -1048576;
	mov.b64 	%fd245, {%r86, %r88};
	add.s32 	%r131, %r131, 1;
$L__BB5_20:
	add.f64 	%fd123, %fd245, 0dBFF0000000000000;
	add.f64 	%fd124, %fd245, 0d3FF0000000000000;
	rcp.approx.ftz.f64 	%fd125, %fd124;
	neg.f64 	%fd126, %fd124;
	fma.rn.f64 	%fd127, %fd126, %fd125, 0d3FF0000000000000;
	fma.rn.f64 	%fd128, %fd127, %fd127, %fd127;
	fma.rn.f64 	%fd129, %fd128, %fd125, %fd125;
	mul.f64 	%fd130, %fd123, %fd129;
	fma.rn.f64 	%fd131, %fd123, %fd129, %fd130;
	mul.f64 	%fd132, %fd131, %fd131;
	fma.rn.f64 	%fd133, %fd132, 0d3EB1380B3AE80F1E, 0d3ED0EE258B7A8B04;
	fma.rn.f64 	%fd134, %fd133, %fd132, 0d3EF3B2669F02676F;
	fma.rn.f64 	%fd135, %fd134, %fd132, 0d3F1745CBA9AB0956;
	fma.rn.f64 	%fd136, %fd135, %fd132, 0d3F3C71C72D1B5154;
	fma.rn.f64 	%fd137, %fd136, %fd132, 0d3F624924923BE72D;
	fma.rn.f64 	%fd138, %fd137, %fd132, 0d3F8999999999A3C4;
	fma.rn.f64 	%fd139, %fd138, %fd132, 0d3FB5555555555554;
	sub.f64 	%fd140, %fd123, %fd131;
	add.f64 	%fd141, %fd140, %fd140;
	neg.f64 	%fd142, %fd131;
	fma.rn.f64 	%fd143, %fd142, %fd123, %fd141;
	mul.f64 	%fd144, %fd129, %fd143;
	mul.f64 	%fd145, %fd132, %fd139;
	fma.rn.f64 	%fd146, %fd145, %fd131, %fd144;
	xor.b32  	%r89, %r131, -2147483648;
	mov.b32 	%r90, 1127219200;
	mov.b64 	%fd147, {%r89, %r90};
	mov.b32 	%r91, -2147483648;
	mov.b64 	%fd148, {%r91, %r90};
	sub.f64 	%fd149, %fd147, %fd148;
	fma.rn.f64 	%fd150, %fd149, 0d3FE62E42FEFA39EF, %fd131;
	fma.rn.f64 	%fd151, %fd149, 0dBFE62E42FEFA39EF, %fd150;
	sub.f64 	%fd152, %fd151, %fd131;
	sub.f64 	%fd153, %fd146, %fd152;
	fma.rn.f64 	%fd154, %fd149, 0d3C7ABC9E3B39803F, %fd153;
	add.f64 	%fd246, %fd150, %fd154;
	bra.uni 	$L__BB5_22;
$L__BB5_21:
	fma.rn.f64 	%fd122, %fd244, 0d7FF0000000000000, 0d7FF0000000000000;
	{
	.reg .b32 %temp; 
	mov.b64 	{%temp, %r81}, %fd244;
	}
	and.b32  	%r82, %r81, 2147483647;
	setp.eq.s32 	%p12, %r82, 0;
	selp.f64 	%fd246, 0dFFF0000000000000, %fd122, %p12;
$L__BB5_22:
	setp.gt.s32 	%p14, %r132, 1048575;
	mov.b32 	%r134, -1023;
	@%p14 bra 	$L__BB5_24;
	mul.f64 	%fd247, %fd247, 0d4350000000000000;
	{
	.reg .b32 %temp; 
	mov.b64 	{%temp, %r132}, %fd247;
	}
	{
	.reg .b32 %temp; 
	mov.b64 	{%r133, %temp}, %fd247;
	}
	mov.b32 	%r134, -1077;
$L__BB5_24:
	add.s32 	%r94, %r132, -1;
	setp.gt.u32 	%p15, %r94, 2146435070;
	@%p15 bra 	$L__BB5_28;
	shr.u32 	%r97, %r132, 20;
	add.s32 	%r135, %r134, %r97;
	and.b32  	%r98, %r132, 1048575;
	or.b32  	%r99, %r98, 1072693248;
	mov.b64 	%fd248, {%r133, %r99};
	setp.lt.u32 	%p17, %r99, 1073127583;
	@%p17 bra 	$L__BB5_27;
	{
	.reg .b32 %temp; 
	mov.b64 	{%r100, %temp}, %fd248;
	}
	{
	.reg .b32 %temp; 
	mov.b64 	{%temp, %r101}, %fd248;
	}
	add.s32 	%r102, %r101, -1048576;
	mov.b64 	%fd248, {%r100, %r102};
	add.s32 	%r135, %r135, 1;
$L__BB5_27:
	add.f64 	%fd156, %fd248, 0dBFF0000000000000;
	add.f64 	%fd157, %fd248, 0d3FF0000000000000;
	rcp.approx.ftz.f64 	%fd158, %fd157;
	neg.f64 	%fd159, %fd157;
	fma.rn.f64 	%fd160, %fd159, %fd158, 0d3FF0000000000000;
	fma.rn.f64 	%fd161, %fd160, %fd160, %fd160;
	fma.rn.f64 	%fd162, %fd161, %fd158, %fd158;
	mul.f64 	%fd163, %fd156, %fd162;
	fma.rn.f64 	%fd164, %fd156, %fd162, %fd163;
	mul.f64 	%fd165, %fd164, %fd164;
	fma.rn.f64 	%fd166, %fd165, 0d3EB1380B3AE80F1E, 0d3ED0EE258B7A8B04;
	fma.rn.f64 	%fd167, %fd166, %fd165, 0d3EF3B2669F02676F;
	fma.rn.f64 	%fd168, %fd167, %fd165, 0d3F1745CBA9AB0956;
	fma.rn.f64 	%fd169, %fd168, %fd165, 0d3F3C71C72D1B5154;
	fma.rn.f64 	%fd170, %fd169, %fd165, 0d3F624924923BE72D;
	fma.rn.f64 	%fd171, %fd170, %fd165, 0d3F8999999999A3C4;
	fma.rn.f64 	%fd172, %fd171, %fd165, 0d3FB5555555555554;
	sub.f64 	%fd173, %fd156, %fd164;
	add.f64 	%fd174, %fd173, %fd173;
	neg.f64 	%fd175, %fd164;
	fma.rn.f64 	%fd176, %fd175, %fd156, %fd174;
	mul.f64 	%fd177, %fd162, %fd176;
	mul.f64 	%fd178, %fd165, %fd172;
	fma.rn.f64 	%fd179, %fd178, %fd164, %fd177;
	xor.b32  	%r103, %r135, -2147483648;
	mov.b32 	%r104, 1127219200;
	mov.b64 	%fd180, {%r103, %r104};
	mov.b32 	%r105, -2147483648;
	mov.b64 	%fd181, {%r105, %r104};
	sub.f64 	%fd182, %fd180, %fd181;
	fma.rn.f64 	%fd183, %fd182, 0d3FE62E42FEFA39EF, %fd164;
	fma.rn.f64 	%fd184, %fd182, 0dBFE62E42FEFA39EF, %fd183;
	sub.f64 	%fd185, %fd184, %fd164;
	sub.f64 	%fd186, %fd179, %fd185;
	fma.rn.f64 	%fd187, %fd182, 0d3C7ABC9E3B39803F, %fd186;
	add.f64 	%fd249, %fd183, %fd187;
	bra.uni 	$L__BB5_29;
$L__BB5_28:
	fma.rn.f64 	%fd155, %fd247, 0d7FF0000000000000, 0d7FF0000000000000;
	{
	.reg .b32 %temp; 
	mov.b64 	{%temp, %r95}, %fd247;
	}
	and.b32  	%r96, %r95, 2147483647;
	setp.eq.s32 	%p16, %r96, 0;
	selp.f64 	%fd249, 0dFFF0000000000000, %fd155, %p16;
$L__BB5_29:
	cvt.rn.f64.s32 	%fd188, %r44;
	mul.f64 	%fd189, %fd249, 0d3C695355BAAAFAD3;
	fma.rn.f64 	%fd190, %fd249, 0d3FDBCB7B1526E50E, %fd189;
	mul.f64 	%fd191, %fd246, 0d3C695355BAAAFAD3;
	fma.rn.f64 	%fd192, %fd246, 0d3FDBCB7B1526E50E, %fd191;
	sub.f64 	%fd193, %fd192, %fd190;
	add.f64 	%fd194, %fd188, 0dBFF0000000000000;
	div.rn.f64 	%fd195, %fd21, %fd194;
	div.rn.f64 	%fd196, %fd193, %fd195;
	add.f64 	%fd197, %fd188, 0dBFF004189374BC6A;
	max.f64 	%fd198, %fd196, 0d3F50624DD2F1A9FC;
	min.f64 	%fd40, %fd197, %fd198;
	cvt.rmi.f64.f64 	%fd199, %fd40;
	cvt.rzi.s32.f64 	%r106, %fd199;
	cvt.rpi.f64.f64 	%fd200, %fd40;
	cvt.rzi.s32.f64 	%r107, %fd200;
	setp.eq.s32 	%p18, %r22, %r23;
	setp.eq.s32 	%p19, %r106, %r107;
	cvta.to.global.u64 	%rd20, %rd6;
	add.s64 	%rd3, %rd20, %rd16;
	or.pred  	%p20, %p18, %p19;
	@%p20 bra 	$L__BB5_31;
	mul.lo.s32 	%r108, %r22, %r44;
	add.s32 	%r109, %r106, %r108;
	mul.wide.s32 	%rd22, %r109, 8;
	add.s64 	%rd23, %rd1, %rd22;
	ld.global.f64 	%fd201, [%rd23];
	cvt.rn.f64.s32 	%fd202, %r107;
	sub.f64 	%fd203, %fd202, %fd40;
	mul.f64 	%fd204, %fd203, %fd201;
	cvt.rn.f64.s32 	%fd205, %r23;
	sub.f64 	%fd206, %fd205, %fd22;
	add.s32 	%r110, %r107, %r108;
	mul.wide.s32 	%rd24, %r110, 8;
	add.s64 	%rd25, %rd1, %rd24;
	ld.global.f64 	%fd207, [%rd25];
	cvt.rn.f64.s32 	%fd208, %r106;
	sub.f64 	%fd209, %fd40, %fd208;
	mul.f64 	%fd210, %fd209, %fd207;
	mul.f64 	%fd211, %fd206, %fd210;
	fma.rn.f64 	%fd212, %fd206, %fd204, %fd211;
	mul.lo.s32 	%r111, %r23, %r44;
	add.s32 	%r112, %r106, %r111;
	mul.wide.s32 	%rd26, %r112, 8;
	add.s64 	%rd27, %rd1, %rd26;
	ld.global.f64 	%fd213, [%rd27];
	mul.f64 	%fd214, %fd203, %fd213;
	cvt.rn.f64.s32 	%fd215, %r22;
	sub.f64 	%fd216, %fd22, %fd215;
	fma.rn.f64 	%fd217, %fd216, %fd214, %fd212;
	add.s32 	%r113, %r107, %r111;
	mul.wide.s32 	%rd28, %r113, 8;
	add.s64 	%rd29, %rd1, %rd28;
	ld.global.f64 	%fd218, [%rd29];
	mul.f64 	%fd219, %fd209, %fd218;
	fma.rn.f64 	%fd220, %fd216, %fd219, %fd217;
	st.global.f64 	[%rd3], %fd220;
$L__BB5_31:
	setp.eq.s32 	%p21, %r22, %r23;
	setp.ne.s32 	%p22, %r106, %r107;
	or.pred  	%p23, %p21, %p22;
	@%p23 bra 	$L__BB5_33;
	mad.lo.s32 	%r114, %r22, %r44, %r106;
	mul.wide.s32 	%rd30, %r114, 8;
	add.s64 	%rd31, %rd1, %rd30;
	ld.global.f64 	%fd221, [%rd31];
	cvt.rn.f64.s32 	%fd222, %r23;
	sub.f64 	%fd223, %fd222, %fd22;
	mad.lo.s32 	%r115, %r23, %r44, %r106;
	mul.wide.s32 	%rd32, %r115, 8;
	add.s64 	%rd33, %rd1, %rd32;
	ld.global.f64 	%fd224, [%rd33];
	cvt.rn.f64.s32 	%fd225, %r22;
	sub.f64 	%fd226, %fd22, %fd225;
	mul.f64 	%fd227, %fd226, %fd224;
	fma.rn.f64 	%fd228, %fd223, %fd221, %fd227;
	st.global.f64 	[%rd3], %fd228;
$L__BB5_33:
	setp.eq.s32 	%p24, %r106, %r107;
	setp.ne.s32 	%p25, %r22, %r23;
	or.pred  	%p26, %p25, %p24;
	@%p26 bra 	$L__BB5_35;
	mul.lo.s32 	%r116, %r22, %r44;
	add.s32 	%r117, %r106, %r116;
	mul.wide.s32 	%rd34, %r117, 8;
	add.s64 	%rd35, %rd1, %rd34;
	ld.global.f64 	%fd229, [%rd35];
	cvt.rn.f64.s32 	%fd230, %r107;
	sub.f64 	%fd231, %fd230, %fd40;
	add.s32 	%r118, %r107, %r116;
	mul.wide.s32 	%rd36, %r118, 8;
	add.s64 	%rd37, %rd1, %rd36;
	ld.global.f64 	%fd232, [%rd37];
	cvt.rn.f64.s32 	%fd233, %r106;
	sub.f64 	%fd234, %fd40, %fd233;
	mul.f64 	%fd235, %fd234, %fd232;
	fma.rn.f64 	%fd236, %fd231, %fd229, %fd235;
	st.global.f64 	[%rd3], %fd236;
$L__BB5_35:
	setp.ne.s32 	%p27, %r22, %r23;
	setp.ne.s32 	%p28, %r106, %r107;
	or.pred  	%p29, %p27, %p28;
	@%p29 bra 	$L__BB5_37;
	mad.lo.s32 	%r119, %r22, %r44, %r106;
	mul.wide.s32 	%rd38, %r119, 8;
	add.s64 	%rd39, %rd1, %rd38;
	ld.global.f64 	%fd237, [%rd39];
	st.global.f64 	[%rd3], %fd237;
$L__BB5_37:
	ret;

}
	// .globl	_Z14kappa_interpolPdS_S_S_S_S_iii
.visible .entry _Z14kappa_interpolPdS_S_S_S_S_iii(
	.param .u64 .ptr .align 1 _Z14kappa_interpolPdS_S_S_S_S_iii_param_0,
	.param .u64 .ptr .align 1 _Z14kappa_interpolPdS_S_S_S_S_iii_param_1,
	.param .u64 .ptr .align 1 _Z14kappa_interpolPdS_S_S_S_S_iii_param_2,
	.param .u64 .ptr .align 1 _Z14kappa_interpolPdS_S_S_S_S_iii_param_3,
	.param .u64 .ptr .align 1 _Z14kappa_interpolPdS_S_S_S_S_iii_param_4,
	.param .u64 .ptr .align 1 _Z14kappa_interpolPdS_S_S_S_S_iii_param_5,
	.param .u32 _Z14kappa_interpolPdS_S_S_S_S_iii_param_6,
	.param .u32 _Z14kappa_interpolPdS_S_S_S_S_iii_param_7,
	.param .u32 _Z14kappa_interpolPdS_S_S_S_S_iii_param_8
)
{
	.reg .pred 	%p<30>;
	.reg .b32 	%r<136>;
	.reg .b64 	%rd<41>;
	.reg .b64 	%fd<250>;

	ld.param.u64 	%rd4, [_Z14kappa_interpolPdS_S_S_S_S_iii_param_0];
	ld.param.u64 	%rd5, [_Z14kappa_interpolPdS_S_S_S_S_iii_param_1];
	ld.param.u64 	%rd6, [_Z14kappa_interpolPdS_S_S_S_S_iii_param_2];
	ld.param.u64 	%rd7, [_Z14kappa_interpolPdS_S_S_S_S_iii_param_3];
	ld.param.u64 	%rd8, [_Z14kappa_interpolPdS_S_S_S_S_iii_param_4];
	ld.param.u64 	%rd9, [_Z14kappa_interpolPdS_S_S_S_S_iii_param_5];
	ld.param.u32 	%r44, [_Z14kappa_interpolPdS_S_S_S_S_iii_param_6];
	ld.param.u32 	%r45, [_Z14kappa_interpolPdS_S_S_S_S_iii_param_7];
	ld.param.u32 	%r46, [_Z14kappa_interpolPdS_S_S_S_S_iii_param_8];
	cvta.to.global.u64 	%rd1, %rd9;
	mov.u32 	%r47, %tid.x;
	mov.u32 	%r48, %ctaid.x;
	mov.u32 	%r49, %ntid.x;
	mad.lo.s32 	%r1, %r48, %r49, %r47;
	setp.ge.s32 	%p1, %r1, %r46;
	@%p1 bra 	$L__BB6_37;
	cvta.to.global.u64 	%rd10, %rd5;
	cvta.to.global.u64 	%rd11, %rd4;
	cvta.to.global.u64 	%rd2, %rd7;
	mul.wide.s32 	%rd12, %r45, 8;
	add.s64 	%rd13, %rd10, %rd12;
	ld.global.f64 	%fd39, [%rd13+-8];
	ld.global.f64 	%fd40, [%rd10];
	sub.f64 	%fd41, %fd39, %fd40;
	cvt.rn.f64.s32 	%fd42, %r45;
	add.f64 	%fd43, %fd42, 0dBFF0000000000000;
	div.rn.f64 	%fd44, %fd41, %fd43;
	mul.wide.s32 	%rd14, %r1, 8;
	add.s64 	%rd15, %rd11, %rd14;
	ld.global.f64 	%fd45, [%rd15];
	sub.f64 	%fd46, %fd45, %fd40;
	div.rn.f64 	%fd47, %fd46, %fd44;
	add.f64 	%fd48, %fd42, 0dBFF004189374BC6A;
	max.f64 	%fd49, %fd47, 0d3F50624DD2F1A9FC;
	min.f64 	%fd1, %fd48, %fd49;
	cvt.rmi.f64.f64 	%fd50, %fd1;
	cvt.rzi.s32.f64 	%r2, %fd50;
	cvt.rpi.f64.f64 	%fd51, %fd1;
	cvt.rzi.s32.f64 	%r3, %fd51;
	mul.wide.s32 	%rd16, %r44, 8;
	add.s64 	%rd17, %rd2, %rd16;
	ld.global.f64 	%fd238, [%rd17+-8];
	{
	.reg .b32 %temp; 
	mov.b64 	{%temp, %r120}, %fd238;
	}
	{
	.reg .b32 %temp; 
	mov.b64 	{%r121, %temp}, %fd238;
	}
	setp.gt.s32 	%p2, %r120, 1048575;
	mov.b32 	%r122, -1023;
	@%p2 bra 	$L__BB6_3;
	mul.f64 	%fd238, %fd238, 0d4350000000000000;
	{
	.reg .b32 %temp; 
	mov.b64 	{%temp, %r120}, %fd238;
	}
	{
	.reg .b32 %temp; 
	mov.b64 	{%r121, %temp}, %fd238;
	}
	mov.b32 	%r122, -1077;
$L__BB6_3:
	add.s32 	%r52, %r120, -1;
	setp.gt.u32 	%p3, %r52, 2146435070;
	@%p3 bra 	$L__BB6_7;
	shr.u32 	%r55, %r120, 20;
	add.s32 	%r123, %r122, %r55;
	and.b32  	%r56, %r120, 1048575;
	or.b32  	%r57, %r56, 1072693248;
	mov.b64 	%fd239, {%r121, %r57};
	setp.lt.u32 	%p5, %r57, 1073127583;
	@%p5 bra 	$L__BB6_6;
	{
	.reg .b32 %temp; 
	mov.b64 	{%r58, %temp}, %fd239;
	}
	{
	.reg .b32 %temp; 
	mov.b64 	{%temp, %r59}, %fd239;
	}
	add.s32 	%r60, %r59, -1048576;
	mov.b64 	%fd239, {%r58, %r60};
	add.s32 	%r123, %r123, 1;
$L__BB6_6:
	add.f64 	%fd53, %fd239, 0dBFF0000000000000;
	add.f64 	%fd54, %fd239, 0d3FF0000000000000;
	rcp.approx.ftz.f64 	%fd55, %fd54;
	neg.f64 	%fd56, %fd54;
	fma.rn.f64 	%fd57, %fd56, %fd55, 0d3FF0000000000000;
	fma.rn.f64 	%fd58, %fd57, %fd57, %fd57;
	fma.rn.f64 	%fd59, %fd58, %fd55, %fd55;
	mul.f64 	%fd60, %fd53, %fd59;
	fma.rn.f64 	%fd61, %fd53, %fd59, %fd60;
	mul.f64 	%fd62, %fd61, %fd61;
	fma.rn.f64 	%fd63, %fd62, 0d3EB1380B3AE80F1E, 0d3ED0EE258B7A8B04;
	fma.rn.f64 	%fd64, %fd63, %fd62, 0d3EF3B2669F02676F;
	fma.rn.f64 	%fd65, %fd64, %fd62, 0d3F1745CBA9AB0956;
	fma.rn.f64 	%fd66, %fd65, %fd62, 0d3F3C71C72D1B5154;
	fma.rn.f64 	%fd67, %fd66, %fd62, 0d3F624924923BE72D;
	fma.rn.f64 	%fd68, %fd67, %fd62, 0d3F8999999999A3C4;
	fma.rn.f64 	%fd69, %fd68, %fd62, 0d3FB5555555555554;
	sub.f64 	%fd70, %fd53, %fd61;
	add.f64 	%fd71, %fd70, %fd70;
	neg.f64 	%fd72, %fd61;
	fma.rn.f64 	%fd73, %fd72, %fd53, %fd71;
	mul.f64 	%fd74, %fd59, %fd73;
	mul.f64 	%fd75, %fd62, %fd69;
	fma.rn.f64 	%fd76, %fd75, %fd61, %fd74;
	xor.b32  	%r61, %r123, -2147483648;
	mov.b32 	%r62, 1127219200;
	mov.b64 	%fd77, {%r61, %r62};
	mov.b32 	%r63, -2147483648;
	mov.b64 	%fd78, {%r63, %r62};
	sub.f64 	%fd79, %fd77, %fd78;
	fma.rn.f64 	%fd80, %fd79, 0d3FE62E42FEFA39EF, %fd61;
	fma.rn.f64 	%fd81, %fd79, 0dBFE62E42FEFA39EF, %fd80;
	sub.f64 	%fd82, %fd81, %fd61;
	sub.f64 	%fd83, %fd76, %fd82;
	fma.rn.f64 	%fd84, %fd79, 0d3C7ABC9E3B39803F, %fd83;
	add.f64 	%fd240, %fd80, %fd84;
	bra.uni 	$L__BB6_8;
$L__BB6_7:
	fma.rn.f64 	%fd52, %fd238, 0d7FF0000000000000, 0d7FF0000000000000;
	{
	.reg .b32 %temp; 
	mov.b64 	{%temp, %r53}, %fd238;
	}
	and.b32  	%r54, %r53, 2147483647;
	setp.eq.s32 	%p4, %r54, 0;
	selp.f64 	%fd240, 0dFFF0000000000000, %fd52, %p4;
$L__BB6_8:
	ld.global.f64 	%fd247, [%rd2];
	{
	.reg .b32 %temp; 
	mov.b64 	{%temp, %r132}, %fd247;
	}
	{
	.reg .b32 %temp; 
	mov.b64 	{%r133, %temp}, %fd247;
	}
	setp.gt.s32 	%p6, %r132, 1048575;
	mov.b32 	%r126, -1023;
	mov.f64 	%fd241, %fd247;
	mov.u32 	%r124, %r132;
	mov.u32 	%r125, %r133;
	@%p6 bra 	$L__BB6_10;
	mul.f64 	%fd241, %fd247, 0d4350000000000000;
	{
	.reg .b32 %temp; 
	mov.b64 	{%temp, %r124}, %fd241;
	}
	{
	.reg .b32 %temp; 
	mov.b64 	{%r125, %temp}, %fd241;
	}
	mov.b32 	%r126, -1077;
$L__BB6_10:
	add.s32 	%r66, %r124, -1;
	setp.gt.u32 	%p7, %r66, 2146435070;
	@%p7 bra 	$L__BB6_14;
	shr.u32 	%r69, %r124, 20;
	add.s32 	%r127, %r126, %r69;
	and.b32  	%r70, %r124, 1048575;
	or.b32  	%r71, %r70, 1072693248;
	mov.b64 	%fd242, {%r125, %r71};
	setp.lt.u32 	%p9, %r71, 1073127583;
	@%p9 bra 	$L__BB6_13;
	{
	.reg .b32 %temp; 
	mov.b64 	{%r72, %temp}, %fd242;
	}
	{
	.reg .b32 %temp; 
	mov.b64 	{%temp, %r73}, %fd242;
	}
	add.s32 	%r74, %r73, -1048576;
	mov.b64 	%fd242, {%r72, %r74};
	add.s32 	%r127, %r127, 1;
$L__BB6_13:
	add.f64 	%fd86, %fd242, 0dBFF0000000000000;
	add.f64 	%fd87, %fd242, 0d3FF0000000000000;
	rcp.approx.ftz.f64 	%fd88, %fd87;
	neg.f64 	%fd89, %fd87;
	fma.rn.f64 	%fd90, %fd89, %fd88, 0d3FF0000000000000;
	fma.rn.f64 	%fd91, %fd90, %fd90, %fd90;
	fma.rn.f64 	%fd92, %fd91, %fd88, %fd88;
	mul.f64 	%fd93, %fd86, %fd92;
	fma.rn.f64 	%fd94, %fd86, %fd92, %fd93;
	mul.f64 	%fd95, %fd94, %fd94;
	fma.rn.f64 	%fd96, %fd95, 0d3EB1380B3AE80F1E, 0d3ED0EE258B7A8B04;
	fma.rn.f64 	%fd97, %fd96, %fd95, 0d3EF3B2669F02676F;
	fma.rn.f64 	%fd98, %fd97, %fd95, 0d3F1745CBA9AB0956;
	fma.rn.f64 	%fd99, %fd98, %fd95, 0d3F3C71C72D1B5154;
	fma.rn.f64 	%fd100, %fd99, %fd95, 0d3F624924923BE72D;
	fma.rn.f64 	%fd101, %fd100, %fd95, 0d3F8999999999A3C4;
	fma.rn.f64 	%fd102, %fd101, %fd95, 0d3FB5555555555554;
	sub.f64 	%fd103, %fd86, %fd94;
	add.f64 	%fd104, %fd103, %fd103;
	neg.f64 	%fd105, %fd94;
	fma.rn.f64 	%fd106, %fd105, %fd86, %fd104;
	mul.f64 	%fd107, %fd92, %fd106;
	mul.f64 	%fd108, %fd95, %fd102;
	fma.rn.f64 	%fd109, %fd108, %fd94, %fd107;
	xor.b32  	%r75, %r127, -2147483648;
	mov.b32 	%r76, 1127219200;
	mov.b64 	%fd110, {%r75, %r76};
	mov.b32 	%r77, -2147483648;
	mov.b64 	%fd111, {%r77, %r76};
	sub.f64 	%fd112, %fd110, %fd111;
	fma.rn.f64 	%fd113, %fd112, 0d3FE62E42FEFA39EF, %fd94;
	fma.rn.f64 	%fd114, %fd112, 0dBFE62E42FEFA39EF, %fd113;
	sub.f64 	%fd115, %fd114, %fd94;
	sub.f64 	%fd116, %fd109, %fd115;
	fma.rn.f64 	%fd117, %fd112, 0d3C7ABC9E3B39803F, %fd116;
	add.f64 	%fd243, %fd113, %fd117;
	bra.uni 	$L__BB6_15;
$L__BB6_14:
	fma.rn.f64 	%fd85, %fd241, 0d7FF0000000000000, 0d7FF0000000000000;
	{
	.reg .b32 %temp; 
	mov.b64 	{%temp, %r67}, %fd241;
	}
	and.b32  	%r68, %r67, 2147483647;
	setp.eq.s32 	%p8, %r68, 0;
	selp.f64 	%fd243, 0dFFF0000000000000, %fd85, %p8;
$L__BB6_15:
	mul.f64 	%fd118, %fd243, 0d3C695355BAAAFAD3;
	fma.rn.f64 	%fd119, %fd243, 0d3FDBCB7B1526E50E, %fd118;
	mul.f64 	%fd120, %fd240, 0d3C695355BAAAFAD3;
	fma.rn.f64 	%fd121, %fd240, 0d3FDBCB7B1526E50E, %fd120;
	sub.f64 	%fd20, %fd121, %fd119;
	cvta.to.global.u64 	%rd18, %rd6;
	add.s64 	%rd20, %rd18, %rd14;
	ld.global.f64 	%fd244, [%rd20];
	{
	.reg .b32 %temp; 
	mov.b64 	{%temp, %r128}, %fd244;
	}
	{
	.reg .b32 %temp; 
	mov.b64 	{%r129, %temp}, %fd244;
	}
	setp.gt.s32 	%p10, %r128, 1048575;
	mov.b32 	%r130, -1023;
	@%p10 bra 	$L__BB6_17;
	mul.f64 	%fd244, %fd244, 0d4350000000000000;
	{
	.reg .b32 %temp; 
	mov.b64 	{%temp, %r128}, %fd244;
	}
	{
	.reg .b32 %temp; 
	mov.b64 	{%r129, %temp}, %fd244;
	}
	mov.b32 	%r130, -1077;
$L__BB6_17:
	add.s32 	%r80, %r128, -1;
	setp.gt.u32 	%p11, %r80, 2146435070;
	@%p11 bra 	$L__BB6_21;
	shr.u32 	%r83, %r128, 20;
	add.s32 	%r131, %r130, %r83;
	and.b32  	%r84, %r128, 1048575;
	or.b32  	%r85, %r84, 1072693248;
	mov.b64 	%fd245, {%r129, %r85};
	setp.lt.u32 	%p13, %r85, 1073127583;
	@%p13 bra 	$L__BB6_20;
	{
	.reg .b32 %temp; 
	mov.b64 	{%r86, %temp}, %fd245;
	}
	{
	.reg .b32 %temp; 
	mov.b64 	{%temp, %r87}, %fd245;
	}
	add.s32 	%r88, %r87, -1048576;
	mov.b64 	%fd245, {%r86, %r88};
	add.s32 	%r131, %r131, 1;
$L__BB6_20:
	add.f64 	%fd123, %fd245, 0dBFF0000000000000;
	add.f64 	%fd124, %fd245, 0d3FF0000000000000;
	rcp.approx.ftz.f64 	%fd125, %fd124;
	neg.f64 	%fd126, %fd124;
	fma.rn.f64 	%fd127, %fd126, %fd125, 0d3FF0000000000000;
	fma.rn.f64 	%fd128, %fd127, %fd127, %fd127;
	fma.rn.f64 	%fd129, %fd128, %fd125, %fd125;
	mul.f64 	%fd130, %fd123, %fd129;
	fma.rn.f64 	%fd131, %fd123, %fd129, %fd130;
	mul.f64 	%fd132, %fd131, %fd131;
	fma.rn.f64 	%fd133, %fd132, 0d3EB1380B3AE80F1E, 0d3ED0EE258B7A8B04;
	fma.rn.f64 	%fd134, %fd133, %fd132, 0d3EF3B2669F02676F;
	fma.rn.f64 	%fd135, %fd134, %fd132, 0d3F1745CBA9AB0956;
	fma.rn.f64 	%fd136, %fd135, %fd132, 0d3F3C71C72D1B5154;
	fma.rn.f64 	%fd137, %fd136, %fd132, 0d3F624924923BE72D;
	fma.rn.f64 	%fd138, %fd137, %fd132, 0d3F8999999999A3C4;
	fma.rn.f64 	%fd139, %fd138, %fd132, 0d3FB5555555555554;
	sub.f64 	%fd140, %fd123, %fd131;
	add.f64 	%fd141, %fd140, %fd140;
	neg.f64 	%fd142, %fd131;
	fma.rn.f64 	%fd143, %fd142, %fd123, %fd141;
	mul.f64 	%fd144, %fd129, %fd143;
	mul.f64 	%fd145, %fd132, %fd139;
	fma.rn.f64 	%fd146, %fd145, %fd131, %fd144;
	xor.b32  	%r89, %r131, -2147483648;
	mov.b32 	%r90, 1127219200;
	mov.b64 	%fd147, {%r89, %r90};
	mov.b32 	%r91, -2147483648;
	mov.b64 	%fd148, {%r91, %r90};
	sub.f64 	%fd149, %fd147, %fd148;
	fma.rn.f64 	%fd150, %fd149, 0d3FE62E42FEFA39EF, %fd131;
	fma.rn.f64 	%fd151, %fd149, 0dBFE62E42FEFA39EF, %fd150;
	sub.f64 	%fd152, %fd151, %fd131;
	sub.f64 	%fd153, %fd146, %fd152;
	fma.rn.f64 	%fd154, %fd149, 0d3C7ABC9E3B39803F, %fd153;
	add.f64 	%fd246, %fd150, %fd154;
	bra.uni 	$L__BB6_22;
$L__BB6_21:
	fma.rn.f64 	%fd122, %fd244, 0d7FF0000000000000, 0d7FF0000000000000;
	{
	.reg .b32 %temp; 
	mov.b64 	{%temp, %r81}, %fd244;
	}
	and.b32  	%r82, %r81, 2147483647;
	setp.eq.s32 	%p12, %r82, 0;
	selp.f64 	%fd246, 0dFFF0000000000000, %fd122, %p12;
$L__BB6_22:
	setp.gt.s32 	%p14, %r132, 1048575;
	mov.b32 	%r134, -1023;
	@%p14 bra 	$L__BB6_24;
	mul.f64 	%fd247, %fd247, 0d4350000000000000;
	{
	.reg .b32 %temp; 
	mov.b64 	{%temp, %r132}, %fd247;
	}
	{
	.reg .b32 %temp; 
	mov.b64 	{%r133, %temp}, %fd247;
	}
	mov.b32 	%r134, -1077;
$L__BB6_24:
	add.s32 	%r94, %r132, -1;
	setp.gt.u32 	%p15, %r94, 2146435070;
	@%p15 bra 	$L__BB6_28;
	shr.u32 	%r97, %r132, 20;
	add.s32 	%r135, %r134, %r97;
	and.b32  	%r98, %r132, 1048575;
	or.b32  	%r99, %r98, 1072693248;
	mov.b64 	%fd248, {%r133, %r99};
	setp.lt.u32 	%p17, %r99, 1073127583;
	@%p17 bra 	$L__BB6_27;
	{
	.reg .b32 %temp; 
	mov.b64 	{%r100, %temp}, %fd248;
	}
	{
	.reg .b32 %temp; 
	mov.b64 	{%temp, %r101}, %fd248;
	}
	add.s32 	%r102, %r101, -1048576;
	mov.b64 	%fd248, {%r100, %r102};
	add.s32 	%r135, %r135, 1;
$L__BB6_27:
	add.f64 	%fd156, %fd248, 0dBFF0000000000000;
	add.f64 	%fd157, %fd248, 0d3FF0000000000000;
	rcp.approx.ftz.f64 	%fd158, %fd157;
	neg.f64 	%fd159, %fd157;
	fma.rn.f64 	%fd160, %fd159, %fd158, 0d3FF0000000000000;
	fma.rn.f64 	%fd161, %fd160, %fd160, %fd160;
	fma.rn.f64 	%fd162, %fd161, %fd158, %fd158;
	mul.f64 	%fd163, %fd156, %fd162;
	fma.rn.f64 	%fd164, %fd156, %fd162, %fd163;
	mul.f64 	%fd165, %fd164, %fd164;
	fma.rn.f64 	%fd166, %fd165, 0d3EB1380B3AE80F1E, 0d3ED0EE258B7A8B04;
	fma.rn.f64 	%fd167, %fd166, %fd165, 0d3EF3B2669F02676F;
	fma.rn.f64 	%fd168, %fd167, %fd165, 0d3F1745CBA9AB0956;
	fma.rn.f64 	%fd169, %fd168, %fd165, 0d3F3C71C72D1B5154;
	fma.rn.f64 	%fd170, %fd169, %fd165, 0d3F624924923BE72D;
	fma.rn.f64 	%fd171, %fd170, %fd165, 0d3F8999999999A3C4;
	fma.rn.f64 	%fd172, %fd171, %fd165, 0d3FB5555555555554;
	sub.f64 	%fd173, %fd156, %fd164;
	add.f64 	%fd174, %fd173, %fd173;
	neg.f64 	%fd175, %fd164;
	fma.rn.f64 	%fd176, %fd175, %fd156, %fd174;
	mul.f64 	%fd177, %fd162, %fd176;
	mul.f64 	%fd178, %fd165, %fd172;
	fma.rn.f64 	%fd179, %fd178, %fd164, %fd177;
	xor.b32  	%r103, %r135, -2147483648;
	mov.b32 	%r104, 1127219200;
	mov.b64 	%fd180, {%r103, %r104};
	mov.b32 	%r105, -2147483648;
	mov.b64 	%fd181, {%r105, %r104};
	sub.f64 	%fd182, %fd180, %fd181;
	fma.rn.f64 	%fd183, %fd182, 0d3FE62E42FEFA39EF, %fd164;
	fma.rn.f64 	%fd184, %fd182, 0dBFE62E42FEFA39EF, %fd183;
	sub.f64 	%fd185, %fd184, %fd164;
	sub.f64 	%fd186, %fd179, %fd185;
	fma.rn.f64 	%fd187, %fd182, 0d3C7ABC9E3B39803F, %fd186;
	add.f64 	%fd249, %fd183, %fd187;
	bra.uni 	$L__BB6_29;
$L__BB6_28:
	fma.rn.f64 	%fd155, %fd247, 0d7FF0000000000000, 0d7FF0000000000000;
	{
	.reg .b32 %temp; 
	mov.b64 	{%temp, %r95}, %fd247;
	}
	and.b32  	%r96, %r95, 2147483647;
	setp.eq.s32 	%p16, %r96, 0;
	selp.f64 	%fd249, 0dFFF0000000000000, %fd155, %p16;
$L__BB6_29:
	cvt.rn.f64.s32 	%fd188, %r44;
	mul.f64 	%fd189, %fd249, 0d3C695355BAAAFAD3;
	fma.rn.f64 	%fd190, %fd249, 0d3FDBCB7B1526E50E, %fd189;
	mul.f64 	%fd191, %fd246, 0d3C695355BAAAFAD3;
	fma.rn.f64 	%fd192, %fd246, 0d3FDBCB7B1526E50E, %fd191;
	sub.f64 	%fd193, %fd192, %fd190;
	add.f64 	%fd194, %fd188, 0dBFF0000000000000;
	div.rn.f64 	%fd195, %fd20, %fd194;
	div.rn.f64 	%fd196, %fd193, %fd195;
	add.f64 	%fd197, %fd188, 0dBFF004189374BC6A;
	max.f64 	%fd198, %fd196, 0d3F50624DD2F1A9FC;
	min.f64 	%fd38, %fd197, %fd198;
	cvt.rmi.f64.f64 	%fd199, %fd38;
	cvt.rzi.s32.f64 	%r106, %fd199;
	cvt.rpi.f64.f64 	%fd200, %fd38;
	cvt.rzi.s32.f64 	%r107, %fd200;
	setp.eq.s32 	%p18, %r2, %r3;
	setp.eq.s32 	%p19, %r106, %r107;
	cvta.to.global.u64 	%rd21, %rd8;
	add.s64 	%rd3, %rd21, %rd14;
	or.pred  	%p20, %p18, %p19;
	@%p20 bra 	$L__BB6_31;
	mul.lo.s32 	%r108, %r2, %r44;
	add.s32 	%r109, %r106, %r108;
	mul.wide.s32 	%rd23, %r109, 8;
	add.s64 	%rd24, %rd1, %rd23;
	ld.global.f64 	%fd201, [%rd24];
	cvt.rn.f64.s32 	%fd202, %r107;
	sub.f64 	%fd203, %fd202, %fd38;
	mul.f64 	%fd204, %fd203, %fd201;
	cvt.rn.f64.s32 	%fd205, %r3;
	sub.f64 	%fd206, %fd205, %fd1;
	add.s32 	%r110, %r107, %r108;
	mul.wide.s32 	%rd25, %r110, 8;
	add.s64 	%rd26, %rd1, %rd25;
	ld.global.f64 	%fd207, [%rd26];
	cvt.rn.f64.s32 	%fd208, %r106;
	sub.f64 	%fd209, %fd38, %fd208;
	mul.f64 	%fd210, %fd209, %fd207;
	mul.f64 	%fd211, %fd206, %fd210;
	fma.rn.f64 	%fd212, %fd206, %fd204, %fd211;
	mul.lo.s32 	%r111, %r3, %r44;
	add.s32 	%r112, %r106, %r111;
	mul.wide.s32 	%rd27, %r112, 8;
	add.s64 	%rd28, %rd1, %rd27;
	ld.global.f64 	%fd213, [%rd28];
	mul.f64 	%fd214, %fd203, %fd213;
	cvt.rn.f64.s32 	%fd215, %r2;
	sub.f64 	%fd216, %fd1, %fd215;
	fma.rn.f64 	%fd217, %fd216, %fd214, %fd212;
	add.s32 	%r113, %r107, %r111;
	mul.wide.s32 	%rd29, %r113, 8;
	add.s64 	%rd30, %rd1, %rd29;
	ld.global.f64 	%fd218, [%rd30];
	mul.f64 	%fd219, %fd209, %fd218;
	fma.rn.f64 	%fd220, %fd216, %fd219, %fd217;
	st.global.f64 	[%rd3], %fd220;
$L__BB6_31:
	setp.eq.s32 	%p21, %r2, %r3;
	setp.ne.s32 	%p22, %r106, %r107;
	or.pred  	%p23, %p21, %p22;
	@%p23 bra 	$L__BB6_33;
	mad.lo.s32 	%r114, %r2, %r44, %r106;
	mul.wide.s32 	%rd31, %r114, 8;
	add.s64 	%rd32, %rd1, %rd31;
	ld.global.f64 	%fd221, [%rd32];
	cvt.rn.f64.s32 	%fd222, %r3;
	sub.f64 	%fd223, %fd222, %fd1;
	mad.lo.s32 	%r115, %r3, %r44, %r106;
	mul.wide.s32 	%rd33, %r115, 8;
	add.s64 	%rd34, %rd1, %rd33;
	ld.global.f64 	%fd224, [%rd34];
	cvt.rn.f64.s32 	%fd225, %r2;
	sub.f64 	%fd226, %fd1, %fd225;
	mul.f64 	%fd227, %fd226, %fd224;
	fma.rn.f64 	%fd228, %fd223, %fd221, %fd227;
	st.global.f64 	[%rd3], %fd228;
$L__BB6_33:
	setp.eq.s32 	%p24, %r106, %r107;
	setp.ne.s32 	%p25, %r2, %r3;
	or.pred  	%p26, %p25, %p24;
	@%p26 bra 	$L__BB6_35;
	mul.lo.s32 	%r116, %r2, %r44;
	add.s32 	%r117, %r106, %r116;
	mul.wide.s32 	%rd35, %r117, 8;
	add.s64 	%rd36, %rd1, %rd35;
	ld.global.f64 	%fd229, [%rd36];
	cvt.rn.f64.s32 	%fd230, %r107;
	sub.f64 	%fd231, %fd230, %fd38;
	add.s32 	%r118, %r107, %r116;
	mul.wide.s32 	%rd37, %r118, 8;
	add.s64 	%rd38, %rd1, %rd37;
	ld.global.f64 	%fd232, [%rd38];
	cvt.rn.f64.s32 	%fd233, %r106;
	sub.f64 	%fd234, %fd38, %fd233;
	mul.f64 	%fd235, %fd234, %fd232;
	fma.rn.f64 	%fd236, %fd231, %fd229, %fd235;
	st.global.f64 	[%rd3], %fd236;
$L__BB6_35:
	setp.ne.s32 	%p27, %r2, %r3;
	setp.ne.s32 	%p28, %r106, %r107;
	or.pred  	%p29, %p27, %p28;
	@%p29 bra 	$L__BB6_37;
	mad.lo.s32 	%r119, %r2, %r44, %r106;
	mul.wide.s32 	%rd39, %r119, 8;
	add.s64 	%rd40, %rd1, %rd39;
	ld.global.f64 	%fd237, [%rd40];
	st.global.f64 	[%rd3], %fd237;
$L__BB6_37:
	ret;

}
	// .globl	_Z11cp_interpolPdS_S_S_S_S_iii
.visible .entry _Z11cp_interpolPdS_S_S_S_S_iii(
	.param .u64 .ptr .align 1 _Z11cp_interpolPdS_S_S_S_S_iii_param_0,
	.param .u64 .ptr .align 1 _Z11cp_interpolPdS_S_S_S_S_iii_param_1,
	.param .u64 .ptr .align 1 _Z11cp_interpolPdS_S_S_S_S_iii_param_2,
	.param .u64 .ptr .align 1 _Z11cp_interpolPdS_S_S_S_S_iii_param_3,
	.param .u64 .ptr .align 1 _Z11cp_interpolPdS_S_S_S_S_iii_param_4,
	.param .u64 .ptr .align 1 _Z11cp_interpolPdS_S_S_S_S_iii_param_5,
	.param .u32 _Z11cp_interpolPdS_S_S_S_S_iii_param_6,
	.param .u32 _Z11cp_interpolPdS_S_S_S_S_iii_param_7,
	.param .u32 _Z11cp_interpolPdS_S_S_S_S_iii_param_8
)
{
	.reg .pred 	%p<46>;
	.reg .b32 	%r<246>;
	.reg .b64 	%rd<41>;
	.reg .b64 	%fd<434>;

	ld.param.u64 	%rd5, [_Z11cp_interpolPdS_S_S_S_S_iii_param_0];
	ld.param.u64 	%rd6, [_Z11cp_interpolPdS_S_S_S_S_iii_param_1];
	ld.param.u64 	%rd7, [_Z11cp_interpolPdS_S_S_S_S_iii_param_2];
	ld.param.u64 	%rd8, [_Z11cp_interpolPdS_S_S_S_S_iii_param_3];
	ld.param.u64 	%rd9, [_Z11cp_interpolPdS_S_S_S_S_iii_param_4];
	ld.param.u64 	%rd10, [_Z11cp_interpolPdS_S_S_S_S_iii_param_5];
	ld.param.u32 	%r82, [_Z11cp_interpolPdS_S_S_S_S_iii_param_6];
	ld.param.u32 	%r83, [_Z11cp_interpolPdS_S_S_S_S_iii_param_7];
	ld.param.u32 	%r84, [_Z11cp_interpolPdS_S_S_S_S_iii_param_8];
	cvta.to.global.u64 	%rd1, %rd10;
	mov.u32 	%r85, %tid.x;
	mov.u32 	%r86, %ctaid.x;
	mov.u32 	%r87, %ntid.x;
	mad.lo.s32 	%r1, %r86, %r87, %r85;
	setp.ge.s32 	%p1, %r1, %r84;
	@%p1 bra 	$L__BB7_65;
	cvta.to.global.u64 	%rd2, %rd6;
	cvta.to.global.u64 	%rd3, %rd8;
	mul.wide.s32 	%rd11, %r83, 8;
	add.s64 	%rd12, %rd2, %rd11;
	ld.global.f64 	%fd410, [%rd12+-8];
	{
	.reg .b32 %temp; 
	mov.b64 	{%temp, %r214}, %fd410;
	}
	{
	.reg .b32 %temp; 
	mov.b64 	{%r215, %temp}, %fd410;
	}
	setp.gt.s32 	%p2, %r214, 1048575;
	mov.b32 	%r216, -1023;
	@%p2 bra 	$L__BB7_3;
	mul.f64 	%fd410, %fd410, 0d4350000000000000;
	{
	.reg .b32 %temp; 
	mov.b64 	{%temp, %r214}, %fd410;
	}
	{
	.reg .b32 %temp; 
	mov.b64 	{%r215, %temp}, %fd410;
	}
	mov.b32 	%r216, -1077;
$L__BB7_3:
	add.s32 	%r90, %r214, -1;
	setp.gt.u32 	%p3, %r90, 2146435070;
	@%p3 bra 	$L__BB7_7;
	shr.u32 	%r93, %r214, 20;
	add.s32 	%r217, %r216, %r93;
	and.b32  	%r94, %r214, 1048575;
	or.b32  	%r95, %r94, 1072693248;
	mov.b64 	%fd411, {%r215, %r95};
	setp.lt.u32 	%p5, %r95, 1073127583;
	@%p5 bra 	$L__BB7_6;
	{
	.reg .b32 %temp; 
	mov.b64 	{%r96, %temp}, %fd411;
	}
	{
	.reg .b32 %temp; 
	mov.b64 	{%temp, %r97}, %fd411;
	}
	add.s32 	%r98, %r97, -1048576;
	mov.b64 	%fd411, {%r96, %r98};
	add.s32 	%r217, %r217, 1;
$L__BB7_6:
	add.f64 	%fd76, %fd411, 0dBFF0000000000000;
	add.f64 	%fd77, %fd411, 0d3FF0000000000000;
	rcp.approx.ftz.f64 	%fd78, %fd77;
	neg.f64 	%fd79, %fd77;
	fma.rn.f64 	%fd80, %fd79, %fd78, 0d3FF0000000000000;
	fma.rn.f64 	%fd81, %fd80, %fd80, %fd80;
	fma.rn.f64 	%fd82, %fd81, %fd78, %fd78;
	mul.f64 	%fd83, %fd76, %fd82;
	fma.rn.f64 	%fd84, %fd76, %fd82, %fd83;
	mul.f64 	%fd85, %fd84, %fd84;
	fma.rn.f64 	%fd86, %fd85, 0d3EB1380B3AE80F1E, 0d3ED0EE258B7A8B04;
	fma.rn.f64 	%fd87, %fd86, %fd85, 0d3EF3B2669F02676F;
	fma.rn.f64 	%fd88, %fd87, %fd85, 0d3F1745CBA9AB0956;
	fma.rn.f64 	%fd89, %fd88, %fd85, 0d3F3C71C72D1B5154;
	fma.rn.f64 	%fd90, %fd89, %fd85, 0d3F624924923BE72D;
	fma.rn.f64 	%fd91, %fd90, %fd85, 0d3F8999999999A3C4;
	fma.rn.f64 	%fd92, %fd91, %fd85, 0d3FB5555555555554;
	sub.f64 	%fd93, %fd76, %fd84;
	add.f64 	%fd94, %fd93, %fd93;
	neg.f64 	%fd95, %fd84;
	fma.rn.f64 	%fd96, %fd95, %fd76, %fd94;
	mul.f64 	%fd97, %fd82, %fd96;
	mul.f64 	%fd98, %fd85, %fd92;
	fma.rn.f64 	%fd99, %fd98, %fd84, %fd97;
	xor.b32  	%r99, %r217, -2147483648;
	mov.b32 	%r100, 1127219200;
	mov.b64 	%fd100, {%r99, %r100};
	mov.b32 	%r101, -2147483648;
	mov.b64 	%fd101, {%r101, %r100};
	sub.f64 	%fd102, %fd100, %fd101;
	fma.rn.f64 	%fd103, %fd102, 0d3FE62E42FEFA39EF, %fd84;
	fma.rn.f64 	%fd104, %fd102, 0dBFE62E42FEFA39EF, %fd103;
	sub.f64 	%fd105, %fd104, %fd84;
	sub.f64 	%fd106, %fd99, %fd105;
	fma.rn.f64 	%fd107, %fd102, 0d3C7ABC9E3B39803F, %fd106;
	add.f64 	%fd412, %fd103, %fd107;
	bra.uni 	$L__BB7_8;
$L__BB7_7:
	fma.rn.f64 	%fd75, %fd410, 0d7FF0000000000000, 0d7FF0000000000000;
	{
	.reg .b32 %temp; 
	mov.b64 	{%temp, %r91}, %fd410;
	}
	and.b32  	%r92, %r91, 2147483647;
	setp.eq.s32 	%p4, %r92, 0;
	selp.f64 	%fd412, 0dFFF0000000000000, %fd75, %p4;
$L__BB7_8:
	ld.global.f64 	%fd425, [%rd2];
	{
	.reg .b32 %temp; 
	mov.b64 	{%temp, %r234}, %fd425;
	}
	{
	.reg .b32 %temp; 
	mov.b64 	{%r235, %temp}, %fd425;
	}
	setp.gt.s32 	%p6, %r234, 1048575;
	mov.b32 	%r220, -1023;
	mov.f64 	%fd413, %fd425;
	mov.u32 	%r218, %r234;
	mov.u32 	%r219, %r235;
	@%p6 bra 	$L__BB7_10;
	mul.f64 	%fd413, %fd425, 0d4350000000000000;
	{
	.reg .b32 %temp; 
	mov.b64 	{%temp, %r218}, %fd413;
	}
	{
	.reg .b32 %temp; 
	mov.b64 	{%r219, %temp}, %fd413;
	}
	mov.b32 	%r220, -1077;
$L__BB7_10:
	add.s32 	%r104, %r218, -1;
	setp.gt.u32 	%p7, %r104, 2146435070;
	@%p7 bra 	$L__BB7_14;
	shr.u32 	%r107, %r218, 20;
	add.s32 	%r221, %r220, %r107;
	and.b32  	%r108, %r218, 1048575;
	or.b32  	%r109, %r108, 1072693248;
	mov.b64 	%fd414, {%r219, %r109};
	setp.lt.u32 	%p9, %r109, 1073127583;
	@%p9 bra 	$L__BB7_13;
	{
	.reg .b32 %temp; 
	mov.b64 	{%r110, %temp}, %fd414;
	}
	{
	.reg .b32 %temp; 
	mov.b64 	{%temp, %r111}, %fd414;
	}
	add.s32 	%r112, %r111, -1048576;
	mov.b64 	%fd414, {%r110, %r112};
	add.s32 	%r221, %r221, 1;
$L__BB7_13:
	add.f64 	%fd109, %fd414, 0dBFF0000000000000;
	add.f64 	%fd110, %fd414, 0d3FF0000000000000;
	rcp.approx.ftz.f64 	%fd111, %fd110;
	neg.f64 	%fd112, %fd110;
	fma.rn.f64 	%fd113, %fd112, %fd111, 0d3FF0000000000000;
	fma.rn.f64 	%fd114, %fd113, %fd113, %fd113;
	fma.rn.f64 	%fd115, %fd114, %fd111, %fd111;
	mul.f64 	%fd116, %fd109, %fd115;
	fma.rn.f64 	%fd117, %fd109, %fd115, %fd116;
	mul.f64 	%fd118, %fd117, %fd117;
	fma.rn.f64 	%fd119, %fd118, 0d3EB1380B3AE80F1E, 0d3ED0EE258B7A8B04;
	fma.rn.f64 	%fd120, %fd119, %fd118, 0d3EF3B2669F02676F;
	fma.rn.f64 	%fd121, %fd120, %fd118, 0d3F1745CBA9AB0956;
	fma.rn.f64 	%fd122, %fd121, %fd118, 0d3F3C71C72D1B5154;
	fma.rn.f64 	%fd123, %fd122, %fd118, 0d3F624924923BE72D;
	fma.rn.f64 	%fd124, %fd123, %fd118, 0d3F8999999999A3C4;
	fma.rn.f64 	%fd125, %fd124, %fd118, 0d3FB5555555555554;
	sub.f64 	%fd126, %fd109, %fd117;
	add.f64 	%fd127, %fd126, %fd126;
	neg.f64 	%fd128, %fd117;
	fma.rn.f64 	%fd129, %fd128, %fd109, %fd127;
	mul.f64 	%fd130, %fd115, %fd129;
	mul.f64 	%fd131, %fd118, %fd125;
	fma.rn.f64 	%fd132, %fd131, %fd117, %fd130;
	xor.b32  	%r113, %r221, -2147483648;
	mov.b32 	%r114, 1127219200;
	mov.b64 	%fd133, {%r113, %r114};
	mov.b32 	%r115, -2147483648;
	mov.b64 	%fd134, {%r115, %r114};
	sub.f64 	%fd135, %fd133, %fd134;
	fma.rn.f64 	%fd136, %fd135, 0d3FE62E42FEFA39EF, %fd117;
	fma.rn.f64 	%fd137, %fd135, 0dBFE62E42FEFA39EF, %fd136;
	sub.f64 	%fd138, %fd137, %fd117;
	sub.f64 	%fd139, %fd132, %fd138;
	fma.rn.f64 	%fd140, %fd135, 0d3C7ABC9E3B39803F, %fd139;
	add.f64 	%fd415, %fd136, %fd140;
	bra.uni 	$L__BB7_15;
$L__BB7_14:
	fma.rn.f64 	%fd108, %fd413, 0d7FF0000000000000, 0d7FF0000000000000;
	{
	.reg .b32 %temp; 
	mov.b64 	{%temp, %r105}, %fd413;
	}
	and.b32  	%r106, %r105, 2147483647;
	setp.eq.s32 	%p8, %r106, 0;
	selp.f64 	%fd415, 0dFFF0000000000000, %fd108, %p8;
$L__BB7_15:
	mul.f64 	%fd141, %fd415, 0d3C695355BAAAFAD3;
	fma.rn.f64 	%fd142, %fd415, 0d3FDBCB7B1526E50E, %fd141;
	mul.f64 	%fd143, %fd412, 0d3C695355BAAAFAD3;
	fma.rn.f64 	%fd144, %fd412, 0d3FDBCB7B1526E50E, %fd143;
	sub.f64 	%fd19, %fd144, %fd142;
	mul.wide.s32 	%rd13, %r82, 8;
	add.s64 	%rd14, %rd3, %rd13;
	ld.global.f64 	%fd416, [%rd14+-8];
	{
	.reg .b32 %temp; 
	mov.b64 	{%temp, %r222}, %fd416;
	}
	{
	.reg .b32 %temp; 
	mov.b64 	{%r223, %temp}, %fd416;
	}
	setp.gt.s32 	%p10, %r222, 1048575;
	mov.b32 	%r224, -1023;
	@%p10 bra 	$L__BB7_17;
	mul.f64 	%fd416, %fd416, 0d4350000000000000;
	{
	.reg .b32 %temp; 
	mov.b64 	{%temp, %r222}, %fd416;
	}
	{
	.reg .b32 %temp; 
	mov.b64 	{%r223, %temp}, %fd416;
	}
	mov.b32 	%r224, -1077;
$L__BB7_17:
	add.s32 	%r118, %r222, -1;
	setp.gt.u32 	%p11, %r118, 2146435070;
	@%p11 bra 	$L__BB7_21;
	shr.u32 	%r121, %r222, 20;
	add.s32 	%r225, %r224, %r121;
	and.b32  	%r122, %r222, 1048575;
	or.b32  	%r123, %r122, 1072693248;
	mov.b64 	%fd417, {%r223, %r123};
	setp.lt.u32 	%p13, %r123, 1073127583;
	@%p13 bra 	$L__BB7_20;
	{
	.reg .b32 %temp; 
	mov.b64 	{%r124, %temp}, %fd417;
	}
	{
	.reg .b32 %temp; 
	mov.b64 	{%temp, %r125}, %fd417;
	}
	add.s32 	%r126, %r125, -1048576;
	mov.b64 	%fd417, {%r124, %r126};
	add.s32 	%r225, %r225, 1;
$L__BB7_20:
	add.f64 	%fd146, %fd417, 0dBFF0000000000000;
	add.f64 	%fd147, %fd417, 0d3FF0000000000000;
	rcp.approx.ftz.f64 	%fd148, %fd147;
	neg.f64 	%fd149, %fd147;
	fma.rn.f64 	%fd150, %fd149, %fd148, 0d3FF0000000000000;
	fma.rn.f64 	%fd151, %fd150, %fd150, %fd150;
	fma.rn.f64 	%fd152, %fd151, %fd148, %fd148;
	mul.f64 	%fd153, %fd146, %fd152;
	fma.rn.f64 	%fd154, %fd146, %fd152, %fd153;
	mul.f64 	%fd155, %fd154, %fd154;
	fma.rn.f64 	%fd156, %fd155, 0d3EB1380B3AE80F1E, 0d3ED0EE258B7A8B04;
	fma.rn.f64 	%fd157, %fd156, %fd155, 0d3EF3B2669F02676F;
	fma.rn.f64 	%fd158, %fd157, %fd155, 0d3F1745CBA9AB0956;
	fma.rn.f64 	%fd159, %fd158, %fd155, 0d3F3C71C72D1B5154;
	fma.rn.f64 	%fd160, %fd159, %fd155, 0d3F624924923BE72D;
	fma.rn.f64 	%fd161, %fd160, %fd155, 0d3F8999999999A3C4;
	fma.rn.f64 	%fd162, %fd161, %fd155, 0d3FB5555555555554;
	sub.f64 	%fd163, %fd146, %fd154;
	add.f64 	%fd164, %fd163, %fd163;
	neg.f64 	%fd165, %fd154;
	fma.rn.f64 	%fd166, %fd165, %fd146, %fd164;
	mul.f64 	%fd167, %fd152, %fd166;
	mul.f64 	%fd168, %fd155, %fd162;
	fma.rn.f64 	%fd169, %fd168, %fd154, %fd167;
	xor.b32  	%r127, %r225, -2147483648;
	mov.b32 	%r128, 1127219200;
	mov.b64 	%fd170, {%r127, %r128};
	mov.b32 	%r129, -2147483648;
	mov.b64 	%fd171, {%r129, %r128};
	sub.f64 	%fd172, %fd170, %fd171;
	fma.rn.f64 	%fd173, %fd172, 0d3FE62E42FEFA39EF, %fd154;
	fma.rn.f64 	%fd174, %fd172, 0dBFE62E42FEFA39EF, %fd173;
	sub.f64 	%fd175, %fd174, %fd154;
	sub.f64 	%fd176, %fd169, %fd175;
	fma.rn.f64 	%fd177, %fd172, 0d3C7ABC9E3B39803F, %fd176;
	add.f64 	%fd418, %fd173, %fd177;
	bra.uni 	$L__BB7_22;
$L__BB7_21:
	fma.rn.f64 	%fd145, %fd416, 0d7FF0000000000000, 0d7FF0000000000000;
	{
	.reg .b32 %temp; 
	mov.b64 	{%temp, %r119}, %fd416;
	}
	and.b32  	%r120, %r119, 2147483647;
	setp.eq.s32 	%p12, %r120, 0;
	selp.f64 	%fd418, 0dFFF0000000000000, %fd145, %p12;
$L__BB7_22:
	ld.global.f64 	%fd431, [%rd3];
	{
	.reg .b32 %temp; 
	mov.b64 	{%temp, %r242}, %fd431;
	}
	{
	.reg .b32 %temp; 
	mov.b64 	{%r243, %temp}, %fd431;
	}
	setp.gt.s32 	%p14, %r242, 1048575;
	mov.b32 	%r228, -1023;
	mov.f64 	%fd419, %fd431;
	mov.u32 	%r226, %r242;
	mov.u32 	%r227, %r243;
	@%p14 bra 	$L__BB7_24;
	mul.f64 	%fd419, %fd431, 0d4350000000000000;
	{
	.reg .b32 %temp; 
	mov.b64 	{%temp, %r226}, %fd419;
	}
	{
	.reg .b32 %temp; 
	mov.b64 	{%r227, %temp}, %fd419;
	}
	mov.b32 	%r228, -1077;
$L__BB7_24:
	add.s32 	%r132, %r226, -1;
	setp.gt.u32 	%p15, %r132, 2146435070;
	@%p15 bra 	$L__BB7_28;
	shr.u32 	%r135, %r226, 20;
	add.s32 	%r229, %r228, %r135;
	and.b32  	%r136, %r226, 1048575;
	or.b32  	%r137, %r136, 1072693248;
	mov.b64 	%fd420, {%r227, %r137};
	setp.lt.u32 	%p17, %r137, 1073127583;
	@%p17 bra 	$L__BB7_27;
	{
	.reg .b32 %temp; 
	mov.b64 	{%r138, %temp}, %fd420;
	}
	{
	.reg .b32 %temp; 
	mov.b64 	{%temp, %r139}, %fd420;
	}
	add.s32 	%r140, %r139, -1048576;
	mov.b64 	%fd420, {%r138, %r140};
	add.s32 	%r229, %r229, 1;
$L__BB7_27:
	add.f64 	%fd179, %fd420, 0dBFF0000000000000;
	add.f64 	%fd180, %fd420, 0d3FF0000000000000;
	rcp.approx.ftz.f64 	%fd181, %fd180;
	neg.f64 	%fd182, %fd180;
	fma.rn.f64 	%fd183, %fd182, %fd181, 0d3FF0000000000000;
	fma.rn.f64 	%fd184, %fd183, %fd183, %fd183;
	fma.rn.f64 	%fd185, %fd184, %fd181, %fd181;
	mul.f64 	%fd186, %fd179, %fd185;
	fma.rn.f64 	%fd187, %fd179, %fd185, %fd186;
	mul.f64 	%fd188, %fd187, %fd187;
	fma.rn.f64 	%fd189, %fd188, 0d3EB1380B3AE80F1E, 0d3ED0EE258B7A8B04;
	fma.rn.f64 	%fd190, %fd189, %fd188, 0d3EF3B2669F02676F;
	fma.rn.f64 	%fd191, %fd190, %fd188, 0d3F1745CBA9AB0956;
	fma.rn.f64 	%fd192, %fd191, %fd188, 0d3F3C71C72D1B5154;
	fma.rn.f64 	%fd193, %fd192, %fd188, 0d3F624924923BE72D;
	fma.rn.f64 	%fd194, %fd193, %fd188, 0d3F8999999999A3C4;
	fma.rn.f64 	%fd195, %fd194, %fd188, 0d3FB5555555555554;
	sub.f64 	%fd196, %fd179, %fd187;
	add.f64 	%fd197, %fd196, %fd196;
	neg.f64 	%fd198, %fd187;
	fma.rn.f64 	%fd199, %fd198, %fd179, %fd197;
	mul.f64 	%fd200, %fd185, %fd199;
	mul.f64 	%fd201, %fd188, %fd195;
	fma.rn.f64 	%fd202, %fd201, %fd187, %fd200;
	xor.b32  	%r141, %r229, -2147483648;
	mov.b32 	%r142, 1127219200;
	mov.b64 	%fd203, {%r141, %r142};
	mov.b32 	%r143, -2147483648;
	mov.b64 	%fd204, {%r143, %r142};
	sub.f64 	%fd205, %fd203, %fd204;
	fma.rn.f64 	%fd206, %fd205, 0d3FE62E42FEFA39EF, %fd187;
	fma.rn.f64 	%fd207, %fd205, 0dBFE62E42FEFA39EF, %fd206;
	sub.f64 	%fd208, %fd207, %fd187;
	sub.f64 	%fd209, %fd202, %fd208;
	fma.rn.f64 	%fd210, %fd205, 0d3C7ABC9E3B39803F, %fd209;
	add.f64 	%fd421, %fd206, %fd210;
	bra.uni 	$L__BB7_29;
$L__BB7_28:
	fma.rn.f64 	%fd178, %fd419, 0d7FF0000000000000, 0d7FF0000000000000;
	{
	.reg .b32 %temp; 
	mov.b64 	{%temp, %r133}, %fd419;
	}
	and.b32  	%r134, %r133, 2147483647;
	setp.eq.s32 	%p16, %r134, 0;
	selp.f64 	%fd421, 0dFFF0000000000000, %fd178, %p16;
$L__BB7_29:
	mul.f64 	%fd211, %fd421, 0d3C695355BAAAFAD3;
	fma.rn.f64 	%fd212, %fd421, 0d3FDBCB7B1526E50E, %fd211;
	mul.f64 	%fd213, %fd418, 0d3C695355BAAAFAD3;
	fma.rn.f64 	%fd214, %fd418, 0d3FDBCB7B1526E50E, %fd213;
	sub.f64 	%fd38, %fd214, %fd212;
	cvta.to.global.u64 	%rd15, %rd5;
	mul.wide.s32 	%rd16, %r1, 8;
	add.s64 	%rd17, %rd15, %rd16;
	ld.global.f64 	%fd422, [%rd17];
	{
	.reg .b32 %temp; 
	mov.b64 	{%temp, %r230}, %fd422;
	}
	{
	.reg .b32 %temp; 
	mov.b64 	{%r231, %temp}, %fd422;
	}
	setp.gt.s32 	%p18, %r230, 1048575;
	mov.b32 	%r232, -1023;
	@%p18 bra 	$L__BB7_31;
	mul.f64 	%fd422, %fd422, 0d4350000000000000;
	{
	.reg .b32 %temp; 
	mov.b64 	{%temp, %r230}, %fd422;
	}
	{
	.reg .b32 %temp; 
	mov.b64 	{%r231, %temp}, %fd422;
	}
	mov.b32 	%r232, -1077;
$L__BB7_31:
	add.s32 	%r146, %r230, -1;
	setp.gt.u32 	%p19, %r146, 2146435070;
	@%p19 bra 	$L__BB7_35;
	shr.u32 	%r149, %r230, 20;
	add.s32 	%r233, %r232, %r149;
	and.b32  	%r150, %r230, 1048575;
	or.b32  	%r151, %r150, 1072693248;
	mov.b64 	%fd423, {%r231, %r151};
	setp.lt.u32 	%p21, %r151, 1073127583;
	@%p21 bra 	$L__BB7_34;
	{
	.reg .b32 %temp; 
	mov.b64 	{%r152, %temp}, %fd423;
	}
	{
	.reg .b32 %temp; 
	mov.b64 	{%temp, %r153}, %fd423;
	}
	add.s32 	%r154, %r153, -1048576;
	mov.b64 	%fd423, {%r152, %r154};
	add.s32 	%r233, %r233, 1;
$L__BB7_34:
	add.f64 	%fd216, %fd423, 0dBFF0000000000000;
	add.f64 	%fd217, %fd423, 0d3FF0000000000000;
	rcp.approx.ftz.f64 	%fd218, %fd217;
	neg.f64 	%fd219, %fd217;
	fma.rn.f64 	%fd220, %fd219, %fd218, 0d3FF0000000000000;
	fma.rn.f64 	%fd221, %fd220, %fd220, %fd220;
	fma.rn.f64 	%fd222, %fd221, %fd218, %fd218;
	mul.f64 	%fd223, %fd216, %fd222;
	fma.rn.f64 	%fd224, %fd216, %fd222, %fd223;
	mul.f64 	%fd225, %fd224, %fd224;
	fma.rn.f64 	%fd226, %fd225, 0d3EB1380B3AE80F1E, 0d3ED0EE258B7A8B04;
	fma.rn.f64 	%fd227, %fd226, %fd225, 0d3EF3B2669F02676F;
	fma.rn.f64 	%fd228, %fd227, %fd225, 0d3F1745CBA9AB0956;
	fma.rn.f64 	%fd229, %fd228, %fd225, 0d3F3C71C72D1B5154;
	fma.rn.f64 	%fd230, %fd229, %fd225, 0d3F624924923BE72D;
	fma.rn.f64 	%fd231, %fd230, %fd225, 0d3F8999999999A3C4;
	fma.rn.f64 	%fd232, %fd231, %fd225, 0d3FB5555555555554;
	sub.f64 	%fd233, %fd216, %fd224;
	add.f64 	%fd234, %fd233, %fd233;
	neg.f64 	%fd235, %fd224;
	fma.rn.f64 	%fd236, %fd235, %fd216, %fd234;
	mul.f64 	%fd237, %fd222, %fd236;
	mul.f64 	%fd238, %fd225, %fd232;
	fma.rn.f64 	%fd239, %fd238, %fd224, %fd237;
	xor.b32  	%r155, %r233, -2147483648;
	mov.b32 	%r156, 1127219200;
	mov.b64 	%fd240, {%r155, %r156};
	mov.b32 	%r157, -2147483648;
	mov.b64 	%fd241, {%r157, %r156};
	sub.f64 	%fd242, %fd240, %fd241;
	fma.rn.f64 	%fd243, %fd242, 0d3FE62E42FEFA39EF, %fd224;
	fma.rn.f64 	%fd244, %fd242, 0dBFE62E42FEFA39EF, %fd243;
	sub.f64 	%fd245, %fd244, %fd224;
	sub.f64 	%fd246, %fd239, %fd245;
	fma.rn.f64 	%fd247, %fd242, 0d3C7ABC9E3B39803F, %fd246;
	add.f64 	%fd424, %fd243, %fd247;
	bra.uni 	$L__BB7_36;
$L__BB7_35:
	fma.rn.f64 	%fd215, %fd422, 0d7FF0000000000000, 0d7FF0000000000000;
	{
	.reg .b32 %temp; 
	mov.b64 	{%temp, %r147}, %fd422;
	}
	and.b32  	%r148, %r147, 2147483647;
	setp.eq.s32 	%p20, %r148, 0;
	selp.f64 	%fd424, 0dFFF0000000000000, %fd215, %p20;
$L__BB7_36:
	setp.gt.s32 	%p22, %r234, 1048575;
	mov.b32 	%r236, -1023;
	@%p22 bra 	$L__BB7_38;
	mul.f64 	%fd425, %fd425, 0d4350000000000000;
	{
	.reg .b32 %temp; 
	mov.b64 	{%temp, %r234}, %fd425;
	}
	{
	.reg .b32 %temp; 
	mov.b64 	{%r235, %temp}, %fd425;
	}
	mov.b32 	%r236, -1077;
$L__BB7_38:
	add.s32 	%r160, %r234, -1;
	setp.gt.u32 	%p23, %r160, 2146435070;
	@%p23 bra 	$L__BB7_42;
	shr.u32 	%r163, %r234, 20;
	add.s32 	%r237, %r236, %r163;
	and.b32  	%r164, %r234, 1048575;
	or.b32  	%r165, %r164, 1072693248;
	mov.b64 	%fd426, {%r235, %r165};
	setp.lt.u32 	%p25, %r165, 1073127583;
	@%p25 bra 	$L__BB7_41;
	{
	.reg .b32 %temp; 
	mov.b64 	{%r166, %temp}, %fd426;
	}
	{
	.reg .b32 %temp; 
	mov.b64 	{%temp, %r167}, %fd426;
	}
	add.s32 	%r168, %r167, -1048576;
	mov.b64 	%fd426, {%r166, %r168};
	add.s32 	%r237, %r237, 1;
$L__BB7_41:
	add.f64 	%fd249, %fd426, 0dBFF0000000000000;
	add.f64 	%fd250, %fd426, 0d3FF0000000000000;
	rcp.approx.ftz.f64 	%fd251, %fd250;
	neg.f64 	%fd252, %fd250;
	fma.rn.f64 	%fd253, %fd252, %fd251, 0d3FF0000000000000;
	fma.rn.f64 	%fd254, %fd253, %fd253, %fd253;
	fma.rn.f64 	%fd255, %fd254, %fd251, %fd251;
	mul.f64 	%fd256, %fd249, %fd255;
	fma.rn.f64 	%fd257, %fd249, %fd255, %fd256;
	mul.f64 	%fd258, %fd257, %fd257;
	fma.rn.f64 	%fd259, %fd258, 0d3EB1380B3AE80F1E, 0d3ED0EE258B7A8B04;
	fma.rn.f64 	%fd260, %fd259, %fd258, 0d3EF3B2669F02676F;
	fma.rn.f64 	%fd261, %fd260, %fd258, 0d3F1745CBA9AB0956;
	fma.rn.f64 	%fd262, %fd261, %fd258, 0d3F3C71C72D1B5154;
	fma.rn.f64 	%fd263, %fd262, %fd258, 0d3F624924923BE72D;
	fma.rn.f64 	%fd264, %fd263, %fd258, 0d3F8999999999A3C4;
	fma.rn.f64 	%fd265, %fd264, %fd258, 0d3FB5555555555554;
	sub.f64 	%fd266, %fd249, %fd257;
	add.f64 	%fd267, %fd266, %fd266;
	neg.f64 	%fd268, %fd257;
	fma.rn.f64 	%fd269, %fd268, %fd249, %fd267;
	mul.f64 	%fd270, %fd255, %fd269;
	mul.f64 	%fd271, %fd258, %fd265;
	fma.rn.f64 	%fd272, %fd271, %fd257, %fd270;
	xor.b32  	%r169, %r237, -2147483648;
	mov.b32 	%r170, 1127219200;
	mov.b64 	%fd273, {%r169, %r170};
	mov.b32 	%r171, -2147483648;
	mov.b64 	%fd274, {%r171, %r170};
	sub.f64 	%fd275, %fd273, %fd274;
	fma.rn.f64 	%fd276, %fd275, 0d3FE62E42FEFA39EF, %fd257;
	fma.rn.f64 	%fd277, %fd275, 0dBFE62E42FEFA39EF, %fd276;
	sub.f64 	%fd278, %fd277, %fd257;
	sub.f64 	%fd279, %fd272, %fd278;
	fma.rn.f64 	%fd280, %fd275, 0d3C7ABC9E3B39803F, %fd279;
	add.f64 	%fd427, %fd276, %fd280;
	bra.uni 	$L__BB7_43;
$L__BB7_42:
	fma.rn.f64 	%fd248, %fd425, 0d7FF0000000000000, 0d7FF0000000000000;
	{
	.reg .b32 %temp; 
	mov.b64 	{%temp, %r161}, %fd425;
	}
	and.b32  	%r162, %r161, 2147483647;
	setp.eq.s32 	%p24, %r162, 0;
	selp.f64 	%fd427, 0dFFF0000000000000, %fd248, %p24;
$L__BB7_43:
	cvt.rn.f64.s32 	%fd281, %r83;
	mul.f64 	%fd282, %fd427, 0d3C695355BAAAFAD3;
	fma.rn.f64 	%fd283, %fd427, 0d3FDBCB7B1526E50E, %fd282;
	mul.f64 	%fd284, %fd424, 0d3C695355BAAAFAD3;
	fma.rn.f64 	%fd285, %fd424, 0d3FDBCB7B1526E50E, %fd284;
	sub.f64 	%fd286, %fd285, %fd283;
	add.f64 	%fd287, %fd281, 0dBFF0000000000000;
	div.rn.f64 	%fd288, %fd19, %fd287;
	div.rn.f64 	%fd289, %fd286, %fd288;
	add.f64 	%fd290, %fd281, 0dBFF004189374BC6A;
	max.f64 	%fd291, %fd289, 0d3F50624DD2F1A9FC;
	min.f64 	%fd56, %fd290, %fd291;
	cvt.rmi.f64.f64 	%fd292, %fd56;
	cvt.rzi.s32.f64 	%r60, %fd292;
	cvt.rpi.f64.f64 	%fd293, %fd56;
	cvt.rzi.s32.f64 	%r61, %fd293;
	cvta.to.global.u64 	%rd18, %rd7;
	add.s64 	%rd20, %rd18, %rd16;
	ld.global.f64 	%fd428, [%rd20];
	{
	.reg .b32 %temp; 
	mov.b64 	{%temp, %r238}, %fd428;
	}
	{
	.reg .b32 %temp; 
	mov.b64 	{%r239, %temp}, %fd428;
	}
	setp.gt.s32 	%p26, %r238, 1048575;
	mov.b32 	%r240, -1023;
	@%p26 bra 	$L__BB7_45;
	mul.f64 	%fd428, %fd428, 0d4350000000000000;
	{
	.reg .b32 %temp; 
	mov.b64 	{%temp, %r238}, %fd428;
	}
	{
	.reg .b32 %temp; 
	mov.b64 	{%r239, %temp}, %fd428;
	}
	mov.b32 	%r240, -1077;
$L__BB7_45:
	add.s32 	%r174, %r238, -1;
	setp.gt.u32 	%p27, %r174, 2146435070;
	@%p27 bra 	$L__BB7_49;
	shr.u32 	%r177, %r238, 20;
	add.s32 	%r241, %r240, %r177;
	and.b32  	%r178, %r238, 1048575;
	or.b32  	%r179, %r178, 1072693248;
	mov.b64 	%fd429, {%r239, %r179};
	setp.lt.u32 	%p29, %r179, 1073127583;
	@%p29 bra 	$L__BB7_48;
	{
	.reg .b32 %temp; 
	mov.b64 	{%r180, %temp}, %fd429;
	}
	{
	.reg .b32 %temp; 
	mov.b64 	{%temp, %r181}, %fd429;
	}
	add.s32 	%r182, %r181, -1048576;
	mov.b64 	%fd429, {%r180, %r182};
	add.s32 	%r241, %r241, 1;
$L__BB7_48:
	add.f64 	%fd295, %fd429, 0dBFF0000000000000;
	add.f64 	%fd296, %fd429, 0d3FF0000000000000;
	rcp.approx.ftz.f64 	%fd297, %fd296;
	neg.f64 	%fd298, %fd296;
	fma.rn.f64 	%fd299, %fd298, %fd297, 0d3FF0000000000000;
	fma.rn.f64 	%fd300, %fd299, %fd299, %fd299;
	fma.rn.f64 	%fd301, %fd300, %fd297, %fd297;
	mul.f64 	%fd302, %fd295, %fd301;
	fma.rn.f64 	%fd303, %fd295, %fd301, %fd302;
	mul.f64 	%fd304, %fd303, %fd303;
	fma.rn.f64 	%fd305, %fd304, 0d3EB1380B3AE80F1E, 0d3ED0EE258B7A8B04;
	fma.rn.f64 	%fd306, %fd305, %fd304, 0d3EF3B2669F02676F;
	fma.rn.f64 	%fd307, %fd306, %fd304, 0d3F1745CBA9AB0956;
	fma.rn.f64 	%fd308, %fd307, %fd304, 0d3F3C71C72D1B5154;
	fma.rn.f64 	%fd309, %fd308, %fd304, 0d3F624924923BE72D;
	fma.rn.f64 	%fd310, %fd309, %fd304, 0d3F8999999999A3C4;
	fma.rn.f64 	%fd311, %fd310, %fd304, 0d3FB5555555555554;
	sub.f64 	%fd312, %fd295, %fd303;
	add.f64 	%fd313, %fd312, %fd312;
	neg.f64 	%fd314, %fd303;
	fma.rn.f64 	%fd315, %fd314, %fd295, %fd313;
	mul.f64 	%fd316, %fd301, %fd315;
	mul.f64 	%fd317, %fd304, %fd311;
	fma.rn.f64 	%fd318, %fd317, %fd303, %fd316;
	xor.b32  	%r183, %r241, -2147483648;
	mov.b32 	%r184, 1127219200;
	mov.b64 	%fd319, {%r183, %r184};
	mov.b32 	%r185, -2147483648;
	mov.b64 	%fd320, {%r185, %r184};
	sub.f64 	%fd321, %fd319, %fd320;
	fma.rn.f64 	%fd322, %fd321, 0d3FE62E42FEFA39EF, %fd303;
	fma.rn.f64 	%fd323, %fd321, 0dBFE62E42FEFA39EF, %fd322;
	sub.f64 	%fd324, %fd323, %fd303;
	sub.f64 	%fd325, %fd318, %fd324;
	fma.rn.f64 	%fd326, %fd321, 0d3C7ABC9E3B39803F, %fd325;
	add.f64 	%fd430, %fd322, %fd326;
	bra.uni 	$L__BB7_50;
$L__BB7_49:
	fma.rn.f64 	%fd294, %fd428, 0d7FF0000000000000, 0d7FF0000000000000;
	{
	.reg .b32 %temp; 
	mov.b64 	{%temp, %r175}, %fd428;
	}
	and.b32  	%r176, %r175, 2147483647;
	setp.eq.s32 	%p28, %r176, 0;
	selp.f64 	%fd430, 0dFFF0000000000000, %fd294, %p28;
$L__BB7_50:
	setp.gt.s32 	%p30, %r242, 1048575;
	mov.b32 	%r244, -1023;
	@%p30 bra 	$L__BB7_52;
	mul.f64 	%fd431, %fd431, 0d4350000000000000;
	{
	.reg .b32 %temp; 
	mov.b64 	{%temp, %r242}, %fd431;
	}
	{
	.reg .b32 %temp; 
	mov.b64 	{%r243, %temp}, %fd431;
	}
	mov.b32 	%r244, -1077;
$L__BB7_52:
	add.s32 	%r188, %r242, -1;
	setp.gt.u32 	%p31, %r188, 2146435070;
	@%p31 bra 	$L__BB7_56;
	shr.u32 	%r191, %r242, 20;
	add.s32 	%r245, %r244, %r191;
	and.b32  	%r192, %r242, 1048575;
	or.b32  	%r193, %r192, 1072693248;
	mov.b64 	%fd432, {%r243, %r193};
	setp.lt.u32 	%p33, %r193, 1073127583;
	@%p33 bra 	$L__BB7_55;
	{
	.reg .b32 %temp; 
	mov.b64 	{%r194, %temp}, %fd432;
	}
	{
	.reg .b32 %temp; 
	mov.b64 	{%temp, %r195}, %fd432;
	}
	add.s32 	%r196, %r195, -1048576;
	mov.b64 	%fd432, {%r194, %r196};
	add.s32 	%r245, %r245, 1;
$L__BB7_55:
	add.f64 	%fd328, %fd432, 0dBFF0000000000000;
	add.f64 	%fd329, %fd432, 0d3FF0000000000000;
	rcp.approx.ftz.f64 	%fd330, %fd329;
	neg.f64 	%fd331, %fd329;
	fma.rn.f64 	%fd332, %fd331, %fd330, 0d3FF0000000000000;
	fma.rn.f64 	%fd333, %fd332, %fd332, %fd332;
	fma.rn.f64 	%fd334, %fd333, %fd330, %fd330;
	mul.f64 	%fd335, %fd328, %fd334;
	fma.rn.f64 	%fd336, %fd328, %fd334, %fd335;
	mul.f64 	%fd337, %fd336, %fd336;
	fma.rn.f64 	%fd338, %fd337, 0d3EB1380B3AE80F1E, 0d3ED0EE258B7A8B04;
	fma.rn.f64 	%fd339, %fd338, %fd337, 0d3EF3B2669F02676F;
	fma.rn.f64 	%fd340, %fd339, %fd337, 0d3F1745CBA9AB0956;
	fma.rn.f64 	%fd341, %fd340, %fd337, 0d3F3C71C72D1B5154;
	fma.rn.f64 	%fd342, %fd341, %fd337, 0d3F624924923BE72D;
	fma.rn.f64 	%fd343, %fd342, %fd337, 0d3F8999999999A3C4;
	fma.rn.f64 	%fd344, %fd343, %fd337, 0d3FB5555555555554;
	sub.f64 	%fd345, %fd328, %fd336;
	add.f64 	%fd346, %fd345, %fd345;
	neg.f64 	%fd347, %fd336;
	fma.rn.f64 	%fd348, %fd347, %fd328, %fd346;
	mul.f64 	%fd349, %fd334, %fd348;
	mul.f64 	%fd350, %fd337, %fd344;
	fma.rn.f64 	%fd351, %fd350, %fd336, %fd349;
	xor.b32  	%r197, %r245, -2147483648;
	mov.b32 	%r198, 1127219200;
	mov.b64 	%fd352, {%r197, %r198};
	mov.b32 	%r199, -2147483648;
	mov.b64 	%fd353, {%r199, %r198};
	sub.f64 	%fd354, %fd352, %fd353;
	fma.rn.f64 	%fd355, %fd354, 0d3FE62E42FEFA39EF, %fd336;
	fma.rn.f64 	%fd356, %fd354, 0dBFE62E42FEFA39EF, %fd355;
	sub.f64 	%fd357, %fd356, %fd336;
	sub.f64 	%fd358, %fd351, %fd357;
	fma.rn.f64 	%fd359, %fd354, 0d3C7ABC9E3B39803F, %fd358;
	add.f64 	%fd433, %fd355, %fd359;
	bra.uni 	$L__BB7_57;
$L__BB7_56:
	fma.rn.f64 	%fd327, %fd431, 0d7FF0000000000000, 0d7FF0000000000000;
	{
	.reg .b32 %temp; 
	mov.b64 	{%temp, %r189}, %fd431;
	}
	and.b32  	%r190, %r189, 2147483647;
	setp.eq.s32 	%p32, %r190, 0;
	selp.f64 	%fd433, 0dFFF0000000000000, %fd327, %p32;
$L__BB7_57:
	cvt.rn.f64.s32 	%fd360, %r82;
	mul.f64 	%fd361, %fd433, 0d3C695355BAAAFAD3;
	fma.rn.f64 	%fd362, %fd433, 0d3FDBCB7B1526E50E, %fd361;
	mul.f64 	%fd363, %fd430, 0d3C695355BAAAFAD3;
	fma.rn.f64 	%fd364, %fd430, 0d3FDBCB7B1526E50E, %fd363;
	sub.f64 	%fd365, %fd364, %fd362;
	add.f64 	%fd366, %fd360, 0dBFF0000000000000;
	div.rn.f64 	%fd367, %fd38, %fd366;
	div.rn.f64 	%fd368, %fd365, %fd367;
	add.f64 	%fd369, %fd360, 0dBFF004189374BC6A;
	max.f64 	%fd370, %fd368, 0d3F50624DD2F1A9FC;
	min.f64 	%fd74, %fd369, %fd370;
	cvt.rmi.f64.f64 	%fd371, %fd74;
	cvt.rzi.s32.f64 	%r200, %fd371;
	cvt.rpi.f64.f64 	%fd372, %fd74;
	cvt.rzi.s32.f64 	%r201, %fd372;
	setp.eq.s32 	%p34, %r60, %r61;
	setp.eq.s32 	%p35, %r200, %r201;
	cvta.to.global.u64 	%rd21, %rd9;
	add.s64 	%rd4, %rd21, %rd16;
	or.pred  	%p36, %p34, %p35;
	@%p36 bra 	$L__BB7_59;
	mul.lo.s32 	%r202, %r60, %r82;
	add.s32 	%r203, %r200, %r202;
	mul.wide.s32 	%rd23, %r203, 8;
	add.s64 	%rd24, %rd1, %rd23;
	ld.global.f64 	%fd373, [%rd24];
	cvt.rn.f64.s32 	%fd374, %r201;
	sub.f64 	%fd375, %fd374, %fd74;
	mul.f64 	%fd376, %fd375, %fd373;
	cvt.rn.f64.s32 	%fd377, %r61;
	sub.f64 	%fd378, %fd377, %fd56;
	add.s32 	%r204, %r201, %r202;
	mul.wide.s32 	%rd25, %r204, 8;
	add.s64 	%rd26, %rd1, %rd25;
	ld.global.f64 	%fd379, [%rd26];
	cvt.rn.f64.s32 	%fd380, %r200;
	sub.f64 	%fd381, %fd74, %fd380;
	mul.f64 	%fd382, %fd381, %fd379;
	mul.f64 	%fd383, %fd378, %fd382;
	fma.rn.f64 	%fd384, %fd378, %fd376, %fd383;
	mul.lo.s32 	%r205, %r61, %r82;
	add.s32 	%r206, %r200, %r205;
	mul.wide.s32 	%rd27, %r206, 8;
	add.s64 	%rd28, %rd1, %rd27;
	ld.global.f64 	%fd385, [%rd28];
	mul.f64 	%fd386, %fd375, %fd385;
	cvt.rn.f64.s32 	%fd387, %r60;
	sub.f64 	%fd388, %fd56, %fd387;
	fma.rn.f64 	%fd389, %fd388, %fd386, %fd384;
	add.s32 	%r207, %r201, %r205;
	mul.wide.s32 	%rd29, %r207, 8;
	add.s64 	%rd30, %rd1, %rd29;
	ld.global.f64 	%fd390, [%rd30];
	mul.f64 	%fd391, %fd381, %fd390;
	fma.rn.f64 	%fd392, %fd388, %fd391, %fd389;
	st.global.f64 	[%rd4], %fd392;
$L__BB7_59:
	setp.eq.s32 	%p37, %r60, %r61;
	setp.ne.s32 	%p38, %r200, %r201;
	or.pred  	%p39, %p37, %p38;
	@%p39 bra 	$L__BB7_61;
	mad.lo.s32 	%r208, %r60, %r82, %r200;
	mul.wide.s32 	%rd31, %r208, 8;
	add.s64 	%rd32, %rd1, %rd31;
	ld.global.f64 	%fd393, [%rd32];
	cvt.rn.f64.s32 	%fd394, %r61;
	sub.f64 	%fd395, %fd394, %fd56;
	mad.lo.s32 	%r209, %r61, %r82, %r200;
	mul.wide.s32 	%rd33, %r209, 8;
	add.s64 	%rd34, %rd1, %rd33;
	ld.global.f64 	%fd396, [%rd34];
	cvt.rn.f64.s32 	%fd397, %r60;
	sub.f64 	%fd398, %fd56, %fd397;
	mul.f64 	%fd399, %fd398, %fd396;
	fma.rn.f64 	%fd400, %fd395, %fd393, %fd399;
	st.global.f64 	[%rd4], %fd400;
$L__BB7_61:
	setp.eq.s32 	%p40, %r200, %r201;
	setp.ne.s32 	%p41, %r60, %r61;
	or.pred  	%p42, %p41, %p40;
	@%p42 bra 	$L__BB7_63;
	mul.lo.s32 	%r210, %r60, %r82;
	add.s32 	%r211, %r200, %r210;
	mul.wide.s32 	%rd35, %r211, 8;
	add.s64 	%rd36, %rd1, %rd35;
	ld.global.f64 	%fd401, [%rd36];
	cvt.rn.f64.s32 	%fd402, %r201;
	sub.f64 	%fd403, %fd402, %fd74;
	add.s32 	%r212, %r201, %r210;
	mul.wide.s32 	%rd37, %r212, 8;
	add.s64 	%rd38, %rd1, %rd37;
	ld.global.f64 	%fd404, [%rd38];
	cvt.rn.f64.s32 	%fd405, %r200;
	sub.f64 	%fd406, %fd74, %fd405;
	mul.f64 	%fd407, %fd406, %fd404;
	fma.rn.f64 	%fd408, %fd403, %fd401, %fd407;
	st.global.f64 	[%rd4], %fd408;
$L__BB7_63:
	setp.ne.s32 	%p43, %r60, %r61;
	setp.ne.s32 	%p44, %r200, %r201;
	or.pred  	%p45, %p43, %p44;
	@%p45 bra 	$L__BB7_65;
	mad.lo.s32 	%r213, %r60, %r82, %r200;
	mul.wide.s32 	%rd39, %r213, 8;
	add.s64 	%rd40, %rd1, %rd39;
	ld.global.f64 	%fd409, [%rd40];
	st.global.f64 	[%rd4], %fd409;
$L__BB7_65:
	ret;

}
	// .globl	_Z16entropy_interpolPdS_S_S_S_S_iii
.visible .entry _Z16entropy_interpolPdS_S_S_S_S_iii(
	.param .u64 .ptr .align 1 _Z16entropy_interpolPdS_S_S_S_S_iii_param_0,
	.param .u64 .ptr .align 1 _Z16entropy_interpolPdS_S_S_S_S_iii_param_1,
	.param .u64 .ptr .align 1 _Z16entropy_interpolPdS_S_S_S_S_iii_param_2,
	.param .u64 .ptr .align 1 _Z16entropy_interpolPdS_S_S_S_S_iii_param_3,
	.param .u64 .ptr .align 1 _Z16entropy_interpolPdS_S_S_S_S_iii_param_4,
	.param .u64 .ptr .align 1 _Z16entropy_interpolPdS_S_S_S_S_iii_param_5,
	.param .u32 _Z16entropy_interpolPdS_S_S_S_S_iii_param_6,
	.param .u32 _Z16entropy_interpolPdS_S_S_S_S_iii_param_7,
	.param .u32 _Z16entropy_interpolPdS_S_S_S_S_iii_param_8
)
{
	.reg .pred 	%p<46>;
	.reg .b32 	%r<246>;
	.reg .b64 	%rd<41>;
	.reg .b64 	%fd<434>;

	ld.param.u64 	%rd5, [_Z16entropy_interpolPdS_S_S_S_S_iii_param_0];
	ld.param.u64 	%rd6, [_Z16entropy_interpolPdS_S_S_S_S_iii_param_1];
	ld.param.u64 	%rd7, [_Z16entropy_interpolPdS_S_S_S_S_iii_param_2];
	ld.param.u64 	%rd8, [_Z16entropy_interpolPdS_S_S_S_S_iii_param_3];
	ld.param.u64 	%rd9, [_Z16entropy_interpolPdS_S_S_S_S_iii_param_4];
	ld.param.u64 	%rd10, [_Z16entropy_interpolPdS_S_S_S_S_iii_param_5];
	ld.param.u32 	%r82, [_Z16entropy_interpolPdS_S_S_S_S_iii_param_6];
	ld.param.u32 	%r83, [_Z16entropy_interpolPdS_S_S_S_S_iii_param_7];
	ld.param.u32 	%r84, [_Z16entropy_interpolPdS_S_S_S_S_iii_param_8];
	cvta.to.global.u64 	%rd1, %rd10;
	mov.u32 	%r85, %tid.x;
	mov.u32 	%r86, %ctaid.x;
	mov.u32 	%r87, %ntid.x;
	mad.lo.s32 	%r1, %r86, %r87, %r85;
	setp.ge.s32 	%p1, %r1, %r84;
	@%p1 bra 	$L__BB8_65;
	cvta.to.global.u64 	%rd2, %rd6;
	cvta.to.global.u64 	%rd3, %rd8;
	mul.wide.s32 	%rd11, %r83, 8;
	add.s64 	%rd12, %rd2, %rd11;
	ld.global.f64 	%fd410, [%rd12+-8];
	{
	.reg .b32 %temp; 
	mov.b64 	{%temp, %r214}, %fd410;
	}
	{
	.reg .b32 %temp; 
	mov.b64 	{%r215, %temp}, %fd410;
	}
	setp.gt.s32 	%p2, %r214, 1048575;
	mov.b32 	%r216, -1023;
	@%p2 bra 	$L__BB8_3;
	mul.f64 	%fd410, %fd410, 0d4350000000000000;
	{
	.reg .b32 %temp; 
	mov.b64 	{%temp, %r214}, %fd410;
	}
	{
	.reg .b32 %temp; 
	mov.b64 	{%r215, %temp}, %fd410;
	}
	mov.b32 	%r216, -1077;
$L__BB8_3:
	add.s32 	%r90, %r214, -1;
	setp.gt.u32 	%p3, %r90, 2146435070;
	@%p3 bra 	$L__BB8_7;
	shr.u32 	%r93, %r214, 20;
	add.s32 	%r217, %r216, %r93;
	and.b32  	%r94, %r214, 1048575;
	or.b32  	%r95, %r94, 1072693248;
	mov.b64 	%fd411, {%r215, %r95};
	setp.lt.u32 	%p5, %r95, 1073127583;
	@%p5 bra 	$L__BB8_6;
	{
	.reg .b32 %temp; 
	mov.b64 	{%r96, %temp}, %fd411;
	}
	{
	.reg .b32 %temp; 
	mov.b64 	{%temp, %r97}, %fd411;
	}
	add.s32 	%r98, %r97, -1048576;
	mov.b64 	%fd411, {%r96, %r98};
	add.s32 	%r217, %r217, 1;
$L__BB8_6:
	add.f64 	%fd76, %fd411, 0dBFF0000000000000;
	add.f64 	%fd77, %fd411, 0d3FF0000000000000;
	rcp.approx.ftz.f64 	%fd78, %fd77;
	neg.f64 	%fd79, %fd77;
	fma.rn.f64 	%fd80, %fd79, %fd78, 0d3FF0000000000000;
	fma.rn.f64 	%fd81, %fd80, %fd80, %fd80;
	fma.rn.f64 	%fd82, %fd81, %fd78, %fd78;
	mul.f64 	%fd83, %fd76, %fd82;
	fma.rn.f64 	%fd84, %fd76, %fd82, %fd83;
	mul.f64 	%fd85, %fd84, %fd84;
	fma.rn.f64 	%fd86, %fd85, 0d3EB1380B3AE80F1E, 0d3ED0EE258B7A8B04;
	fma.rn.f64 	%fd87, %fd86, %fd85, 0d3EF3B2669F02676F;
	fma.rn.f64 	%fd88, %fd87, %fd85, 0d3F1745CBA9AB0956;
	fma.rn.f64 	%fd89, %fd88, %fd85, 0d3F3C71C72D1B5154;
	fma.rn.f64 	%fd90, %fd89, %fd85, 0d3F624924923BE72D;
	fma.rn.f64 	%fd91, %fd90, %fd85, 0d3F8999999999A3C4;
	fma.rn.f64 	%fd92, %fd91, %fd85, 0d3FB5555555555554;
	sub.f64 	%fd93, %fd76, %fd84;
	add.f64 	%fd94, %fd93, %fd93;
	neg.f64 	%fd95, %fd84;
	fma.rn.f64 	%fd96, %fd95, %fd76, %fd94;
	mul.f64 	%fd97, %fd82, %fd96;
	mul.f64 	%fd98, %fd85, %fd92;
	fma.rn.f64 	%fd99, %fd98, %fd84, %fd97;
	xor.b32  	%r99, %r217, -2147483648;
	mov.b32 	%r100, 1127219200;
	mov.b64 	%fd100, {%r99, %r100};
	mov.b32 	%r101, -2147483648;
	mov.b64 	%fd101, {%r101, %r100};
	sub.f64 	%fd102, %fd100, %fd101;
	fma.rn.f64 	%fd103, %fd102, 0d3FE62E42FEFA39EF, %fd84;
	fma.rn.f64 	%fd104, %fd102, 0dBFE62E42FEFA39EF, %fd103;
	sub.f64 	%fd105, %fd104, %fd84;
	sub.f64 	%fd106, %fd99, %fd105;
	fma.rn.f64 	%fd107, %fd102, 0d3C7ABC9E3B39803F, %fd106;
	add.f64 	%fd412, %fd103, %fd107;
	bra.uni 	$L__BB8_8;
$L__BB8_7:
	fma.rn.f64 	%fd75, %fd410, 0d7FF0000000000000, 0d7FF0000000000000;
	{
	.reg .b32 %temp; 
	mov.b64 	{%temp, %r91}, %fd410;
	}
	and.b32  	%r92, %r91, 2147483647;
	setp.eq.s32 	%p4, %r92, 0;
	selp.f64 	%fd412, 0dFFF0000000000000, %fd75, %p4;
$L__BB8_8:
	ld.global.f64 	%fd425, [%rd2];
	{
	.reg .b32 %temp; 
	mov.b64 	{%temp, %r234}, %fd425;
	}
	{
	.reg .b32 %temp; 
	mov.b64 	{%r235, %temp}, %fd425;
	}
	setp.gt.s32 	%p6, %r234, 1048575;
	mov.b32 	%r220, -1023;
	mov.f64 	%fd413, %fd425;
	mov.u32 	%r218, %r234;
	mov.u32 	%r219, %r235;
	@%p6 bra 	$L__BB8_10;
	mul.f64 	%fd413, %fd425, 0d4350000000000000;
	{
	.reg .b32 %temp; 
	mov.b64 	{%temp, %r218}, %fd413;
	}
	{
	.reg .b32 %temp; 
	mov.b64 	{%r219, %temp}, %fd413;
	}
	mov.b32 	%r220, -1077;
$L__BB8_10:
	add.s32 	%r104, %r218, -1;
	setp.gt.u32 	%p7, %r104, 2146435070;
	@%p7 bra 	$L__BB8_14;
	shr.u32 	%r107, %r218, 20;
	add.s32 	%r221, %r220, %r107;
	and.b32  	%r108, %r218, 1048575;
	or.b32  	%r109, %r108, 1072693248;
	mov.b64 	%fd414, {%r219, %r109};
	setp.lt.u32 	%p9, %r109, 1073127583;
	@%p9 bra 	$L__BB8_13;
	{
	.reg .b32 %temp; 
	mov.b64 	{%r110, %temp}, %fd414;
	}
	{
	.reg .b32 %temp; 
	mov.b64 	{%temp, %r111}, %fd414;
	}
	add.s32 	%r112, %r111, -1048576;
	mov.b64 	%fd414, {%r110, %r112};
	add.s32 	%r221, %r221, 1;
$L__BB8_13:
	add.f64 	%fd109, %fd414, 0dBFF0000000000000;
	add.f64 	%fd110, %fd414, 0d3FF0000000000000;
	rcp.approx.ftz.f64 	%fd111, %fd110;
	neg.f64 	%fd112, %fd110;
	fma.rn.f64 	%fd113, %fd112, %fd111, 0d3FF0000000000000;
	fma.rn.f64 	%fd114, %fd113, %fd113, %fd113;
	fma.rn.f64 	%fd115, %fd114, %fd111, %fd111;
	mul.f64 	%fd116, %fd109, %fd115;
	fma.rn.f64 	%fd117, %fd109, %fd115, %fd116;
	mul.f64 	%fd118, %fd117, %fd117;
	fma.rn.f64 	%fd119, %fd118, 0d3EB1380B3AE80F1E, 0d3ED0EE258B7A8B04;
	fma.rn.f64 	%fd120, %fd119, %fd118, 0d3EF3B2669F02676F;
	fma.rn.f64 	%fd121, %fd120, %fd118, 0d3F1745CBA9AB0956;
	fma.rn.f64 	%fd122, %fd121, %fd118, 0d3F3C71C72D1B5154;
	fma.rn.f64 	%fd123, %fd122, %fd118, 0d3F624924923BE72D;
	fma.rn.f64 	%fd124, %fd123, %fd118, 0d3F8999999999A3C4;
	fma.rn.f64 	%fd125, %fd124, %fd118, 0d3FB5555555555554;
	sub.f64 	%fd126, %fd109, %fd117;
	add.f64 	%fd127, %fd126, %fd126;
	neg.f64 	%fd128, %fd117;
	fma.rn.f64 	%fd129, %fd128, %fd109, %fd127;
	mul.f64 	%fd130, %fd115, %fd129;
	mul.f64 	%fd131, %fd118, %fd125;
	fma.rn.f64 	%fd132, %fd131, %fd117, %fd130;
	xor.b32  	%r113, %r221, -2147483648;
	mov.b32 	%r114, 1127219200;
	mov.b64 	%fd133, {%r113, %r114};
	mov.b32 	%r115, -2147483648;
	mov.b64 	%fd134, {%r115, %r114};
	sub.f64 	%fd135, %fd133, %fd134;
	fma.rn.f64 	%fd136, %fd135, 0d3FE62E42FEFA39EF, %fd117;
	fma.rn.f64 	%fd137, %fd135, 0dBFE62E42FEFA39EF, %fd136;
	sub.f64 	%fd138, %fd137, %fd117;
	sub.f64 	%fd139, %fd132, %fd138;
	fma.rn.f64 	%fd140, %fd135, 0d3C7ABC9E3B39803F, %fd139;
	add.f64 	%fd415, %fd136, %fd140;
	bra.uni 	$L__BB8_15;
$L__BB8_14:
	fma.rn.f64 	%fd108, %fd413, 0d7FF0000000000000, 0d7FF0000000000000;
	{
	.reg .b32 %temp; 
	mov.b64 	{%temp, %r105}, %fd413;
	}
	and.b32  	%r106, %r105, 2147483647;
	setp.eq.s32 	%p8, %r106, 0;
	selp.f64 	%fd415, 0dFFF0000000000000, %fd108, %p8;
$L__BB8_15:
	mul.f64 	%fd141, %fd415, 0d3C695355BAAAFAD3;
	fma.rn.f64 	%fd142, %fd415, 0d3FDBCB7B1526E50E, %fd141;
	mul.f64 	%fd143, %fd412, 0d3C695355BAAAFAD3;
	fma.rn.f64 	%fd144, %fd412, 0d3FDBCB7B1526E50E, %fd143;
	sub.f64 	%fd19, %fd144, %fd142;
	mul.wide.s32 	%rd13, %r82, 8;
	add.s64 	%rd14, %rd3, %rd13;
	ld.global.f64 	%fd416, [%rd14+-8];
	{
	.reg .b32 %temp; 
	mov.b64 	{%temp, %r222}, %fd416;
	}
	{
	.reg .b32 %temp; 
	mov.b64 	{%r223, %temp}, %fd416;
	}
	setp.gt.s32 	%p10, %r222, 1048575;
	mov.b32 	%r224, -1023;
	@%p10 bra 	$L__BB8_17;
	mul.f64 	%fd416, %fd416, 0d4350000000000000;
	{
	.reg .b32 %temp; 
	mov.b64 	{%temp, %r222}, %fd416;
	}
	{
	.reg .b32 %temp; 
	mov.b64 	{%r223, %temp}, %fd416;
	}
	mov.b32 	%r224, -1077;
$L__BB8_17:
	add.s32 	%r118, %r222, -1;
	setp.gt.u32 	%p11, %r118, 2146435070;
	@%p11 bra 	$L__BB8_21;
	shr.u32 	%r121, %r222, 20;
	add.s32 	%r225, %r224, %r121;
	and.b32  	%r122, %r222, 1048575;
	or.b32  	%r123, %r122, 1072693248;
	mov.b64 	%fd417, {%r223, %r123};
	setp.lt.u32 	%p13, %r123, 1073127583;
	@%p13 bra 	$L__BB8_20;
	{
	.reg .b32 %temp; 
	mov.b64 	{%r124, %temp}, %fd417;
	}
	{
	.reg .b32 %temp; 
	mov.b64 	{%temp, %r125}, %fd417;
	}
	add.s32 	%r126, %r125, -1048576;
	mov.b64 	%fd417, {%r124, %r126};
	add.s32 	%r225, %r225, 1;
$L__BB8_20:
	add.f64 	%fd146, %fd417, 0dBFF0000000000000;
	add.f64 	%fd147, %fd417, 0d3FF0000000000000;
	rcp.approx.ftz.f64 	%fd148, %fd147;
	neg.f64 	%fd149, %fd147;
	fma.rn.f64 	%fd150, %fd149, %fd148, 0d3FF0000000000000;
	fma.rn.f64 	%fd151, %fd150, %fd150, %fd150;
	fma.rn.f64 	%fd152, %fd151, %fd148, %fd148;
	mul.f64 	%fd153, %fd146, %fd152;
	fma.rn.f64 	%fd154, %fd146, %fd152, %fd153;
	mul.f64 	%fd155, %fd154, %fd154;
	fma.rn.f64 	%fd156, %fd155, 0d3EB1380B3AE80F1E, 0d3ED0EE258B7A8B04;
	fma.rn.f64 	%fd157, %fd156, %fd155, 0d3EF3B2669F02676F;
	fma.rn.f64 	%fd158, %fd157, %fd155, 0d3F1745CBA9AB0956;
	fma.rn.f64 	%fd159, %fd158, %fd155, 0d3F3C71C72D1B5154;
	fma.rn.f64 	%fd160, %fd159, %fd155, 0d3F624924923BE72D;
	fma.rn.f64 	%fd161, %fd160, %fd155, 0d3F8999999999A3C4;
	fma.rn.f64 	%fd162, %fd161, %fd155, 0d3FB5555555555554;
	sub.f64 	%fd163, %fd146, %fd154;
	add.f64 	%fd164, %fd163, %fd163;
	neg.f64 	%fd165, %fd154;
	fma.rn.f64 	%fd166, %fd165, %fd146, %fd164;
	mul.f64 	%fd167, %fd152, %fd166;
	mul.f64 	%fd168, %fd155, %fd162;
	fma.rn.f64 	%fd169, %fd168, %fd154, %fd167;
	xor.b32  	%r127, %r225, -2147483648;
	mov.b32 	%r128, 1127219200;
	mov.b64 	%fd170, {%r127, %r128};
	mov.b32 	%r129, -2147483648;
	mov.b64 	%fd171, {%r129, %r128};
	sub.f64 	%fd172, %fd170, %fd171;
	fma.rn.f64 	%fd173, %fd172, 0d3FE62E42FEFA39EF, %fd154;
	fma.rn.f64 	%fd174, %fd172, 0dBFE62E42FEFA39EF, %fd173;
	sub.f64 	%fd175, %fd174, %fd154;
	sub.f64 	%fd176, %fd169, %fd175;
	fma.rn.f64 	%fd177, %fd172, 0d3C7ABC9E3B39803F, %fd176;
	add.f64 	%fd418, %fd173, %fd177;
	bra.uni 	$L__BB8_22;
$L__BB8_21:
	fma.rn.f64 	%fd145, %fd416, 0d7FF0000000000000, 0d7FF0000000000000;
	{
	.reg .b32 %temp; 
	mov.b64 	{%temp, %r119}, %fd416;
	}
	and.b32  	%r120, %r119, 2147483647;
	setp.eq.s32 	%p12, %r120, 0;
	selp.f64 	%fd418, 0dFFF0000000000000, %fd145, %p12;
$L__BB8_22:
	ld.global.f64 	%fd431, [%rd3];
	{
	.reg .b32 %temp; 
	mov.b64 	{%temp, %r242}, %fd431;
	}
	{
	.reg .b32 %temp; 
	mov.b64 	{%r243, %temp}, %fd431;
	}
	setp.gt.s32 	%p14, %r242, 1048575;
	mov.b32 	%r228, -1023;
	mov.f64 	%fd419, %fd431;
	mov.u32 	%r226, %r242;
	mov.u32 	%r227, %r243;
	@%p14 bra 	$L__BB8_24;
	mul.f64 	%fd419, %fd431, 0d4350000000000000;
	{
	.reg .b32 %temp; 
	mov.b64 	{%temp, %r226}, %fd419;
	}
	{
	.reg .b32 %temp; 
	mov.b64 	{%r227, %temp}, %fd419;
	}
	mov.b32 	%r228, -1077;
$L__BB8_24:
	add.s32 	%r132, %r226, -1;
	setp.gt.u32 	%p15, %r132, 2146435070;
	@%p15 bra 	$L__BB8_28;
	shr.u32 	%r135, %r226, 20;
	add.s32 	%r229, %r228, %r135;
	and.b32  	%r136, %r226, 1048575;
	or.b32  	%r137, %r136, 1072693248;
	mov.b64 	%fd420, {%r227, %r137};
	setp.lt.u32 	%p17, %r137, 1073127583;
	@%p17 bra 	$L__BB8_27;
	{
	.reg .b32 %temp; 
	mov.b64 	{%r138, %temp}, %fd420;
	}
	{
	.reg .b32 %temp; 
	mov.b64 	{%temp, %r139}, %fd420;
	}
	add.s32 	%r140, %r139, -1048576;
	mov.b64 	%fd420, {%r138, %r140};
	add.s32 	%r229, %r229, 1;
$L__BB8_27:
	add.f64 	%fd179, %fd420, 0dBFF0000000000000;
	add.f64 	%fd180, %fd420, 0d3FF0000000000000;
	rcp.approx.ftz.f64 	%fd181, %fd180;
	neg.f64 	%fd182, %fd180;
	fma.rn.f64 	%fd183, %fd182, %fd181, 0d3FF0000000000000;
	fma.rn.f64 	%fd184, %fd183, %fd183, %fd183;
	fma.rn.f64 	%fd185, %fd184, %fd181, %fd181;
	mul.f64 	%fd186, %fd179, %fd185;
	fma.rn.f64 	%fd187, %fd179, %fd185, %fd186;
	mul.f64 	%fd188, %fd187, %fd187;
	fma.rn.f64 	%fd189, %fd188, 0d3EB1380B3AE80F1E, 0d3ED0EE258B7A8B04;
	fma.rn.f64 	%fd190, %fd189, %fd188, 0d3EF3B2669F02676F;
	fma.rn.f64 	%fd191, %fd190, %fd188, 0d3F1745CBA9AB0956;
	fma.rn.f64 	%fd192, %fd191, %fd188, 0d3F3C71C72D1B5154;
	fma.rn.f64 	%fd193, %fd192, %fd188, 0d3F624924923BE72D;
	fma.rn.f64 	%fd194, %fd193, %fd188, 0d3F8999999999A3C4;
	fma.rn.f64 	%fd195, %fd194, %fd188, 0d3FB5555555555554;
	sub.f64 	%fd196, %fd179, %fd187;
	add.f64 	%fd197, %fd196, %fd196;
	neg.f64 	%fd198, %fd187;
	fma.rn.f64 	%fd199, %fd198, %fd179, %fd197;
	mul.f64 	%fd200, %fd185, %fd199;
	mul.f64 	%fd201, %fd188, %fd195;
	fma.rn.f64 	%fd202, %fd201, %fd187, %fd200;
	xor.b32  	%r141, %r229, -2147483648;
	mov.b32 	%r142, 1127219200;
	mov.b64 	%fd203, {%r141, %r142};
	mov.b32 	%r143, -2147483648;
	mov.b64 	%fd204, {%r143, %r142};
	sub.f64 	%fd205, %fd203, %fd204;
	fma.rn.f64 	%fd206, %fd205, 0d3FE62E42FEFA39EF, %fd187;
	fma.rn.f64 	%fd207, %fd205, 0dBFE62E42FEFA39EF, %fd206;
	sub.f64 	%fd208, %fd207, %fd187;
	sub.f64 	%fd209, %fd202, %fd208;
	fma.rn.f64 	%fd210, %fd205, 0d3C7ABC9E3B39803F, %fd209;
	add.f64 	%fd421, %fd206, %fd210;
	bra.uni 	$L__BB8_29;
$L__BB8_28:
	fma.rn.f64 	%fd178, %fd419, 0d7FF0000000000000, 0d7FF0000000000000;
	{
	.reg .b32 %temp; 
	mov.b64 	{%temp, %r133}, %fd419;
	}
	and.b32  	%r134, %r133, 2147483647;
	setp.eq.s32 	%p16, %r134, 0;
	selp.f64 	%fd421, 0dFFF0000000000000, %fd178, %p16;
$L__BB8_29:
	mul.f64 	%fd211, %fd421, 0d3C695355BAAAFAD3;
	fma.rn.f64 	%fd212, %fd421, 0d3FDBCB7B1526E50E, %fd211;
	mul.f64 	%fd213, %fd418, 0d3C695355BAAAFAD3;
	fma.rn.f64 	%fd214, %fd418, 0d3FDBCB7B1526E50E, %fd213;
	sub.f64 	%fd38, %fd214, %fd212;
	cvta.to.global.u64 	%rd15, %rd5;
	mul.wide.s32 	%rd16, %r1, 8;
	add.s64 	%rd17, %rd15, %rd16;
	ld.global.f64 	%fd422, [%rd17];
	{
	.reg .b32 %temp; 
	mov.b64 	{%temp, %r230}, %fd422;
	}
	{
	.reg .b32 %temp; 
	mov.b64 	{%r231, %temp}, %fd422;
	}
	setp.gt.s32 	%p18, %r230, 1048575;
	mov.b32 	%r232, -1023;
	@%p18 bra 	$L__BB8_31;
	mul.f64 	%fd422, %fd422, 0d4350000000000000;
	{
	.reg .b32 %temp; 
	mov.b64 	{%temp, %r230}, %fd422;
	}
	{
	.reg .b32 %temp; 
	mov.b64 	{%r231, %temp}, %fd422;
	}
	mov.b32 	%r232, -1077;
$L__BB8_31:
	add.s32 	%r146, %r230, -1;
	setp.gt.u32 	%p19, %r146, 2146435070;
	@%p19 bra 	$L__BB8_35;
	shr.u32 	%r149, %r230, 20;
	add.s32 	%r233, %r232, %r149;
	and.b32  	%r150, %r230, 1048575;
	or.b32  	%r151, %r150, 1072693248;
	mov.b64 	%fd423, {%r231, %r151};
	setp.lt.u32 	%p21, %r151, 1073127583;
	@%p21 bra 	$L__BB8_34;
	{
	.reg .b32 %temp; 
	mov.b64 	{%r152, %temp}, %fd423;
	}
	{
	.reg .b32 %temp; 
	mov.b64 	{%temp, %r153}, %fd423;
	}
	add.s32 	%r154, %r153, -1048576;
	mov.b64 	%fd423, {%r152, %r154};
	add.s32 	%r233, %r233, 1;
$L__BB8_34:
	add.f64 	%fd216, %fd423, 0dBFF0000000000000;
	add.f64 	%fd217, %fd423, 0d3FF0000000000000;
	rcp.approx.ftz.f64 	%fd218, %fd217;
	neg.f64 	%fd219, %fd217;
	fma.rn.f64 	%fd220, %fd219, %fd218, 0d3FF0000000000000;
	fma.rn.f64 	%fd221, %fd220, %fd220, %fd220;
	fma.rn.f64 	%fd222, %fd221, %fd218, %fd218;
	mul.f64 	%fd223, %fd216, %fd222;
	fma.rn.f64 	%fd224, %fd216, %fd222, %fd223;
	mul.f64 	%fd225, %fd224, %fd224;
	fma.rn.f64 	%fd226, %fd225, 0d3EB1380B3AE80F1E, 0d3ED0EE258B7A8B04;
	fma.rn.f64 	%fd227, %fd226, %fd225, 0d3EF3B2669F02676F;
	fma.rn.f64 	%fd228, %fd227, %fd225, 0d3F1745CBA9AB0956;
	fma.rn.f64 	%fd229, %fd228, %fd225, 0d3F3C71C72D1B5154;
	fma.rn.f64 	%fd230, %fd229, %fd225, 0d3F624924923BE72D;
	fma.rn.f64 	%fd231, %fd230, %fd225, 0d3F8999999999A3C4;
	fma.rn.f64 	%fd232, %fd231, %fd225, 0d3FB5555555555554;
	sub.f64 	%fd233, %fd216, %fd224;
	add.f64 	%fd234, %fd233, %fd233;
	neg.f64 	%fd235, %fd224;
	fma.rn.f64 	%fd236, %fd235, %fd216, %fd234;
	mul.f64 	%fd237, %fd222, %fd236;
	mul.f64 	%fd238, %fd225, %fd232;
	fma.rn.f64 	%fd239, %fd238, %fd224, %fd237;
	xor.b32  	%r155, %r233, -2147483648;
	mov.b32 	%r156, 1127219200;
	mov.b64 	%fd240, {%r155, %r156};
	mov.b32 	%r157, -2147483648;
	mov.b64 	%fd241, {%r157, %r156};
	sub.f64 	%fd242, %fd240, %fd241;
	fma.rn.f64 	%fd243, %fd242, 0d3FE62E42FEFA39EF, %fd224;
	fma.rn.f64 	%fd244, %fd242, 0dBFE62E42FEFA39EF, %fd243;
	sub.f64 	%fd245, %fd244, %fd224;
	sub.f64 	%fd246, %fd239, %fd245;
	fma.rn.f64 	%fd247, %fd242, 0d3C7ABC9E3B39803F, %fd246;
	add.f64 	%fd424, %fd243, %fd247;
	bra.uni 	$L__BB8_36;
$L__BB8_35:
	fma.rn.f64 	%fd215, %fd422, 0d7FF0000000000000, 0d7FF0000000000000;
	{
	.reg .b32 %temp; 
	mov.b64 	{%temp, %r147}, %fd422;
	}
	and.b32  	%r148, %r147, 2147483647;
	setp.eq.s32 	%p20, %r148, 0;
	selp.f64 	%fd424, 0dFFF0000000000000, %fd215, %p20;
$L__BB8_36:
	setp.gt.s32 	%p22, %r234, 1048575;
	mov.b32 	%r236, -1023;
	@%p22 bra 	$L__BB8_38;
	mul.f64 	%fd425, %fd425, 0d4350000000000000;
	{
	.reg .b32 %temp; 
	mov.b64 	{%temp, %r234}, %fd425;
	}
	{
	.reg .b32 %temp; 
	mov.b64 	{%r235, %temp}, %fd425;
	}
	mov.b32 	%r236, -1077;
$L__BB8_38:
	add.s32 	%r160, %r234, -1;
	setp.gt.u32 	%p23, %r160, 2146435070;
	@%p23 bra 	$L__BB8_42;
	shr.u32 	%r163, %r234, 20;
	add.s32 	%r237, %r236, %r163;
	and.b32  	%r164, %r234, 1048575;
	or.b32  	%r165, %r164, 1072693248;
	mov.b64 	%fd426, {%r235, %r165};
	setp.lt.u32 	%p25, %r165, 1073127583;
	@%p25 bra 	$L__BB8_41;
	{
	.reg .b32 %temp; 
	mov.b64 	{%r166, %temp}, %fd426;
	}
	{
	.reg .b32 %temp; 
	mov.b64 	{%temp, %r167}, %fd426;
	}
	add.s32 	%r168, %r167, -1048576;
	mov.b64 	%fd426, {%r166, %r168};
	add.s32 	%r237, %r237, 1;
$L__BB8_41:
	add.f64 	%fd249, %fd426, 0dBFF0000000000000;
	add.f64 	%fd250, %fd426, 0d3FF0000000000000;
	rcp.approx.ftz.f64 	%fd251, %fd250;
	neg.f64 	%fd252, %fd250;
	fma.rn.f64 	%fd253, %fd252, %fd251, 0d3FF0000000000000;
	fma.rn.f64 	%fd254, %fd253, %fd253, %fd253;
	fma.rn.f64 	%fd255, %fd254, %fd251, %fd251;
	mul.f64 	%fd256, %fd249, %fd255;
	fma.rn.f64 	%fd257, %fd249, %fd255, %fd256;
	mul.f64 	%fd258, %fd257, %fd257;
	fma.rn.f64 	%fd259, %fd258, 0d3EB1380B3AE80F1E, 0d3ED0EE258B7A8B04;
	fma.rn.f64 	%fd260, %fd259, %fd258, 0d3EF3B2669F02676F;
	fma.rn.f64 	%fd261, %fd260, %fd258, 0d3F1745CBA9AB0956;
	fma.rn.f64 	%fd262, %fd261, %fd258, 0d3F3C71C72D1B5154;
	fma.rn.f64 	%fd263, %fd262, %fd258, 0d3F624924923BE72D;
	fma.rn.f64 	%fd264, %fd263, %fd258, 0d3F8999999999A3C4;
	fma.rn.f64 	%fd265, %fd264, %fd258, 0d3FB5555555555554;
	sub.f64 	%fd266, %fd249, %fd257;
	add.f64 	%fd267, %fd266, %fd266;
	neg.f64 	%fd268, %fd257;
	fma.rn.f64 	%fd269, %fd268, %fd249, %fd267;
	mul.f64 	%fd270, %fd255, %fd269;
	mul.f64 	%fd271, %fd258, %fd265;
	fma.rn.f64 	%fd272, %fd271, %fd257, %fd270;
	xor.b32  	%r169, %r237, -2147483648;
	mov.b32 	%r170, 1127219200;
	mov.b64 	%fd273, {%r169, %r170};
	mov.b32 	%r171, -2147483648;
	mov.b64 	%fd274, {%r171, %r170};
	sub.f64 	%fd275, %fd273, %fd274;
	fma.rn.f64 	%fd276, %fd275, 0d3FE62E42FEFA39EF, %fd257;
	fma.rn.f64 	%fd277, %fd275, 0dBFE62E42FEFA39EF, %fd276;
	sub.f64 	%fd278, %fd277, %fd257;
	sub.f64 	%fd279, %fd272, %fd278;
	fma.rn.f64 	%fd280, %fd275, 0d3C7ABC9E3B39803F, %fd279;
	add.f64 	%fd427, %fd276, %fd280;
	bra.uni 	$L__BB8_43;
$L__BB8_42:
	fma.rn.f64 	%fd248, %fd425, 0d7FF0000000000000, 0d7FF0000000000000;
	{
	.reg .b32 %temp; 
	mov.b64 	{%temp, %r161}, %fd425;
	}
	and.b32  	%r162, %r161, 2147483647;
	setp.eq.s32 	%p24, %r162, 0;
	selp.f64 	%fd427, 0dFFF0000000000000, %fd248, %p24;
$L__BB8_43:
	cvt.rn.f64.s32 	%fd281, %r83;
	mul.f64 	%fd282, %fd427, 0d3C695355BAAAFAD3;
	fma.rn.f64 	%fd283, %fd427, 0d3FDBCB7B1526E50E, %fd282;
	mul.f64 	%fd284, %fd424, 0d3C695355BAAAFAD3;
	fma.rn.f64 	%fd285, %fd424, 0d3FDBCB7B1526E50E, %fd284;
	sub.f64 	%fd286, %fd285, %fd283;
	add.f64 	%fd287, %fd281, 0dBFF0000000000000;
	div.rn.f64 	%fd288, %fd19, %fd287;
	div.rn.f64 	%fd289, %fd286, %fd288;
	add.f64 	%fd290, %fd281, 0dBFF004189374BC6A;
	max.f64 	%fd291, %fd289, 0d3F50624DD2F1A9FC;
	min.f64 	%fd56, %fd290, %fd291;
	cvt.rmi.f64.f64 	%fd292, %fd56;
	cvt.rzi.s32.f64 	%r60, %fd292;
	cvt.rpi.f64.f64 	%fd293, %fd56;
	cvt.rzi.s32.f64 	%r61, %fd293;
	cvta.to.global.u64 	%rd18, %rd7;
	add.s64 	%rd20, %rd18, %rd16;
	ld.global.f64 	%fd428, [%rd20];
	{
	.reg .b32 %temp; 
	mov.b64 	{%temp, %r238}, %fd428;
	}
	{
	.reg .b32 %temp; 
	mov.b64 	{%r239, %temp}, %fd428;
	}
	setp.gt.s32 	%p26, %r238, 1048575;
	mov.b32 	%r240, -1023;
	@%p26 bra 	$L__BB8_45;
	mul.f64 	%fd428, %fd428, 0d4350000000000000;
	{
	.reg .b32 %temp; 
	mov.b64 	{%temp, %r238}, %fd428;
	}
	{
	.reg .b32 %temp; 
	mov.b64 	{%r239, %temp}, %fd428;
	}
	mov.b32 	%r240, -1077;
$L__BB8_45:
	add.s32 	%r174, %r238, -1;
	setp.gt.u32 	%p27, %r174, 2146435070;
	@%p27 bra 	$L__BB8_49;
	shr.u32 	%r177, %r238, 20;
	add.s32 	%r241, %r240, %r177;
	and.b32  	%r178, %r238, 1048575;
	or.b32  	%r179, %r178, 1072693248;
	mov.b64 	%fd429, {%r239, %r179};
	setp.lt.u32 	%p29, %r179, 1073127583;
	@%p29 bra 	$L__BB8_48;
	{
	.reg .b32 %temp; 
	mov.b64 	{%r180, %temp}, %fd429;
	}
	{
	.reg .b32 %temp; 
	mov.b64 	{%temp, %r181}, %fd429;
	}
	add.s32 	%r182, %r181, -1048576;
	mov.b64 	%fd429, {%r180, %r182};
	add.s32 	%r241, %r241, 1;
$L__BB8_48:
	add.f64 	%fd295, %fd429, 0dBFF0000000000000;
	add.f64 	%fd296, %fd429, 0d3FF0000000000000;
	rcp.approx.ftz.f64 	%fd297, %fd296;
	neg.f64 	%fd298, %fd296;
	fma.rn.f64 	%fd299, %fd298, %fd297, 0d3FF0000000000000;
	fma.rn.f64 	%fd300, %fd299, %fd299, %fd299;
	fma.rn.f64 	%fd301, %fd300, %fd297, %fd297;
	mul.f64 	%fd302, %fd295, %fd301;
	fma.rn.f64 	%fd303, %fd295, %fd301, %fd302;
	mul.f64 	%fd304, %fd303, %fd303;
	fma.rn.f64 	%fd305, %fd304, 0d3EB1380B3AE80F1E, 0d3ED0EE258B7A8B04;
	fma.rn.f64 	%fd306, %fd305, %fd304, 0d3EF3B2669F02676F;
	fma.rn.f64 	%fd307, %fd306, %fd304, 0d3F1745CBA9AB0956;
	fma.rn.f64 	%fd308, %fd307, %fd304, 0d3F3C71C72D1B5154;
	fma.rn.f64 	%fd309, %fd308, %fd304, 0d3F624924923BE72D;
	fma.rn.f64 	%fd310, %fd309, %fd304, 0d3F8999999999A3C4;
	fma.rn.f64 	%fd311, %fd310, %fd304, 0d3FB5555555555554;
	sub.f64 	%fd312, %fd295, %fd303;
	add.f64 	%fd313, %fd312, %fd312;
	neg.f64 	%fd314, %fd303;
	fma.rn.f64 	%fd315, %fd314, %fd295, %fd313;
	mul.f64 	%fd316, %fd301, %fd315;
	mul.f64 	%fd317, %fd304, %fd311;
	fma.rn.f64 	%fd318, %fd317, %fd303, %fd316;
	xor.b32  	%r183, %r241, -2147483648;
	mov.b32 	%r184, 1127219200;
	mov.b64 	%fd319, {%r183, %r184};
	mov.b32 	%r185, -2147483648;
	mov.b64 	%fd320, {%r185, %r184};
	sub.f64 	%fd321, %fd319, %fd320;
	fma.rn.f64 	%fd322, %fd321, 0d3FE62E42FEFA39EF, %fd303;
	fma.rn.f64 	%fd323, %fd321, 0dBFE62E42FEFA39EF, %fd322;
	sub.f64 	%fd324, %fd323, %fd303;
	sub.f64 	%fd325, %fd318, %fd324;
	fma.rn.f64 	%fd326, %fd321, 0d3C7ABC9E3B39803F, %fd325;
	add.f64 	%fd430, %fd322, %fd326;
	bra.uni 	$L__BB8_50;
$L__BB8_49:
	fma.rn.f64 	%fd294, %fd428, 0d7FF0000000000000, 0d7FF0000000000000;
	{
	.reg .b32 %temp; 
	mov.b64 	{%temp, %r175}, %fd428;
	}
	and.b32  	%r176, %r175, 2147483647;
	setp.eq.s32 	%p28, %r176, 0;
	selp.f64 	%fd430, 0dFFF0000000000000, %fd294, %p28;
$L__BB8_50:
	setp.gt.s32 	%p30, %r242, 1048575;
	mov.b32 	%r244, -1023;
	@%p30 bra 	$L__BB8_52;
	mul.f64 	%fd431, %fd431, 0d4350000000000000;
	{
	.reg .b32 %temp; 
	mov.b64 	{%temp, %r242}, %fd431;
	}
	{
	.reg .b32 %temp; 
	mov.b64 	{%r243, %temp}, %fd431;
	}
	mov.b32 	%r244, -1077;
$L__BB8_52:
	add.s32 	%r188, %r242, -1;
	setp.gt.u32 	%p31, %r188, 2146435070;
	@%p31 bra 	$L__BB8_56;
	shr.u32 	%r191, %r242, 20;
	add.s32 	%r245, %r244, %r191;
	and.b32  	%r192, %r242, 1048575;
	or.b32  	%r193, %r192, 1072693248;
	mov.b64 	%fd432, {%r243, %r193};
	setp.lt.u32 	%p33, %r193, 1073127583;
	@%p33 bra 	$L__BB8_55;
	{
	.reg .b32 %temp; 
	mov.b64 	{%r194, %temp}, %fd432;
	}
	{
	.reg .b32 %temp; 
	mov.b64 	{%temp, %r195}, %fd432;
	}
	add.s32 	%r196, %r195, -1048576;
	mov.b64 	%fd432, {%r194, %r196};
	add.s32 	%r245, %r245, 1;
$L__BB8_55:
	add.f64 	%fd328, %fd432, 0dBFF0000000000000;
	add.f64 	%fd329, %fd432, 0d3FF0000000000000;
	rcp.approx.ftz.f64 	%fd330, %fd329;
	neg.f64 	%fd331, %fd329;
	fma.rn.f64 	%fd332, %fd331, %fd330, 0d3FF0000000000000;
	fma.rn.f64 	%fd333, %fd332, %fd332, %fd332;
	fma.rn.f64 	%fd334, %fd333, %fd330, %fd330;
	mul.f64 	%fd335, %fd328, %fd334;
	fma.rn.f64 	%fd336, %fd328, %fd334, %fd335;
	mul.f64 	%fd337, %fd336, %fd336;
	fma.rn.f64 	%fd338, %fd337, 0d3EB1380B3AE80F1E, 0d3ED0EE258B7A8B04;
	fma.rn.f64 	%fd339, %fd338, %fd337, 0d3EF3B2669F02676F;
	fma.rn.f64 	%fd340, %fd339, %fd337, 0d3F1745CBA9AB0956;
	fma.rn.f64 	%fd341, %fd340, %fd337, 0d3F3C71C72D1B5154;
	fma.rn.f64 	%fd342, %fd341, %fd337, 0d3F624924923BE72D;
	fma.rn.f64 	%fd343, %fd342, %fd337, 0d3F8999999999A3C4;
	fma.rn.f64 	%fd344, %fd343, %fd337, 0d3FB5555555555554;
	sub.f64 	%fd345, %fd328, %fd336;
	add.f64 	%fd346, %fd345, %fd345;
	neg.f64 	%fd347, %fd336;
	fma.rn.f64 	%fd348, %fd347, %fd328, %fd346;
	mul.f64 	%fd349, %fd334, %fd348;
	mul.f64 	%fd350, %fd337, %fd344;
	fma.rn.f64 	%fd351, %fd350, %fd336, %fd349;
	xor.b32  	%r197, %r245, -2147483648;
	mov.b32 	%r198, 1127219200;
	mov.b64 	%fd352, {%r197, %r198};
	mov.b32 	%r199, -2147483648;
	mov.b64 	%fd353, {%r199, %r198};
	sub.f64 	%fd354, %fd352, %fd353;
	fma.rn.f64 	%fd355, %fd354, 0d3FE62E42FEFA39EF, %fd336;
	fma.rn.f64 	%fd356, %fd354, 0dBFE62E42FEFA39EF, %fd355;
	sub.f64 	%fd357, %fd356, %fd336;
	sub.f64 	%fd358, %fd351, %fd357;
	fma.rn.f64 	%fd359, %fd354, 0d3C7ABC9E3B39803F, %fd358;
	add.f64 	%fd433, %fd355, %fd359;
	bra.uni 	$L__BB8_57;
$L__BB8_56:
	fma.rn.f64 	%fd327, %fd431, 0d7FF0000000000000, 0d7FF0000000000000;
	{
	.reg .b32 %temp; 
	mov.b64 	{%temp, %r189}, %fd431;
	}
	and.b32  	%r190, %r189, 2147483647;
	setp.eq.s32 	%p32, %r190, 0;
	selp.f64 	%fd433, 0dFFF0000000000000, %fd327, %p32;
$L__BB8_57:
	cvt.rn.f64.s32 	%fd360, %r82;
	mul.f64 	%fd361, %fd433, 0d3C695355BAAAFAD3;
	fma.rn.f64 	%fd362, %fd433, 0d3FDBCB7B1526E50E, %fd361;
	mul.f64 	%fd363, %fd430, 0d3C695355BAAAFAD3;
	fma.rn.f64 	%fd364, %fd430, 0d3FDBCB7B1526E50E, %fd363;
	sub.f64 	%fd365, %fd364, %fd362;
	add.f64 	%fd366, %fd360, 0dBFF0000000000000;
	div.rn.f64 	%fd367, %fd38, %fd366;
	div.rn.f64 	%fd368, %fd365, %fd367;
	add.f64 	%fd369, %fd360, 0dBFF004189374BC6A;
	max.f64 	%fd370, %fd368, 0d3F50624DD2F1A9FC;
	min.f64 	%fd74, %fd369, %fd370;
	cvt.rmi.f64.f64 	%fd371, %fd74;
	cvt.rzi.s32.f64 	%r200, %fd371;
	cvt.rpi.f64.f64 	%fd372, %fd74;
	cvt.rzi.s32.f64 	%r201, %fd372;
	setp.eq.s32 	%p34, %r60, %r61;
	setp.eq.s32 	%p35, %r200, %r201;
	cvta.to.global.u64 	%rd21, %rd9;
	add.s64 	%rd4, %rd21, %rd16;
	or.pred  	%p36, %p34, %p35;
	@%p36 bra 	$L__BB8_59;
	mul.lo.s32 	%r202, %r60, %r82;
	add.s32 	%r203, %r200, %r202;
	mul.wide.s32 	%rd23, %r203, 8;
	add.s64 	%rd24, %rd1, %rd23;
	ld.global.f64 	%fd373, [%rd24];
	cvt.rn.f64.s32 	%fd374, %r201;
	sub.f64 	%fd375, %fd374, %fd74;
	mul.f64 	%fd376, %fd375, %fd373;
	cvt.rn.f64.s32 	%fd377, %r61;
	sub.f64 	%fd378, %fd377, %fd56;
	add.s32 	%r204, %r201, %r202;
	mul.wide.s32 	%rd25, %r204, 8;
	add.s64 	%rd26, %rd1, %rd25;
	ld.global.f64 	%fd379, [%rd26];
	cvt.rn.f64.s32 	%fd380, %r200;
	sub.f64 	%fd381, %fd74, %fd380;
	mul.f64 	%fd382, %fd381, %fd379;
	mul.f64 	%fd383, %fd378, %fd382;
	fma.rn.f64 	%fd384, %fd378, %fd376, %fd383;
	mul.lo.s32 	%r205, %r61, %r82;
	add.s32 	%r206, %r200, %r205;
	mul.wide.s32 	%rd27, %r206, 8;
	add.s64 	%rd28, %rd1, %rd27;
	ld.global.f64 	%fd385, [%rd28];
	mul.f64 	%fd386, %fd375, %fd385;
	cvt.rn.f64.s32 	%fd387, %r60;
	sub.f64 	%fd388, %fd56, %fd387;
	fma.rn.f64 	%fd389, %fd388, %fd386, %fd384;
	add.s32 	%r207, %r201, %r205;
	mul.wide.s32 	%rd29, %r207, 8;
	add.s64 	%rd30, %rd1, %rd29;
	ld.global.f64 	%fd390, [%rd30];
	mul.f64 	%fd391, %fd381, %fd390;
	fma.rn.f64 	%fd392, %fd388, %fd391, %fd389;
	st.global.f64 	[%rd4], %fd392;
$L__BB8_59:
	setp.eq.s32 	%p37, %r60, %r61;
	setp.ne.s32 	%p38, %r200, %r201;
	or.pred  	%p39, %p37, %p38;
	@%p39 bra 	$L__BB8_61;
	mad.lo.s32 	%r208, %r60, %r82, %r200;
	mul.wide.s32 	%rd31, %r208, 8;
	add.s64 	%rd32, %rd1, %rd31;
	ld.global.f64 	%fd393, [%rd32];
	cvt.rn.f64.s32 	%fd394, %r61;
	sub.f64 	%fd395, %fd394, %fd56;
	mad.lo.s32 	%r209, %r61, %r82, %r200;
	mul.wide.s32 	%rd33, %r209, 8;
	add.s64 	%rd34, %rd1, %rd33;
	ld.global.f64 	%fd396, [%rd34];
	cvt.rn.f64.s32 	%fd397, %r60;
	sub.f64 	%fd398, %fd56, %fd397;
	mul.f64 	%fd399, %fd398, %fd396;
	fma.rn.f64 	%fd400, %fd395, %fd393, %fd399;
	st.global.f64 	[%rd4], %fd400;
$L__BB8_61:
	setp.eq.s32 	%p40, %r200, %r201;
	setp.ne.s32 	%p41, %r60, %r61;
	or.pred  	%p42, %p41, %p40;
	@%p42 bra 	$L__BB8_63;
	mul.lo.s32 	%r210, %r60, %r82;
	add.s32 	%r211, %r200, %r210;
	mul.wide.s32 	%rd35, %r211, 8;
	add.s64 	%rd36, %rd1, %rd35;
	ld.global.f64 	%fd401, [%rd36];
	cvt.rn.f64.s32 	%fd402, %r201;
	sub.f64 	%fd403, %fd402, %fd74;
	add.s32 	%r212, %r201, %r210;
	mul.wide.s32 	%rd37, %r212, 8;
	add.s64 	%rd38, %rd1, %rd37;
	ld.global.f64 	%fd404, [%rd38];
	cvt.rn.f64.s32 	%fd405, %r200;
	sub.f64 	%fd406, %fd74, %fd405;
	mul.f64 	%fd407, %fd406, %fd404;
	fma.rn.f64 	%fd408, %fd403, %fd401, %fd407;
	st.global.f64 	[%rd4], %fd408;
$L__BB8_63:
	setp.ne.s32 	%p43, %r60, %r61;
	setp.ne.s32 	%p44, %r200, %r201;
	or.pred  	%p45, %p43, %p44;
	@%p45 bra 	$L__BB8_65;
	mad.lo.s32 	%r213, %r60, %r82, %r200;
	mul.wide.s32 	%rd39, %r213, 8;
	add.s64 	%rd40, %rd1, %rd39;
	ld.global.f64 	%fd409, [%rd40];
	st.global.f64 	[%rd4], %fd409;
$L__BB8_65:
	ret;

}
	// .globl	_Z21phase_number_interpolPdS_S_S_S_S_iii
.visible .entry _Z21phase_number_interpolPdS_S_S_S_S_iii(
	.param .u64 .ptr .align 1 _Z21phase_number_interpolPdS_S_S_S_S_iii_param_0,
	.param .u64 .ptr .align 1 _Z21phase_number_interpolPdS_S_S_S_S_iii_param_1,
	.param .u64 .ptr .align 1 _Z21phase_number_interpolPdS_S_S_S_S_iii_param_2,
	.param .u64 .ptr .align 1 _Z21phase_number_interpolPdS_S_S_S_S_iii_param_3,
	.param .u64 .ptr .align 1 _Z21phase_number_interpolPdS_S_S_S_S_iii_param_4,
	.param .u64 .ptr .align 1 _Z21phase_number_interpolPdS_S_S_S_S_iii_param_5,
	.param .u32 _Z21phase_number_interpolPdS_S_S_S_S_iii_param_6,
	.param .u32 _Z21phase_number_interpolPdS_S_S_S_S_iii_param_7,
	.param .u32 _Z21phase_number_interpolPdS_S_S_S_S_iii_param_8
)
{
	.reg .pred 	%p<30>;
	.reg .b32 	%r<136>;
	.reg .b64 	%rd<40>;
	.reg .b64 	%fd<250>;

	ld.param.u64 	%rd4, [_Z21phase_number_interpolPdS_S_S_S_S_iii_param_0];
	ld.param.u64 	%rd5, [_Z21phase_number_interpolPdS_S_S_S_S_iii_param_1];
	ld.param.u64 	%rd6, [_Z21phase_number_interpolPdS_S_S_S_S_iii_param_2];
	ld.param.u64 	%rd7, [_Z21phase_number_interpolPdS_S_S_S_S_iii_param_3];
	ld.param.u64 	%rd8, [_Z21phase_number_interpolPdS_S_S_S_S_iii_param_4];
	ld.param.u64 	%rd9, [_Z21phase_number_interpolPdS_S_S_S_S_iii_param_5];
	ld.param.u32 	%r44, [_Z21phase_number_interpolPdS_S_S_S_S_iii_param_6];
	ld.param.u32 	%r45, [_Z21phase_number_interpolPdS_S_S_S_S_iii_param_7];
	ld.param.u32 	%r46, [_Z21phase_number_interpolPdS_S_S_S_S_iii_param_8];
	cvta.to.global.u64 	%rd1, %rd9;
	mov.u32 	%r47, %tid.x;
	mov.u32 	%r48, %ctaid.x;
	mov.u32 	%r49, %ntid.x;
	mad.lo.s32 	%r1, %r48, %r49, %r47;
	setp.ge.s32 	%p1, %r1, %r46;
	@%p1 bra 	$L__BB9_37;
	cvta.to.global.u64 	%rd10, %rd5;
	cvta.to.global.u64 	%rd2, %rd7;
	mul.wide.s32 	%rd11, %r45, 8;
	add.s64 	%rd12, %rd10, %rd11;
	ld.global.f64 	%fd41, [%rd12+-8];
	ld.global.f64 	%fd1, [%rd10];
	sub.f64 	%fd2, %fd41, %fd1;
	mul.wide.s32 	%rd13, %r44, 8;
	add.s64 	%rd14, %rd2, %rd13;
	ld.global.f64 	%fd238, [%rd14+-8];
	{
	.reg .b32 %temp; 
	mov.b64 	{%temp, %r120}, %fd238;
	}
	{
	.reg .b32 %temp; 
	mov.b64 	{%r121, %temp}, %fd238;
	}
	setp.gt.s32 	%p2, %r120, 1048575;
	mov.b32 	%r122, -1023;
	@%p2 bra 	$L__BB9_3;
	mul.f64 	%fd238, %fd238, 0d4350000000000000;
	{
	.reg .b32 %temp; 
	mov.b64 	{%temp, %r120}, %fd238;
	}
	{
	.reg .b32 %temp; 
	mov.b64 	{%r121, %temp}, %fd238;
	}
	mov.b32 	%r122, -1077;
$L__BB9_3:
	add.s32 	%r52, %r120, -1;
	setp.gt.u32 	%p3, %r52, 2146435070;
	@%p3 bra 	$L__BB9_7;
	shr.u32 	%r55, %r120, 20;
	add.s32 	%r123, %r122, %r55;
	and.b32  	%r56, %r120, 1048575;
	or.b32  	%r57, %r56, 1072693248;
	mov.b64 	%fd239, {%r121, %r57};
	setp.lt.u32 	%p5, %r57, 1073127583;
	@%p5 bra 	$L__BB9_6;
	{
	.reg .b32 %temp; 
	mov.b64 	{%r58, %temp}, %fd239;
	}
	{
	.reg .b32 %temp; 
	mov.b64 	{%temp, %r59}, %fd239;
	}
	add.s32 	%r60, %r59, -1048576;
	mov.b64 	%fd239, {%r58, %r60};
	add.s32 	%r123, %r123, 1;
$L__BB9_6:
	add.f64 	%fd43, %fd239, 0dBFF0000000000000;
	add.f64 	%fd44, %fd239, 0d3FF0000000000000;
	rcp.approx.ftz.f64 	%fd45, %fd44;
	neg.f64 	%fd46, %fd44;
	fma.rn.f64 	%fd47, %fd46, %fd45, 0d3FF0000000000000;
	fma.rn.f64 	%fd48, %fd47, %fd47, %fd47;
	fma.rn.f64 	%fd49, %fd48, %fd45, %fd45;
	mul.f64 	%fd50, %fd43, %fd49;
	fma.rn.f64 	%fd51, %fd43, %fd49, %fd50;
	mul.f64 	%fd52, %fd51, %fd51;
	fma.rn.f64 	%fd53, %fd52, 0d3EB1380B3AE80F1E, 0d3ED0EE258B7A8B04;
	fma.rn.f64 	%fd54, %fd53, %fd52, 0d3EF3B2669F02676F;
	fma.rn.f64 	%fd55, %fd54, %fd52, 0d3F1745CBA9AB0956;
	fma.rn.f64 	%fd56, %fd55, %fd52, 0d3F3C71C72D1B5154;
	fma.rn.f64 	%fd57, %fd56, %fd52, 0d3F624924923BE72D;
	fma.rn.f64 	%fd58, %fd57, %fd52, 0d3F8999999999A3C4;
	fma.rn.f64 	%fd59, %fd58, %fd52, 0d3FB5555555555554;
	sub.f64 	%fd60, %fd43, %fd51;
	add.f64 	%fd61, %fd60, %fd60;
	neg.f64 	%fd62, %fd51;
	fma.rn.f64 	%fd63, %fd62, %fd43, %fd61;
	mul.f64 	%fd64, %fd49, %fd63;
	mul.f64 	%fd65, %fd52, %fd59;
	fma.rn.f64 	%fd66, %fd65, %fd51, %fd64;
	xor.b32  	%r61, %r123, -2147483648;
	mov.b32 	%r62, 1127219200;
	mov.b64 	%fd67, {%r61, %r62};
	mov.b32 	%r63, -2147483648;
	mov.b64 	%fd68, {%r63, %r62};
	sub.f64 	%fd69, %fd67, %fd68;
	fma.rn.f64 	%fd70, %fd69, 0d3FE62E42FEFA39EF, %fd51;
	fma.rn.f64 	%fd71, %fd69, 0dBFE62E42FEFA39EF, %fd70;
	sub.f64 	%fd72, %fd71, %fd51;
	sub.f64 	%fd73, %fd66, %fd72;
	fma.rn.f64 	%fd74, %fd69, 0d3C7ABC9E3B39803F, %fd73;
	add.f64 	%fd240, %fd70, %fd74;
	bra.uni 	$L__BB9_8;
$L__BB9_7:
	fma.rn.f64 	%fd42, %fd238, 0d7FF0000000000000, 0d7FF0000000000000;
	{
	.reg .b32 %temp; 
	mov.b64 	{%temp, %r53}, %fd238;
	}
	and.b32  	%r54, %r53, 2147483647;
	setp.eq.s32 	%p4, %r54, 0;
	selp.f64 	%fd240, 0dFFF0000000000000, %fd42, %p4;
$L__BB9_8:
	ld.global.f64 	%fd247, [%rd2];
	{
	.reg .b32 %temp; 
	mov.b64 	{%temp, %r132}, %fd247;
	}
	{
	.reg .b32 %temp; 
	mov.b64 	{%r133, %temp}, %fd247;
	}
	setp.gt.s32 	%p6, %r132, 1048575;
	mov.b32 	%r126, -1023;
	mov.f64 	%fd241, %fd247;
	mov.u32 	%r124, %r132;
	mov.u32 	%r125, %r133;
	@%p6 bra 	$L__BB9_10;
	mul.f64 	%fd241, %fd247, 0d4350000000000000;
	{
	.reg .b32 %temp; 
	mov.b64 	{%temp, %r124}, %fd241;
	}
	{
	.reg .b32 %temp; 
	mov.b64 	{%r125, %temp}, %fd241;
	}
	mov.b32 	%r126, -1077;
$L__BB9_10:
	add.s32 	%r66, %r124, -1;
	setp.gt.u32 	%p7, %r66, 2146435070;
	@%p7 bra 	$L__BB9_14;
	shr.u32 	%r69, %r124, 20;
	add.s32 	%r127, %r126, %r69;
	and.b32  	%r70, %r124, 1048575;
	or.b32  	%r71, %r70, 1072693248;
	mov.b64 	%fd242, {%r125, %r71};
	setp.lt.u32 	%p9, %r71, 1073127583;
	@%p9 bra 	$L__BB9_13;
	{
	.reg .b32 %temp; 
	mov.b64 	{%r72, %temp}, %fd242;
	}
	{
	.reg .b32 %temp; 
	mov.b64 	{%temp, %r73}, %fd242;
	}
	add.s32 	%r74, %r73, -1048576;
	mov.b64 	%fd242, {%r72, %r74};
	add.s32 	%r127, %r127, 1;
$L__BB9_13:
	add.f64 	%fd76, %fd242, 0dBFF0000000000000;
	add.f64 	%fd77, %fd242, 0d3FF0000000000000;
	rcp.approx.ftz.f64 	%fd78, %fd77;
	neg.f64 	%fd79, %fd77;
	fma.rn.f64 	%fd80, %fd79, %fd78, 0d3FF0000000000000;
	fma.rn.f64 	%fd81, %fd80, %fd80, %fd80;
	fma.rn.f64 	%fd82, %fd81, %fd78, %fd78;
	mul.f64 	%fd83, %fd76, %fd82;
	fma.rn.f64 	%fd84, %fd76, %fd82, %fd83;
	mul.f64 	%fd85, %fd84, %fd84;
	fma.rn.f64 	%fd86, %fd85, 0d3EB1380B3AE80F1E, 0d3ED0EE258B7A8B04;
	fma.rn.f64 	%fd87, %fd86, %fd85, 0d3EF3B2669F02676F;
	fma.rn.f64 	%fd88, %fd87, %fd85, 0d3F1745CBA9AB0956;
	fma.rn.f64 	%fd89, %fd88, %fd85, 0d3F3C71C72D1B5154;
	fma.rn.f64 	%fd90, %fd89, %fd85, 0d3F624924923BE72D;
	fma.rn.f64 	%fd91, %fd90, %fd85, 0d3F8999999999A3C4;
	fma.rn.f64 	%fd92, %fd91, %fd85, 0d3FB5555555555554;
	sub.f64 	%fd93, %fd76, %fd84;
	add.f64 	%fd94, %fd93, %fd93;
	neg.f64 	%fd95, %fd84;
	fma.rn.f64 	%fd96, %fd95, %fd76, %fd94;
	mul.f64 	%fd97, %fd82, %fd96;
	mul.f64 	%fd98, %fd85, %fd92;
	fma.rn.f64 	%fd99, %fd98, %fd84, %fd97;
	xor.b32  	%r75, %r127, -2147483648;
	mov.b32 	%r76, 1127219200;
	mov.b64 	%fd100, {%r75, %r76};
	mov.b32 	%r77, -2147483648;
	mov.b64 	%fd101, {%r77, %r76};
	sub.f64 	%fd102, %fd100, %fd101;
	fma.rn.f64 	%fd103, %fd102, 0d3FE62E42FEFA39EF, %fd84;
	fma.rn.f64 	%fd104, %fd102, 0dBFE62E42FEFA39EF, %fd103;
	sub.f64 	%fd105, %fd104, %fd84;
	sub.f64 	%fd106, %fd99, %fd105;
	fma.rn.f64 	%fd107, %fd102, 0d3C7ABC9E3B39803F, %fd106;
	add.f64 	%fd243, %fd103, %fd107;
	bra.uni 	$L__BB9_15;
$L__BB9_14:
	fma.rn.f64 	%fd75, %fd241, 0d7FF0000000000000, 0d7FF0000000000000;
	{
	.reg .b32 %temp; 
	mov.b64 	{%temp, %r67}, %fd241;
	}
	and.b32  	%r68, %r67, 2147483647;
	setp.eq.s32 	%p8, %r68, 0;
	selp.f64 	%fd243, 0dFFF0000000000000, %fd75, %p8;
$L__BB9_15:
	cvt.rn.f64.s32 	%fd108, %r45;
	mul.f64 	%fd109, %fd243, 0d3C695355BAAAFAD3;
	fma.rn.f64 	%fd110, %fd243, 0d3FDBCB7B1526E50E, %fd109;
	mul.f64 	%fd111, %fd240, 0d3C695355BAAAFAD3;
	fma.rn.f64 	%fd112, %fd240, 0d3FDBCB7B1526E50E, %fd111;
	sub.f64 	%fd21, %fd112, %fd110;
	cvta.to.global.u64 	%rd15, %rd4;
	mul.wide.s32 	%rd16, %r1, 8;
	add.s64 	%rd17, %rd15, %rd16;
	ld.global.f64 	%fd113, [%rd17];
	sub.f64 	%fd114, %fd113, %fd1;
	add.f64 	%fd115, %fd108, 0dBFF0000000000000;
	div.rn.f64 	%fd116, %fd2, %fd115;
	div.rn.f64 	%fd117, %fd114, %fd116;
	add.f64 	%fd118, %fd108, 0dBFF004189374BC6A;
	max.f64 	%fd119, %fd117, 0d3F50624DD2F1A9FC;
	min.f64 	%fd22, %fd118, %fd119;
	cvt.rmi.f64.f64 	%fd120, %fd22;
	cvt.rzi.s32.f64 	%r22, %fd120;
	cvt.rpi.f64.f64 	%fd121, %fd22;
	cvt.rzi.s32.f64 	%r23, %fd121;
	cvta.to.global.u64 	%rd18, %rd6;
	add.s64 	%rd19, %rd18, %rd16;
	ld.global.f64 	%fd244, [%rd19];
	{
	.reg .b32 %temp; 
	mov.b64 	{%temp, %r128}, %fd244;
	}
	{
	.reg .b32 %temp; 
	mov.b64 	{%r129, %temp}, %fd244;
	}
	setp.gt.s32 	%p10, %r128, 1048575;
	mov.b32 	%r130, -1023;
	@%p10 bra 	$L__BB9_17;
	mul.f64 	%fd244, %fd244, 0d4350000000000000;
	{
	.reg .b32 %temp; 
	mov.b64 	{%temp, %r128}, %fd244;
	}
	{
	.reg .b32 %temp; 
	mov.b64 	{%r129, %temp}, %fd244;
	}
	mov.b32 	%r130, -1077;
$L__BB9_17:
	add.s32 	%r80, %r128, -1;
	setp.gt.u32 	%p11, %r80, 2146435070;
	@%p11 bra 	$L__BB9_21;
	shr.u32 	%r83, %r128, 20;
	add.s32 	%r131, %r130, %r83;
	and.b32  	%r84, %r128, 1048575;
	or.b32  	%r85, %r84, 1072693248;
	mov.b64 	%fd245, {%r129, %r85};
	setp.lt.u32 	%p13, %r85, 1073127583;
	@%p13 bra 	$L__BB9_20;
	{
	.reg .b32 %temp; 
	mov.b64 	{%r86, %temp}, %fd245;
	}
	{
	.reg .b32 %temp; 
	mov.b64 	{%temp, %r87}, %fd245;
	}
	add.s32 	%r88, %r87, -1048576;
	mov.b64 	%fd245, {%r86, %r88};
	add.s32 	%r131, %r131, 1;
$L__BB9_20:
	add.f64 	%fd123, %fd245, 0dBFF0000000000000;
	add.f64 	%fd124, %fd245, 0d3FF0000000000000;
	rcp.approx.ftz.f64 	%fd125, %fd124;
	neg.f64 	%fd126, %fd124;
	fma.rn.f64 	%fd127, %fd126, %fd125, 0d3FF0000000000000;
	fma.rn.f64 	%fd128, %fd127, %fd127, %fd127;
	fma.rn.f64 	%fd129, %fd128, %fd125, %fd125;
	mul.f64 	%fd130, %fd123, %fd129;
	fma.rn.f64 	%fd131, %fd123, %fd129, %fd130;
	mul.f64 	%fd132, %fd131, %fd131;
	fma.rn.f64 	%fd133, %fd132, 0d3EB1380B3AE80F1E, 0d3ED0EE258B7A8B04;
	fma.rn.f64 	%fd134, %fd133, %fd132, 0d3EF3B2669F02676F;
	fma.rn.f64 	%fd135, %fd134, %fd132, 0d3F1745CBA9AB0956;
	fma.rn.f64 	%fd136, %fd135, %fd132, 0d3F3C71C72D1B5154;
	fma.rn.f64 	%fd137, %fd136, %fd132, 0d3F624924923BE72D;
	fma.rn.f64 	%fd138, %fd137, %fd132, 0d3F8999999999A3C4;
	fma.rn.f64 	%fd139, %fd138, %fd132, 0d3FB5555555555554;
	sub.f64 	%fd140, %fd123, %fd131;
	add.f64 	%fd141, %fd140, %fd140;
	neg.f64 	%fd142, %fd131;
	fma.rn.f64 	%fd143, %fd142, %fd123, %fd141;
	mul.f64 	%fd144, %fd129, %fd143;
	mul.f64 	%fd145, %fd132, %fd139;
	fma.rn.f64 	%fd146, %fd145, %fd131, %fd144;
	xor.b32  	%r89, %r131, -2147483648;
	mov.b32 	%r90, 1127219200;
	mov.b64 	%fd147, {%r89, %r90};
	mov.b32 	%r91, -2147483648;
	mov.b64 	%fd148, {%r91, %r90};
	sub.f64 	%fd149, %fd147, %fd148;
	fma.rn.f64 	%fd150, %fd149, 0d3FE62E42FEFA39EF, %fd131;
	fma.rn.f64 	%fd151, %fd149, 0dBFE62E42FEFA39EF, %fd150;
	sub.f64 	%fd152, %fd151, %fd131;
	sub.f64 	%fd153, %fd146, %fd152;
	fma.rn.f64 	%fd154, %fd149, 0d3C7ABC9E3B39803F, %fd153;
	add.f64 	%fd246, %fd150, %fd154;
	bra.uni 	$L__BB9_22;
$L__BB9_21:
	fma.rn.f64 	%fd122, %fd244, 0d7FF0000000000000, 0d7FF0000000000000;
	{
	.reg .b32 %temp; 
	mov.b64 	{%temp, %r81}, %fd244;
	}
	and.b32  	%r82, %r81, 2147483647;
	setp.eq.s32 	%p12, %r82, 0;
	selp.f64 	%fd246, 0dFFF0000000000000, %fd122, %p12;
$L__BB9_22:
	setp.gt.s32 	%p14, %r132, 1048575;
	mov.b32 	%r134, -1023;
	@%p14 bra 	$L__BB9_24;
	mul.f64 	%fd247, %fd247, 0d4350000000000000;
	{
	.reg .b32 %temp; 
	mov.b64 	{%temp, %r132}, %fd247;
	}
	{
	.reg .b32 %temp; 
	mov.b64 	{%r133, %temp}, %fd247;
	}
	mov.b32 	%r134, -1077;
$L__BB9_24:
	add.s32 	%r94, %r132, -1;
	setp.gt.u32 	%p15, %r94, 2146435070;
	@%p15 bra 	$L__BB9_28;
	shr.u32 	%r97, %r132, 20;
	add.s32 	%r135, %r134, %r97;
	and.b32  	%r98, %r132, 1048575;
	or.b32  	%r99, %r98, 1072693248;
	mov.b64 	%fd248, {%r133, %r99};
	setp.lt.u32 	%p17, %r99, 1073127583;
	@%p17 bra 	$L__BB9_27;
	{
	.reg .b32 %temp; 
	mov.b64 	{%r100, %temp}, %fd248;
	}
	{
	.reg .b32 %temp; 
	mov.b64 	{%temp, %r101}, %fd248;
	}
	add.s32 	%r102, %r101, -1048576;
	mov.b64 	%fd248, {%r100, %r102};
	add.s32 	%r135, %r135, 1;
$L__BB9_27:
	add.f64 	%fd156, %fd248, 0dBFF0000000000000;
	add.f64 	%fd157, %fd248, 0d3FF0000000000000;
	rcp.approx.ftz.f64 	%fd158, %fd157;
	neg.f64 	%fd159, %fd157;
	fma.rn.f64 	%fd160, %fd159, %fd158, 0d3FF0000000000000;
	fma.rn.f64 	%fd161, %fd160, %fd160, %fd160;
	fma.rn.f64 	%fd162, %fd161, %fd158, %fd158;
	mul.f64 	%fd163, %fd156, %fd162;
	fma.rn.f64 	%fd164, %fd156, %fd162, %fd163;
	mul.f64 	%fd165, %fd164, %fd164;
	fma.rn.f64 	%fd166, %fd165, 0d3EB1380B3AE80F1E, 0d3ED0EE258B7A8B04;
	fma.rn.f64 	%fd167, %fd166, %fd165, 0d3EF3B2669F02676F;
	fma.rn.f64 	%fd168, %fd167, %fd165, 0d3F1745CBA9AB0956;
	fma.rn.f64 	%fd169, %fd168, %fd165, 0d3F3C71C72D1B5154;
	fma.rn.f64 	%fd170, %fd169, %fd165, 0d3F624924923BE72D;
	fma.rn.f64 	%fd171, %fd170, %fd165, 0d3F8999999999A3C4;
	fma.rn.f64 	%fd172, %fd171, %fd165, 0d3FB5555555555554;
	sub.f64 	%fd173, %fd156, %fd164;
	add.f64 	%fd174, %fd173, %fd173;
	neg.f64 	%fd175, %fd164;
	fma.rn.f64 	%fd176, %fd175, %fd156, %fd174;
	mul.f64 	%fd177, %fd162, %fd176;
	mul.f64 	%fd178, %fd165, %fd172;
	fma.rn.f64 	%fd179, %fd178, %fd164, %fd177;
	xor.b32  	%r103, %r135, -2147483648;
	mov.b32 	%r104, 1127219200;
	mov.b64 	%fd180, {%r103, %r104};
	mov.b32 	%r105, -2147483648;
	mov.b64 	%fd181, {%r105, %r104};
	sub.f64 	%fd182, %fd180, %fd181;
	fma.rn.f64 	%fd183, %fd182, 0d3FE62E42FEFA39EF, %fd164;
	fma.rn.f64 	%fd184, %fd182, 0dBFE62E42FEFA39EF, %fd183;
	sub.f64 	%fd185, %fd184, %fd164;
	sub.f64 	%fd186, %fd179, %fd185;
	fma.rn.f64 	%fd187, %fd182, 0d3C7ABC9E3B39803F, %fd186;
	add.f64 	%fd249, %fd183, %fd187;
	bra.uni 	$L__BB9_29;
$L__BB9_28:
	fma.rn.f64 	%fd155, %fd247, 0d7FF0000000000000, 0d7FF0000000000000;
	{
	.reg .b32 %temp; 
	mov.b64 	{%temp, %r95}, %fd247;
	}
	and.b32  	%r96, %r95, 2147483647;
	setp.eq.s32 	%p16, %r96, 0;
	selp.f64 	%fd249, 0dFFF0000000000000, %fd155, %p16;
$L__BB9_29:
	cvt.rn.f64.s32 	%fd188, %r44;
	mul.f64 	%fd189, %fd249, 0d3C695355BAAAFAD3;
	fma.rn.f64 	%fd190, %fd249, 0d3FDBCB7B1526E50E, %fd189;
	mul.f64 	%fd191, %fd246, 0d3C695355BAAAFAD3;
	fma.rn.f64 	%fd192, %fd246, 0d3FDBCB7B1526E50E, %fd191;
	sub.f64 	%fd193, %fd192, %fd190;
	add.f64 	%fd194, %fd188, 0dBFF0000000000000;
	div.rn.f64 	%fd195, %fd21, %fd194;
	div.rn.f64 	%fd196, %fd193, %fd195;
	add.f64 	%fd197, %fd188, 0dBFF004189374BC6A;
	max.f64 	%fd198, %fd196, 0d3F50624DD2F1A9FC;
	min.f64 	%fd40, %fd197, %fd198;
	cvt.rmi.f64.f64 	%fd199, %fd40;
	cvt.rzi.s32.f64 	%r106, %fd199;
	cvt.rpi.f64.f64 	%fd200, %fd40;
	cvt.rzi.s32.f64 	%r107, %fd200;
	setp.eq.s32 	%p18, %r22, %r23;
	setp.eq.s32 	%p19, %r106, %r107;
	cvta.to.global.u64 	%rd20, %rd8;
	add.s64 	%rd3, %rd20, %rd16;
	or.pred  	%p20, %p18, %p19;
	@%p20 bra 	$L__BB9_31;
	mul.lo.s32 	%r108, %r22, %r44;
	add.s32 	%r109, %r106, %r108;
	mul.wide.s32 	%rd22, %r109, 8;
	add.s64 	%rd23, %rd1, %rd22;
	ld.global.f64 	%fd201, [%rd23];
	cvt.rn.f64.s32 	%fd202, %r107;
	sub.f64 	%fd203, %fd202, %fd40;
	mul.f64 	%fd204, %fd203, %fd201;
	cvt.rn.f64.s32 	%fd205, %r23;
	sub.f64 	%fd206, %fd205, %fd22;
	add.s32 	%r110, %r107, %r108;
	mul.wide.s32 	%rd24, %r110, 8;
	add.s64 	%rd25, %rd1, %rd24;
	ld.global.f64 	%fd207, [%rd25];
	cvt.rn.f64.s32 	%fd208, %r106;
	sub.f64 	%fd209, %fd40, %fd208;
	mul.f64 	%fd210, %fd209, %fd207;
	mul.f64 	%fd211, %fd206, %fd210;
	fma.rn.f64 	%fd212, %fd206, %fd204, %fd211;
	mul.lo.s32 	%r111, %r23, %r44;
	add.s32 	%r112, %r106, %r111;
	mul.wide.s32 	%rd26, %r112, 8;
	add.s64 	%rd27, %rd1, %rd26;
	ld.global.f64 	%fd213, [%rd27];
	mul.f64 	%fd214, %fd203, %fd213;
	cvt.rn.f64.s32 	%fd215, %r22;
	sub.f64 	%fd216, %fd22, %fd215;
	fma.rn.f64 	%fd217, %fd216, %fd214, %fd212;
	add.s32 	%r113, %r107, %r111;
	mul.wide.s32 	%rd28, %r113, 8;
	add.s64 	%rd29, %rd1, %rd28;
	ld.global.f64 	%fd218, [%rd29];
	mul.f64 	%fd219, %fd209, %fd218;
	fma.rn.f64 	%fd220, %fd216, %fd219, %fd217;
	st.global.f64 	[%rd3], %fd220;
$L__BB9_31:
	setp.eq.s32 	%p21, %r22, %r23;
	setp.ne.s32 	%p22, %r106, %r107;
	or.pred  	%p23, %p21, %p22;
	@%p23 bra 	$L__BB9_33;
	mad.lo.s32 	%r114, %r22, %r44, %r106;
	mul.wide.s32 	%rd30, %r114, 8;
	add.s64 	%rd31, %rd1, %rd30;
	ld.global.f64 	%fd221, [%rd31];
	cvt.rn.f64.s32 	%fd222, %r23;
	sub.f64 	%fd223, %fd222, %fd22;
	mad.lo.s32 	%r115, %r23, %r44, %r106;
	mul.wide.s32 	%rd32, %r115, 8;
	add.s64 	%rd33, %rd1, %rd32;
	ld.global.f64 	%fd224, [%rd33];
	cvt.rn.f64.s32 	%fd225, %r22;
	sub.f64 	%fd226, %fd22, %fd225;
	mul.f64 	%fd227, %fd226, %fd224;
	fma.rn.f64 	%fd228, %fd223, %fd221, %fd227;
	st.global.f64 	[%rd3], %fd228;
$L__BB9_33:
	setp.eq.s32 	%p24, %r106, %r107;
	setp.ne.s32 	%p25, %r22, %r23;
	or.pred  	%p26, %p25, %p24;
	@%p26 bra 	$L__BB9_35;
	mul.lo.s32 	%r116, %r22, %r44;
	add.s32 	%r117, %r106, %r116;
	mul.wide.s32 	%rd34, %r117, 8;
	add.s64 	%rd35, %rd1, %rd34;
	ld.global.f64 	%fd229, [%rd35];
	cvt.rn.f64.s32 	%fd230, %r107;
	sub.f64 	%fd231, %fd230, %fd40;
	add.s32 	%r118, %r107, %r116;
	mul.wide.s32 	%rd36, %r118, 8;
	add.s64 	%rd37, %rd1, %rd36;
	ld.global.f64 	%fd232, [%rd37];
	cvt.rn.f64.s32 	%fd233, %r106;
	sub.f64 	%fd234, %fd40, %fd233;
	mul.f64 	%fd235, %fd234, %fd232;
	fma.rn.f64 	%fd236, %fd231, %fd229, %fd235;
	st.global.f64 	[%rd3], %fd236;
$L__BB9_35:
	setp.ne.s32 	%p27, %r22, %r23;
	setp.ne.s32 	%p28, %r106, %r107;
	or.pred  	%p29, %p27, %p28;
	@%p29 bra 	$L__BB9_37;
	mad.lo.s32 	%r119, %r22, %r44, %r106;
	mul.wide.s32 	%rd38, %r119, 8;
	add.s64 	%rd39, %rd1, %rd38;
	ld.global.f64 	%fd237, [%rd39];
	st.global.f64 	[%rd3], %fd237;
$L__BB9_37:
	ret;

}
	// .globl	_Z21planck_interpol_layerPdS_S_S_iiiii
.visible .entry _Z21planck_interpol_layerPdS_S_S_iiiii(
	.param .u64 .ptr .align 1 _Z21planck_interpol_layerPdS_S_S_iiiii_param_0,
	.param .u64 .ptr .align 1 _Z21planck_interpol_layerPdS_S_S_iiiii_param_1,
	.param .u64 .ptr .align 1 _Z21planck_interpol_layerPdS_S_S_iiiii_param_2,
	.param .u64 .ptr .align 1 _Z21planck_interpol_layerPdS_S_S_iiiii_param_3,
	.param .u32 _Z21planck_interpol_layerPdS_S_S_iiiii_param_4,
	.param .u32 _Z21planck_interpol_layerPdS_S_S_iiiii_param_5,
	.param .u32 _Z21planck_interpol_layerPdS_S_S_iiiii_param_6,
	.param .u32 _Z21planck_interpol_layerPdS_S_S_iiiii_param_7,
	.param .u32 _Z21planck_interpol_layerPdS_S_S_iiiii_param_8
)
{
	.reg .pred 	%p<9>;
	.reg .b32 	%r<28>;
	.reg .b64 	%rd<30>;
	.reg .b64 	%fd<32>;

	ld.param.u64 	%rd6, [_Z21planck_interpol_layerPdS_S_S_iiiii_param_0];
	ld.param.u64 	%rd7, [_Z21planck_interpol_layerPdS_S_S_iiiii_param_1];
	ld.param.u64 	%rd8, [_Z21planck_interpol_layerPdS_S_S_iiiii_param_2];
	ld.param.u64 	%rd5, [_Z21planck_interpol_layerPdS_S_S_iiiii_param_3];
	ld.param.u32 	%r7, [_Z21planck_interpol_layerPdS_S_S_iiiii_param_4];
	ld.param.u32 	%r12, [_Z21planck_interpol_layerPdS_S_S_iiiii_param_5];
	ld.param.u32 	%r9, [_Z21planck_interpol_layerPdS_S_S_iiiii_param_6];
	ld.param.u32 	%r10, [_Z21planck_interpol_layerPdS_S_S_iiiii_param_7];
	ld.param.u32 	%r11, [_Z21planck_interpol_layerPdS_S_S_iiiii_param_8];
	cvta.to.global.u64 	%rd1, %rd8;
	cvta.to.global.u64 	%rd2, %rd6;
	cvta.to.global.u64 	%rd3, %rd7;
	mov.u32 	%r13, %tid.x;
	mov.u32 	%r14, %ctaid.x;
	mov.u32 	%r15, %ntid.x;
	mad.lo.s32 	%r1, %r14, %r15, %r13;
	mov.u32 	%r16, %tid.y;
	mov.u32 	%r17, %ctaid.y;
	mov.u32 	%r18, %ntid.y;
	mad.lo.s32 	%r19, %r17, %r18, %r16;
	setp.ge.s32 	%p1, %r1, %r9;
	add.s32 	%r3, %r12, 2;
	setp.ge.s32 	%p2, %r19, %r3;
	or.pred  	%p3, %p1, %p2;
	@%p3 bra 	$L__BB10_12;
	mul.lo.s32 	%r4, %r3, %r1;
	add.s32 	%r20, %r4, %r19;
	mul.wide.s32 	%rd9, %r20, 8;
	add.s64 	%rd4, %rd3, %rd9;
	mov.b64 	%rd10, 0;
	st.global.u64 	[%rd4], %rd10;
	setp.ne.s32 	%p4, %r19, %r12;
	@%p4 bra 	$L__BB10_5;
	setp.ne.s32 	%p8, %r7, 1;
	@%p8 bra 	$L__BB10_4;
	cvta.to.global.u64 	%rd25, %rd5;
	mul.wide.s32 	%rd26, %r1, 8;
	add.s64 	%rd27, %rd25, %rd26;
	ld.global.f64 	%fd28, [%rd27];
	div.rn.f64 	%fd29, %fd28, 0d400921FB54442D18;
	add.s32 	%r27, %r4, %r12;
	mul.wide.s32 	%rd28, %r27, 8;
	add.s64 	%rd29, %rd3, %rd28;
	st.global.f64 	[%rd29], %fd29;
	bra.uni 	$L__BB10_12;
$L__BB10_4:
	mad.lo.s32 	%r25, %r10, %r9, %r1;
	mul.wide.s32 	%rd21, %r25, 8;
	add.s64 	%rd22, %rd1, %rd21;
	ld.global.f64 	%fd27, [%rd22];
	add.s32 	%r26, %r4, %r12;
	mul.wide.s32 	%rd23, %r26, 8;
	add.s64 	%rd24, %rd3, %rd23;
	st.global.f64 	[%rd24], %fd27;
	bra.uni 	$L__BB10_12;
$L__BB10_5:
	setp.ge.s32 	%p5, %r19, %r12;
	@%p5 bra 	$L__BB10_7;
	mul.wide.u32 	%rd11, %r19, 8;
	add.s64 	%rd12, %rd2, %rd11;
	ld.global.f64 	%fd7, [%rd12];
	add.f64 	%fd8, %fd7, 0dBFF0000000000000;
	cvt.rn.f64.s32 	%fd9, %r11;
	div.rn.f64 	%fd31, %fd8, %fd9;
$L__BB10_7:
	add.s32 	%r21, %r12, 1;
	setp.ne.s32 	%p6, %r19, %r21;
	@%p6 bra 	$L__BB10_9;
	mul.wide.s32 	%rd13, %r12, 8;
	add.s64 	%rd14, %rd2, %rd13;
	ld.global.f64 	%fd10, [%rd14];
	add.f64 	%fd11, %fd10, 0dBFF0000000000000;
	cvt.rn.f64.s32 	%fd12, %r11;
	div.rn.f64 	%fd31, %fd11, %fd12;
$L__BB10_9:
	cvt.rn.f64.s32 	%fd13, %r10;
	add.f64 	%fd14, %fd13, 0dBFF004189374BC6A;
	min.f64 	%fd15, %fd14, %fd31;
	max.f64 	%fd5, %fd15, 0d3F50624DD2F1A9FC;
	cvt.rmi.f64.f64 	%fd16, %fd5;
	cvt.rzi.s32.f64 	%r5, %fd16;
	cvt.rpi.f64.f64 	%fd17, %fd5;
	cvt.rzi.s32.f64 	%r6, %fd17;
	setp.eq.s32 	%p7, %r5, %r6;
	@%p7 bra 	$L__BB10_11;
	mad.lo.s32 	%r22, %r5, %r9, %r1;
	mul.wide.s32 	%rd15, %r22, 8;
	add.s64 	%rd16, %rd1, %rd15;
	ld.global.f64 	%fd18, [%rd16];
	cvt.rn.f64.s32 	%fd19, %r6;
	sub.f64 	%fd20, %fd19, %fd5;
	mad.lo.s32 	%r23, %r6, %r9, %r1;
	mul.wide.s32 	%rd17, %r23, 8;
	add.s64 	%rd18, %rd1, %rd17;
	ld.global.f64 	%fd21, [%rd18];
	cvt.rn.f64.s32 	%fd22, %r5;
	sub.f64 	%fd23, %fd5, %fd22;
	mul.f64 	%fd24, %fd23, %fd21;
	fma.rn.f64 	%fd25, %fd20, %fd18, %fd24;
	st.global.f64 	[%rd4], %fd25;
	bra.uni 	$L__BB10_12;
$L__BB10_11:
	mad.lo.s32 	%r24, %r5, %r9, %r1;
	mul.wide.s32 	%rd19, %r24, 8;
	add.s64 	%rd20, %rd1, %rd19;
	ld.global.f64 	%fd26, [%rd20];
	st.global.f64 	[%rd4], %fd26;
$L__BB10_12:
	ret;

}
	// .globl	_Z25planck_interpol_interfacePdS_S_iiii
.visible .entry _Z25planck_interpol_interfacePdS_S_iiii(
	.param .u64 .ptr .align 1 _Z25planck_interpol_interfacePdS_S_iiii_param_0,
	.param .u64 .ptr .align 1 _Z25planck_interpol_interfacePdS_S_iiii_param_1,
	.param .u64 .ptr .align 1 _Z25planck_interpol_interfacePdS_S_iiii_param_2,
	.param .u32 _Z25planck_interpol_interfacePdS_S_iiii_param_3,
	.param .u32 _Z25planck_interpol_interfacePdS_S_iiii_param_4,
	.param .u32 _Z25planck_interpol_interfacePdS_S_iiii_param_5,
	.param .u32 _Z25planck_interpol_interfacePdS_S_iiii_param_6
)
{
	.reg .pred 	%p<5>;
	.reg .b32 	%r<22>;
	.reg .b64 	%rd<19>;
	.reg .b64 	%fd<20>;

	ld.param.u64 	%rd3, [_Z25planck_interpol_interfacePdS_S_iiii_param_0];
	ld.param.u64 	%rd4, [_Z25planck_interpol_interfacePdS_S_iiii_param_1];
	ld.param.u64 	%rd5, [_Z25planck_interpol_interfacePdS_S_iiii_param_2];
	ld.param.u32 	%r9, [_Z25planck_interpol_interfacePdS_S_iiii_param_3];
	ld.param.u32 	%r6, [_Z25planck_interpol_interfacePdS_S_iiii_param_4];
	ld.param.u32 	%r7, [_Z25planck_interpol_interfacePdS_S_iiii_param_5];
	ld.param.u32 	%r8, [_Z25planck_interpol_interfacePdS_S_iiii_param_6];
	cvta.to.global.u64 	%rd1, %rd4;
	cvta.to.global.u64 	%rd2, %rd5;
	mov.u32 	%r10, %tid.x;
	mov.u32 	%r11, %ctaid.x;
	mov.u32 	%r12, %ntid.x;
	mad.lo.s32 	%r1, %r11, %r12, %r10;
	mov.u32 	%r13, %tid.y;
	mov.u32 	%r14, %ctaid.y;
	mov.u32 	%r15, %ntid.y;
	mad.lo.s32 	%r16, %r14, %r15, %r13;
	setp.ge.s32 	%p1, %r1, %r6;
	setp.ge.s32 	%p2, %r16, %r9;
	or.pred  	%p3, %p1, %p2;
	@%p3 bra 	$L__BB11_4;
	cvta.to.global.u64 	%rd6, %rd3;
	mul.wide.u32 	%rd7, %r16, 8;
	add.s64 	%rd8, %rd6, %rd7;
	ld.global.f64 	%fd2, [%rd8];
	add.f64 	%fd3, %fd2, 0dBFF0000000000000;
	cvt.rn.f64.s32 	%fd4, %r8;
	div.rn.f64 	%fd5, %fd3, %fd4;
	cvt.rn.f64.s32 	%fd6, %r7;
	add.f64 	%fd7, %fd6, 0dBFF004189374BC6A;
	min.f64 	%fd8, %fd7, %fd5;
	max.f64 	%fd1, %fd8, 0d3F50624DD2F1A9FC;
	cvt.rmi.f64.f64 	%fd9, %fd1;
	cvt.rzi.s32.f64 	%r3, %fd9;
	cvt.rpi.f64.f64 	%fd10, %fd1;
	cvt.rzi.s32.f64 	%r4, %fd10;
	setp.eq.s32 	%p4, %r3, %r4;
	@%p4 bra 	$L__BB11_3;
	mad.lo.s32 	%r17, %r3, %r6, %r1;
	mul.wide.s32 	%rd9, %r17, 8;
	add.s64 	%rd10, %rd2, %rd9;
	ld.global.f64 	%fd11, [%rd10];
	cvt.rn.f64.s32 	%fd12, %r4;
	sub.f64 	%fd13, %fd12, %fd1;
	mad.lo.s32 	%r18, %r4, %r6, %r1;
	mul.wide.s32 	%rd11, %r18, 8;
	add.s64 	%rd12, %rd2, %rd11;
	ld.global.f64 	%fd14, [%rd12];
	cvt.rn.f64.s32 	%fd15, %r3;
	sub.f64 	%fd16, %fd1, %fd15;
	mul.f64 	%fd17, %fd16, %fd14;
	fma.rn.f64 	%fd18, %fd13, %fd11, %fd17;
	mad.lo.s32 	%r19, %r9, %r1, %r16;
	mul.wide.s32 	%rd13, %r19, 8;
	add.s64 	%rd14, %rd1, %rd13;
	st.global.f64 	[%rd14], %fd18;
	bra.uni 	$L__BB11_4;
$L__BB11_3:
	mad.lo.s32 	%r20, %r3, %r6, %r1;
	mul.wide.s32 	%rd15, %r20, 8;
	add.s64 	%rd16, %rd2, %rd15;
	ld.global.f64 	%fd19, [%rd16];
	mad.lo.s32 	%r21, %r9, %r1, %r16;
	mul.wide.s32 	%rd17, %r21, 8;
	add.s64 	%rd18, %rd1, %rd17;
	st.global.f64 	[%rd18], %fd19;
$L__BB11_4:
	ret;

}
	// .globl	_Z14calc_trans_isoPdS_S_S_S_S_S_S_S_S_S_S_S_S_S_S_Piddddddiiiiiiid
.visible .entry _Z14calc_trans_isoPdS_S_S_S_S_S_S_S_S_S_S_S_S_S_S_Piddddddiiiiiiid(
	.param .u64 .ptr .align 1 _Z14calc_trans_isoPdS_S_S_S_S_S_S_S_S_S_S_S_S_S_S_Piddddddiiiiiiid_param_0,
	.param .u64 .ptr .align 1 _Z14calc_trans_isoPdS_S_S_S_S_S_S_S_S_S_S_S_S_S_S_Piddddddiiiiiiid_param_1,
	.param .u64 .ptr .align 1 _Z14calc_trans_isoPdS_S_S_S_S_S_S_S_S_S_S_S_S_S_S_Piddddddiiiiiiid_param_2,
	.param .u64 .ptr .align 1 _Z14calc_trans_isoPdS_S_S_S_S_S_S_S_S_S_S_S_S_S_S_Piddddddiiiiiiid_param_3,
	.param .u64 .ptr .align 1 _Z14calc_trans_isoPdS_S_S_S_S_S_S_S_S_S_S_S_S_S_S_Piddddddiiiiiiid_param_4,
	.param .u64 .ptr .align 1 _Z14calc_trans_isoPdS_S_S_S_S_S_S_S_S_S_S_S_S_S_S_Piddddddiiiiiiid_param_5,
	.param .u64 .ptr .align 1 _Z14calc_trans_isoPdS_S_S_S_S_S_S_S_S_S_S_S_S_S_S_Piddddddiiiiiiid_param_6,
	.param .u64 .ptr .align 1 _Z14calc_trans_isoPdS_S_S_S_S_S_S_S_S_S_S_S_S_S_S_Piddddddiiiiiiid_param_7,
	.param .u64 .ptr .align 1 _Z14calc_trans_isoPdS_S_S_S_S_S_S_S_S_S_S_S_S_S_S_Piddddddiiiiiiid_param_8,
	.param .u64 .ptr .align 1 _Z14calc_trans_isoPdS_S_S_S_S_S_S_S_S_S_S_S_S_S_S_Piddddddiiiiiiid_param_9,
	.param .u64 .ptr .align 1 _Z14calc_trans_isoPdS_S_S_S_S_S_S_S_S_S_S_S_S_S_S_Piddddddiiiiiiid_param_10,
	.param .u64 .ptr .align 1 _Z14calc_trans_isoPdS_S_S_S_S_S_S_S_S_S_S_S_S_S_S_Piddddddiiiiiiid_param_11,
	.param .u64 .ptr .align 1 _Z14calc_trans_isoPdS_S_S_S_S_S_S_S_S_S_S_S_S_S_S_Piddddddiiiiiiid_param_12,
	.param .u64 .ptr .align 1 _Z14calc_trans_isoPdS_S_S_S_S_S_S_S_S_S_S_S_S_S_S_Piddddddiiiiiiid_param_13,
	.param .u64 .ptr .align 1 _Z14calc_trans_isoPdS_S_S_S_S_S_S_S_S_S_S_S_S_S_S_Piddddddiiiiiiid_param_14,
	.param .u64 .ptr .align 1 _Z14calc_trans_isoPdS_S_S_S_S_S_S_S_S_S_S_S_S_S_S_Piddddddiiiiiiid_param_15,
	.param .u64 .ptr .align 1 _Z14calc_trans_isoPdS_S_S_S_S_S_S_S_S_S_S_S_S_S_S_Piddddddiiiiiiid_param_16,
	.param .f64 _Z14calc_trans_isoPdS_S_S_S_S_S_S_S_S_S_S_S_S_S_S_Piddddddiiiiiiid_param_17,
	.param .f64 _Z14calc_trans_isoPdS_S_S_S_S_S_S_S_S_S_S_S_S_S_S_Piddddddiiiiiiid_param_18,
	.param .f64 _Z14calc_trans_isoPdS_S_S_S_S_S_S_S_S_S_S_S_S_S_S_Piddddddiiiiiiid_param_19,
	.param .f64 _Z14calc_trans_isoPdS_S_S_S_S_S_S_S_S_S_S_S_S_S_S_Piddddddiiiiiiid_param_20,
	.param .f64 _Z14calc_trans_isoPdS_S_S_S_S_S_S_S_S_S_S_S_S_S_S_Piddddddiiiiiiid_param_21,
	.param .f64 _Z14calc_trans_isoPdS_S_S_S_S_S_S_S_S_S_S_S_S_S_S_Piddddddiiiiiiid_param_22,
	.param .u32 _Z14calc_trans_isoPdS_S_S_S_S_S_S_S_S_S_S_S_S_S_S_Piddddddiiiiiiid_param_23,
	.param .u32 _Z14calc_trans_isoPdS_S_S_S_S_S_S_S_S_S_S_S_S_S_S_Piddddddiiiiiiid_param_24,
	.param .u32 _Z14calc_trans_isoPdS_S_S_S_S_S_S_S_S_S_S_S_S_S_S_Piddddddiiiiiiid_param_25,
	.param .u32 _Z14calc_trans_isoPdS_S_S_S_S_S_S_S_S_S_S_S_S_S_S_Piddddddiiiiiiid_param_26,
	.param .u32 _Z14calc_trans_isoPdS_S_S_S_S_S_S_S_S_S_S_S_S_S_S_Piddddddiiiiiiid_param_27,
	.param .u32 _Z14calc_trans_isoPdS_S_S_S_S_S_S_S_S_S_S_S_S_S_S_Piddddddiiiiiiid_param_28,
	.param .u32 _Z14calc_trans_isoPdS_S_S_S_S_S_S_S_S_S_S_S_S_S_S_Piddddddiiiiiiid_param_29,
	.param .f64 _Z14calc_trans_isoPdS_S_S_S_S_S_S_S_S_S_S_S_S_S_S_Piddddddiiiiiiid_param_30
)
{
	.reg .pred 	%p<214>;
	.reg .b32 	%r<276>;
	.reg .b32 	%f<3>;
	.reg .b64 	%rd<70>;
	.reg .b64 	%fd<423>;

	ld.param.u64 	%rd2, [_Z14calc_trans_isoPdS_S_S_S_S_S_S_S_S_S_S_S_S_S_S_Piddddddiiiiiiid_param_1];
	ld.param.u64 	%rd4, [_Z14calc_trans_isoPdS_S_S_S_S_S_S_S_S_S_S_S_S_S_S_Piddddddiiiiiiid_param_3];
	ld.param.u64 	%rd5, [_Z14calc_trans_isoPdS_S_S_S_S_S_S_S_S_S_S_S_S_S_S_Piddddddiiiiiiid_param_4];
	ld.param.u64 	%rd6, [_Z14calc_trans_isoPdS_S_S_S_S_S_S_S_S_S_S_S_S_S_S_Piddddddiiiiiiid_param_5];
	ld.param.u64 	%rd8, [_Z14calc_trans_isoPdS_S_S_S_S_S_S_S_S_S_S_S_S_S_S_Piddddddiiiiiiid_param_7];
	ld.param.u64 	%rd9, [_Z14calc_trans_isoPdS_S_S_S_S_S_S_S_S_S_S_S_S_S_S_Piddddddiiiiiiid_param_8];
	ld.param.u64 	%rd10, [_Z14calc_trans_isoPdS_S_S_S_S_S_S_S_S_S_S_S_S_S_S_Piddddddiiiiiiid_param_9];
	ld.param.u64 	%rd11, [_Z14calc_trans_isoPdS_S_S_S_S_S_S_S_S_S_S_S_S_S_S_Piddddddiiiiiiid_param_10];
	ld.param.u64 	%rd12, [_Z14calc_trans_isoPdS_S_S_S_S_S_S_S_S_S_S_S_S_S_S_Piddddddiiiiiiid_param_11];
	ld.param.u64 	%rd13, [_Z14calc_trans_isoPdS_S_S_S_S_S_S_S_S_S_S_S_S_S_S_Piddddddiiiiiiid_param_12];
	ld.param.u64 	%rd14, [_Z14calc_trans_isoPdS_S_S_S_S_S_S_S_S_S_S_S_S_S_S_Piddddddiiiiiiid_param_13];
	ld.param.u64 	%rd15, [_Z14calc_trans_isoPdS_S_S_S_S_S_S_S_S_S_S_S_S_S_S_Piddddddiiiiiiid_param_14];
	ld.param.u64 	%rd16, [_Z14calc_trans_isoPdS_S_S_S_S_S_S_S_S_S_S_S_S_S_S_Piddddddiiiiiiid_param_15];
	ld.param.f64 	%fd384, [_Z14calc_trans_isoPdS_S_S_S_S_S_S_S_S_S_S_S_S_S_S_Piddddddiiiiiiid_param_17];
	ld.param.f64 	%fd136, [_Z14calc_trans_isoPdS_S_S_S_S_S_S_S_S_S_S_S_S_S_S_Piddddddiiiiiiid_param_18];
	ld.param.f64 	%fd137, [_Z14calc_trans_isoPdS_S_S_S_S_S_S_S_S_S_S_S_S_S_S_Piddddddiiiiiiid_param_19];
	ld.param.f64 	%fd138, [_Z14calc_trans_isoPdS_S_S_S_S_S_S_S_S_S_S_S_S_S_S_Piddddddiiiiiiid_param_20];
	ld.param.f64 	%fd139, [_Z14calc_trans_isoPdS_S_S_S_S_S_S_S_S_S_S_S_S_S_S_Piddddddiiiiiiid_param_21];
	ld.param.f64 	%fd140, [_Z14calc_trans_isoPdS_S_S_S_S_S_S_S_S_S_S_S_S_S_S_Piddddddiiiiiiid_param_22];
	ld.param.u32 	%r35, [_Z14calc_trans_isoPdS_S_S_S_S_S_S_S_S_S_S_S_S_S_S_Piddddddiiiiiiid_param_23];
	ld.param.u32 	%r36, [_Z14calc_trans_isoPdS_S_S_S_S_S_S_S_S_S_S_S_S_S_S_Piddddddiiiiiiid_param_24];
	ld.param.u32 	%r41, [_Z14calc_trans_isoPdS_S_S_S_S_S_S_S_S_S_S_S_S_S_S_Piddddddiiiiiiid_param_25];
	ld.param.u32 	%r42, [_Z14calc_trans_isoPdS_S_S_S_S_S_S_S_S_S_S_S_S_S_S_Piddddddiiiiiiid_param_26];
	ld.param.u32 	%r38, [_Z14calc_trans_isoPdS_S_S_S_S_S_S_S_S_S_S_S_S_S_S_Piddddddiiiiiiid_param_27];
	ld.param.u32 	%r39, [_Z14calc_trans_isoPdS_S_S_S_S_S_S_S_S_S_S_S_S_S_S_Piddddddiiiiiiid_param_28];
	ld.param.u32 	%r40, [_Z14calc_trans_isoPdS_S_S_S_S_S_S_S_S_S_S_S_S_S_S_Piddddddiiiiiiid_param_29];
	ld.param.f64 	%fd141, [_Z14calc_trans_isoPdS_S_S_S_S_S_S_S_S_S_S_S_S_S_S_Piddddddiiiiiiid_param_30];
	mov.u32 	%r43, %tid.x;
	mov.u32 	%r44, %ctaid.x;
	mov.u32 	%r45, %ntid.x;
	mad.lo.s32 	%r1, %r44, %r45, %r43;
	mov.u32 	%r46, %tid.y;
	mov.u32 	%r47, %ctaid.y;
	mov.u32 	%r48, %ntid.y;
	mad.lo.s32 	%r49, %r47, %r48, %r46;
	mov.u32 	%r50, %tid.z;
	mov.u32 	%r51, %ctaid.z;
	mov.u32 	%r52, %ntid.z;
	mad.lo.s32 	%r3, %r51, %r52, %r50;
	setp.ge.s32 	%p1, %r1, %r36;
	setp.ge.s32 	%p2, %r49, %r41;
	or.pred  	%p3, %p1, %p2;
	setp.ge.s32 	%p4, %r3, %r42;
	or.pred  	%p5, %p3, %p4;
	@%p5 bra 	$L__BB12_116;
	setp.ne.s32 	%p6, %r38, 1;
	@%p6 bra 	$L__BB12_3;
	mad.lo.s32 	%r53, %r36, %r3, %r1;
	cvta.to.global.u64 	%rd18, %rd16;
	mul.wide.s32 	%rd19, %r53, 8;
	add.s64 	%rd20, %rd18, %rd19;
	ld.global.f64 	%fd384, [%rd20];
$L__BB12_3:
	setp.ne.s32 	%p7, %r35, 1;
	mov.f64 	%fd385, 0d0000000000000000;
	mov.f64 	%fd386, %fd385;
	@%p7 bra 	$L__BB12_5;
	mad.lo.s32 	%r54, %r36, %r3, %r1;
	cvta.to.global.u64 	%rd21, %rd11;
	mul.wide.s32 	%rd22, %r54, 8;
	add.s64 	%rd23, %rd21, %rd22;
	ld.global.f64 	%fd385, [%rd23];
	cvta.to.global.u64 	%rd24, %rd13;
	add.s64 	%rd25, %rd24, %rd22;
	ld.global.f64 	%fd386, [%rd25];
$L__BB12_5:
	mul.lo.s32 	%r55, %r36, %r3;
	add.s32 	%r56, %r55, %r1;
	cvta.to.global.u64 	%rd26, %rd12;
	mul.wide.s32 	%rd27, %r56, 8;
	add.s64 	%rd28, %rd26, %rd27;
	ld.global.f64 	%fd144, [%rd28];
	add.f64 	%fd145, %fd385, %fd386;
	mad.lo.s32 	%r4, %r41, %r1, %r49;
	mad.lo.s32 	%r5, %r55, %r41, %r4;
	cvta.to.global.u64 	%rd29, %rd9;
	mul.wide.s32 	%rd30, %r5, 8;
	add.s64 	%rd31, %rd29, %rd30;
	ld.global.f64 	%fd146, [%rd31];
	cvta.to.global.u64 	%rd32, %rd10;
	mul.wide.u32 	%rd33, %r3, 8;
	add.s64 	%rd34, %rd32, %rd33;
	ld.global.f64 	%fd147, [%rd34];
	fma.rn.f64 	%fd148, %fd146, %fd147, %fd144;
	add.f64 	%fd149, %fd145, %fd148;
	div.rn.f64 	%fd150, %fd145, %fd149;
	min.f64 	%fd7, %fd150, %fd139;
	cvta.to.global.u64 	%rd35, %rd15;
	add.s64 	%rd36, %rd35, %rd30;
	st.global.f64 	[%rd36], %fd7;
	cvta.to.global.u64 	%rd37, %rd8;
	add.s64 	%rd38, %rd37, %rd33;
	ld.global.f64 	%fd151, [%rd38];
	ld.global.f64 	%fd152, [%rd31];
	ld.global.f64 	%fd153, [%rd34];
	div.rn.f64 	%fd154, %fd385, %fd153;
	add.f64 	%fd155, %fd152, %fd154;
	mul.f64 	%fd156, %fd151, %fd155;
	cvta.to.global.u64 	%rd39, %rd2;
	add.s64 	%rd40, %rd39, %rd30;
	st.global.f64 	[%rd40], %fd156;
	ld.global.f64 	%fd157, [%rd38];
	add.f64 	%fd158, %fd386, %fd144;
	mul.f64 	%fd159, %fd158, %fd157;
	ld.global.f64 	%fd160, [%rd34];
	div.rn.f64 	%fd161, %fd159, %fd160;
	cvta.to.global.u64 	%rd41, %rd14;
	add.s64 	%rd42, %rd41, %rd27;
	st.global.f64 	[%rd42], %fd161;
	ld.global.f64 	%fd162, [%rd40];
	add.f64 	%fd8, %fd161, %fd162;
	setp.ne.s32 	%p8, %r39, 1;
	mov.f64 	%fd391, 0d3FF0000000000000;
	@%p8 bra 	$L__BB12_19;
	setp.leu.f64 	%p9, %fd7, %fd141;
	setp.ltu.f64 	%p10, %fd384, 0d0000000000000000;
	or.pred  	%p11, %p9, %p10;
	@%p11 bra 	$L__BB12_19;
	{
	.reg .b32 %temp; 
	mov.b64 	{%temp, %r6}, %fd384;
	}
	mov.f64 	%fd164, 0d4000000000000000;
	{
	.reg .b32 %temp; 
	mov.b64 	{%temp, %r57}, %fd164;
	}
	and.b32  	%r8, %r57, 2146435072;
	setp.eq.s32 	%p12, %r8, 1062207488;
	abs.f64 	%fd9, %fd384;
	{ // callseq 3, 0
	.param .b64 param0;
	st.param.f64 	[param0], %fd9;
	.param .b64 param1;
	st.param.f64 	[param1], 0d4000000000000000;
	.param .b64 retval0;
	call.uni (retval0), 
	__internal_accurate_pow, 
	(
	param0, 
	param1
	);
	ld.param.f64 	%fd165, [retval0];
	} // callseq 3
	setp.lt.s32 	%p13, %r6, 0;
	neg.f64 	%fd167, %fd165;
	selp.f64 	%fd168, %fd167, %fd165, %p12;
	selp.f64 	%fd388, %fd168, %fd165, %p13;
	setp.neu.f64 	%p14, %fd384, 0d0000000000000000;
	@%p14 bra 	$L__BB12_9;
	setp.eq.s32 	%p15, %r8, 1062207488;
	selp.b32 	%r58, %r6, 0, %p15;
	setp.lt.s32 	%p16, %r57, 0;
	or.b32  	%r59, %r58, 2146435072;
	selp.b32 	%r60, %r59, %r58, %p16;
	mov.b32 	%r61, 0;
	mov.b64 	%fd388, {%r61, %r60};
$L__BB12_9:
	add.f64 	%fd169, %fd384, 0d4000000000000000;
	{
	.reg .b32 %temp; 
	mov.b64 	{%temp, %r62}, %fd169;
	}
	and.b32  	%r63, %r62, 2146435072;
	setp.ne.s32 	%p17, %r63, 2146435072;
	setp.neu.f64 	%p18, %fd9, 0d7FF0000000000000;
	or.pred  	%p19, %p17, %p18;
	@%p19 bra 	$L__BB12_11;
	setp.lt.s32 	%p20, %r6, 0;
	setp.eq.s32 	%p21, %r8, 1062207488;
	setp.lt.s32 	%p22, %r57, 0;
	selp.b32 	%r65, 0, 2146435072, %p22;
	and.b32  	%r66, %r57, 2147483647;
	setp.ne.s32 	%p23, %r66, 1071644672;
	or.b32  	%r67, %r65, -2147483648;
	selp.b32 	%r68, %r67, %r65, %p23;
	selp.b32 	%r69, %r68, %r65, %p21;
	selp.b32 	%r70, %r69, %r65, %p20;
	mov.b32 	%r71, 0;
	mov.b64 	%fd388, {%r71, %r70};
$L__BB12_11:
	setp.eq.s32 	%p24, %r8, 1062207488;
	setp.eq.f64 	%p25, %fd384, 0d3FF0000000000000;
	mul.f64 	%fd170, %fd388, 0d3FB31C432CA57A78;
	selp.f64 	%fd171, 0d3FB31C432CA57A78, %fd170, %p25;
	fma.rn.f64 	%fd172, %fd384, 0dBFC43FE5C91D14E4, 0d3FF399999999999A;
	fma.rn.f64 	%fd173, %fd7, 0dBFC6BEDFA43FE5C9, %fd172;
	sub.f64 	%fd174, %fd173, %fd171;
	mul.f64 	%fd175, %fd7, 0d3FCE17C1BDA5119D;
	fma.rn.f64 	%fd15, %fd384, %fd175, %fd174;
	{
	.reg .b32 %temp; 
	mov.b64 	{%temp, %r9}, %fd7;
	}
	abs.f64 	%fd16, %fd7;
	{ // callseq 4, 0
	.param .b64 param0;
	st.param.f64 	[param0], %fd16;
	.param .b64 param1;
	st.param.f64 	[param1], 0d4000000000000000;
	.param .b64 retval0;
	call.uni (retval0), 
	__internal_accurate_pow, 
	(
	param0, 
	param1
	);
	ld.param.f64 	%fd176, [retval0];
	} // callseq 4
	setp.lt.s32 	%p26, %r9, 0;
	neg.f64 	%fd178, %fd176;
	selp.f64 	%fd179, %fd178, %fd176, %p24;
	selp.f64 	%fd390, %fd179, %fd176, %p26;
	setp.neu.f64 	%p27, %fd7, 0d0000000000000000;
	@%p27 bra 	$L__BB12_13;
	selp.b32 	%r73, %r9, 0, %p24;
	setp.lt.s32 	%p29, %r57, 0;
	or.b32  	%r74, %r73, 2146435072;
	selp.b32 	%r75, %r74, %r73, %p29;
	mov.b32 	%r76, 0;
	mov.b64 	%fd390, {%r76, %r75};
$L__BB12_13:
	add.f64 	%fd180, %fd7, 0d4000000000000000;
	{
	.reg .b32 %temp; 
	mov.b64 	{%temp, %r77}, %fd180;
	}
	and.b32  	%r78, %r77, 2146435072;
	setp.ne.s32 	%p30, %r78, 2146435072;
	@%p30 bra 	$L__BB12_18;
	setp.num.f64 	%p31, %fd7, %fd7;
	@%p31 bra 	$L__BB12_16;
	mov.f64 	%fd181, 0d4000000000000000;
	add.rn.f64 	%fd390, %fd7, %fd181;
	bra.uni 	$L__BB12_18;
$L__BB12_16:
	setp.neu.f64 	%p32, %fd16, 0d7FF0000000000000;
	@%p32 bra 	$L__BB12_18;
	setp.lt.s32 	%p33, %r9, 0;
	setp.eq.s32 	%p34, %r8, 1062207488;
	setp.lt.s32 	%p35, %r57, 0;
	selp.b32 	%r80, 0, 2146435072, %p35;
	and.b32  	%r81, %r57, 2147483647;
	setp.ne.s32 	%p36, %r81, 1071644672;
	or.b32  	%r82, %r80, -2147483648;
	selp.b32 	%r83, %r82, %r80, %p36;
	selp.b32 	%r84, %r83, %r80, %p34;
	selp.b32 	%r85, %r84, %r80, %p33;
	mov.b32 	%r86, 0;
	mov.b64 	%fd390, {%r86, %r85};
$L__BB12_18:
	setp.eq.f64 	%p37, %fd7, 0d3FF0000000000000;
	mul.f64 	%fd182, %fd390, 0d3FAC947064ECE9A3;
	selp.f64 	%fd183, 0d3FAC947064ECE9A3, %fd182, %p37;
	sub.f64 	%fd184, %fd15, %fd183;
	max.f64 	%fd391, %fd184, 0d3FF0000000000000;
$L__BB12_19:
	rcp.rn.f64 	%fd185, %fd136;
	neg.f64 	%fd186, %fd185;
	mul.f64 	%fd187, %fd384, %fd7;
	mov.f64 	%fd188, 0d3FF0000000000000;
	sub.f64 	%fd25, %fd188, %fd187;
	mul.f64 	%fd189, %fd25, %fd391;
	sub.f64 	%fd190, %fd391, %fd7;
	mul.f64 	%fd191, %fd189, %fd190;
	sqrt.rn.f64 	%fd192, %fd191;
	mul.f64 	%fd193, %fd186, %fd192;
	mul.f64 	%fd26, %fd8, %fd193;
	fma.rn.f64 	%fd194, %fd26, 0d3FF71547652B82FE, 0d4338000000000000;
	{
	.reg .b32 %temp; 
	mov.b64 	{%r10, %temp}, %fd194;
	}
	mov.f64 	%fd195, 0dC338000000000000;
	add.rn.f64 	%fd196, %fd194, %fd195;
	fma.rn.f64 	%fd197, %fd196, 0dBFE62E42FEFA39EF, %fd26;
	fma.rn.f64 	%fd198, %fd196, 0dBC7ABC9E3B39803F, %fd197;
	fma.rn.f64 	%fd199, %fd198, 0d3E5ADE1569CE2BDF, 0d3E928AF3FCA213EA;
	fma.rn.f64 	%fd200, %fd199, %fd198, 0d3EC71DEE62401315;
	fma.rn.f64 	%fd201, %fd200, %fd198, 0d3EFA01997C89EB71;
	fma.rn.f64 	%fd202, %fd201, %fd198, 0d3F2A01A014761F65;
	fma.rn.f64 	%fd203, %fd202, %fd198, 0d3F56C16C1852B7AF;
	fma.rn.f64 	%fd204, %fd203, %fd198, 0d3F81111111122322;
	fma.rn.f64 	%fd205, %fd204, %fd198, 0d3FA55555555502A1;
	fma.rn.f64 	%fd206, %fd205, %fd198, 0d3FC5555555555511;
	fma.rn.f64 	%fd207, %fd206, %fd198, 0d3FE000000000000B;
	fma.rn.f64 	%fd208, %fd207, %fd198, 0d3FF0000000000000;
	fma.rn.f64 	%fd209, %fd208, %fd198, 0d3FF0000000000000;
	{
	.reg .b32 %temp; 
	mov.b64 	{%r11, %temp}, %fd209;
	}
	{
	.reg .b32 %temp; 
	mov.b64 	{%temp, %r12}, %fd209;
	}
	shl.b32 	%r87, %r10, 20;
	add.s32 	%r88, %r87, %r12;
	mov.b64 	%fd392, {%r11, %r88};
	{
	.reg .b32 %temp; 
	mov.b64 	{%temp, %r89}, %fd26;
	}
	mov.b32 	%f2, %r89;
	abs.f32 	%f1, %f2;
	setp.lt.f32 	%p38, %f1, 0f4086232B;
	@%p38 bra 	$L__BB12_22;
	setp.lt.f64 	%p39, %fd26, 0d0000000000000000;
	add.f64 	%fd210, %fd26, 0d7FF0000000000000;
	selp.f64 	%fd392, 0d0000000000000000, %fd210, %p39;
	setp.geu.f32 	%p40, %f1, 0f40874800;
	@%p40 bra 	$L__BB12_22;
	shr.u32 	%r90, %r10, 31;
	add.s32 	%r91, %r10, %r90;
	shr.s32 	%r92, %r91, 1;
	shl.b32 	%r93, %r92, 20;
	add.s32 	%r94, %r12, %r93;
	mov.b64 	%fd211, {%r11, %r94};
	sub.s32 	%r95, %r10, %r92;
	shl.b32 	%r96, %r95, 20;
	add.s32 	%r97, %r96, 1072693248;
	mov.b32 	%r98, 0;
	mov.b64 	%fd212, {%r98, %r97};
	mul.f64 	%fd392, %fd212, %fd211;
$L__BB12_22:
	ld.param.u64 	%rd66, [_Z14calc_trans_isoPdS_S_S_S_S_S_S_S_S_S_S_S_S_S_S_Piddddddiiiiiiid_param_0];
	setp.ne.s32 	%p41, %r39, 1;
	cvta.to.global.u64 	%rd43, %rd66;
	add.s64 	%rd45, %rd43, %rd30;
	st.global.f64 	[%rd45], %fd392;
	mov.f64 	%fd397, 0d3FF0000000000000;
	@%p41 bra 	$L__BB12_36;
	setp.leu.f64 	%p42, %fd7, %fd141;
	setp.ltu.f64 	%p43, %fd384, 0d0000000000000000;
	or.pred  	%p44, %p42, %p43;
	@%p44 bra 	$L__BB12_36;
	{
	.reg .b32 %temp; 
	mov.b64 	{%temp, %r13}, %fd384;
	}
	mov.f64 	%fd215, 0d4000000000000000;
	{
	.reg .b32 %temp; 
	mov.b64 	{%temp, %r99}, %fd215;
	}
	and.b32  	%r15, %r99, 2146435072;
	setp.eq.s32 	%p45, %r15, 1062207488;
	abs.f64 	%fd31, %fd384;
	{ // callseq 5, 0
	.param .b64 param0;
	st.param.f64 	[param0], %fd31;
	.param .b64 param1;
	st.param.f64 	[param1], 0d4000000000000000;
	.param .b64 retval0;
	call.uni (retval0), 
	__internal_accurate_pow, 
	(
	param0, 
	param1
	);
	ld.param.f64 	%fd216, [retval0];
	} // callseq 5
	setp.lt.s32 	%p46, %r13, 0;
	neg.f64 	%fd218, %fd216;
	selp.f64 	%fd219, %fd218, %fd216, %p45;
	selp.f64 	%fd394, %fd219, %fd216, %p46;
	setp.neu.f64 	%p47, %fd384, 0d0000000000000000;
	@%p47 bra 	$L__BB12_26;
	selp.b32 	%r100, %r13, 0, %p45;
	setp.lt.s32 	%p49, %r99, 0;
	or.b32  	%r101, %r100, 2146435072;
	selp.b32 	%r102, %r101, %r100, %p49;
	mov.b32 	%r103, 0;
	mov.b64 	%fd394, {%r103, %r102};
$L__BB12_26:
	add.f64 	%fd220, %fd384, 0d4000000000000000;
	{
	.reg .b32 %temp; 
	mov.b64 	{%temp, %r104}, %fd220;
	}
	and.b32  	%r105, %r104, 2146435072;
	setp.ne.s32 	%p50, %r105, 2146435072;
	setp.neu.f64 	%p51, %fd31, 0d7FF0000000000000;
	or.pred  	%p52, %p50, %p51;
	@%p52 bra 	$L__BB12_28;
	setp.lt.s32 	%p53, %r13, 0;
	setp.eq.s32 	%p54, %r15, 1062207488;
	setp.lt.s32 	%p55, %r99, 0;
	selp.b32 	%r107, 0, 2146435072, %p55;
	and.b32  	%r108, %r99, 2147483647;
	setp.ne.s32 	%p56, %r108, 1071644672;
	or.b32  	%r109, %r107, -2147483648;
	selp.b32 	%r110, %r109, %r107, %p56;
	selp.b32 	%r111, %r110, %r107, %p54;
	selp.b32 	%r112, %r111, %r107, %p53;
	mov.b32 	%r113, 0;
	mov.b64 	%fd394, {%r113, %r112};
$L__BB12_28:
	setp.eq.s32 	%p57, %r15, 1062207488;
	setp.eq.f64 	%p58, %fd384, 0d3FF0000000000000;
	mul.f64 	%fd221, %fd394, 0d3FB31C432CA57A78;
	selp.f64 	%fd222, 0d3FB31C432CA57A78, %fd221, %p58;
	fma.rn.f64 	%fd223, %fd384, 0dBFC43FE5C91D14E4, 0d3FF399999999999A;
	fma.rn.f64 	%fd224, %fd7, 0dBFC6BEDFA43FE5C9, %fd223;
	sub.f64 	%fd225, %fd224, %fd222;
	mul.f64 	%fd226, %fd7, 0d3FCE17C1BDA5119D;
	fma.rn.f64 	%fd37, %fd384, %fd226, %fd225;
	{
	.reg .b32 %temp; 
	mov.b64 	{%temp, %r16}, %fd7;
	}
	abs.f64 	%fd38, %fd7;
	{ // callseq 6, 0
	.param .b64 param0;
	st.param.f64 	[param0], %fd38;
	.param .b64 param1;
	st.param.f64 	[param1], 0d4000000000000000;
	.param .b64 retval0;
	call.uni (retval0), 
	__internal_accurate_pow, 
	(
	param0, 
	param1
	);
	ld.param.f64 	%fd227, [retval0];
	} // callseq 6
	setp.lt.s32 	%p59, %r16, 0;
	neg.f64 	%fd229, %fd227;
	selp.f64 	%fd230, %fd229, %fd227, %p57;
	selp.f64 	%fd396, %fd230, %fd227, %p59;
	setp.neu.f64 	%p60, %fd7, 0d0000000000000000;
	@%p60 bra 	$L__BB12_30;
	selp.b32 	%r115, %r16, 0, %p57;
	setp.lt.s32 	%p62, %r99, 0;
	or.b32  	%r116, %r115, 2146435072;
	selp.b32 	%r117, %r116, %r115, %p62;
	mov.b32 	%r118, 0;
	mov.b64 	%fd396, {%r118, %r117};
$L__BB12_30:
	add.f64 	%fd231, %fd7, 0d4000000000000000;
	{
	.reg .b32 %temp; 
	mov.b64 	{%temp, %r119}, %fd231;
	}
	and.b32  	%r120, %r119, 2146435072;
	setp.ne.s32 	%p63, %r120, 2146435072;
	@%p63 bra 	$L__BB12_35;
	setp.num.f64 	%p64, %fd7, %fd7;
	@%p64 bra 	$L__BB12_33;
	mov.f64 	%fd232, 0d4000000000000000;
	add.rn.f64 	%fd396, %fd7, %fd232;
	bra.uni 	$L__BB12_35;
$L__BB12_33:
	setp.neu.f64 	%p65, %fd38, 0d7FF0000000000000;
	@%p65 bra 	$L__BB12_35;
	setp.lt.s32 	%p66, %r16, 0;
	setp.eq.s32 	%p67, %r15, 1062207488;
	setp.lt.s32 	%p68, %r99, 0;
	selp.b32 	%r122, 0, 2146435072, %p68;
	and.b32  	%r123, %r99, 2147483647;
	setp.ne.s32 	%p69, %r123, 1071644672;
	or.b32  	%r124, %r122, -2147483648;
	selp.b32 	%r125, %r124, %r122, %p69;
	selp.b32 	%r126, %r125, %r122, %p67;
	selp.b32 	%r127, %r126, %r122, %p66;
	mov.b32 	%r128, 0;
	mov.b64 	%fd396, {%r128, %r127};
$L__BB12_35:
	setp.eq.f64 	%p70, %fd7, 0d3FF0000000000000;
	mul.f64 	%fd233, %fd396, 0d3FAC947064ECE9A3;
	selp.f64 	%fd234, 0d3FAC947064ECE9A3, %fd233, %p70;
	sub.f64 	%fd235, %fd37, %fd234;
	max.f64 	%fd397, %fd235, 0d3FF0000000000000;
$L__BB12_36:
	setp.ne.s32 	%p71, %r39, 1;
	sub.f64 	%fd237, %fd397, %fd7;
	mul.f64 	%fd238, %fd25, %fd397;
	div.rn.f64 	%fd239, %fd237, %fd238;
	sqrt.rn.f64 	%fd240, %fd239;
	mov.f64 	%fd402, 0d3FF0000000000000;
	sub.f64 	%fd47, %fd402, %fd240;
	@%p71 bra 	$L__BB12_50;
	setp.leu.f64 	%p72, %fd7, %fd141;
	setp.ltu.f64 	%p73, %fd384, 0d0000000000000000;
	or.pred  	%p74, %p72, %p73;
	@%p74 bra 	$L__BB12_50;
	{
	.reg .b32 %temp; 
	mov.b64 	{%temp, %r17}, %fd384;
	}
	mov.f64 	%fd242, 0d4000000000000000;
	{
	.reg .b32 %temp; 
	mov.b64 	{%temp, %r129}, %fd242;
	}
	and.b32  	%r19, %r129, 2146435072;
	setp.eq.s32 	%p75, %r19, 1062207488;
	abs.f64 	%fd48, %fd384;
	{ // callseq 7, 0
	.param .b64 param0;
	st.param.f64 	[param0], %fd48;
	.param .b64 param1;
	st.param.f64 	[param1], 0d4000000000000000;
	.param .b64 retval0;
	call.uni (retval0), 
	__internal_accurate_pow, 
	(
	param0, 
	param1
	);
	ld.param.f64 	%fd243, [retval0];
	} // callseq 7
	setp.lt.s32 	%p76, %r17, 0;
	neg.f64 	%fd245, %fd243;
	selp.f64 	%fd246, %fd245, %fd243, %p75;
	selp.f64 	%fd399, %fd246, %fd243, %p76;
	setp.neu.f64 	%p77, %fd384, 0d0000000000000000;
	@%p77 bra 	$L__BB12_40;
	selp.b32 	%r130, %r17, 0, %p75;
	setp.lt.s32 	%p79, %r129, 0;
	or.b32  	%r131, %r130, 2146435072;
	selp.b32 	%r132, %r131, %r130, %p79;
	mov.b32 	%r133, 0;
	mov.b64 	%fd399, {%r133, %r132};
$L__BB12_40:
	add.f64 	%fd247, %fd384, 0d4000000000000000;
	{
	.reg .b32 %temp; 
	mov.b64 	{%temp, %r134}, %fd247;
	}
	and.b32  	%r135, %r134, 2146435072;
	setp.ne.s32 	%p80, %r135, 2146435072;
	setp.neu.f64 	%p81, %fd48, 0d7FF0000000000000;
	or.pred  	%p82, %p80, %p81;
	@%p82 bra 	$L__BB12_42;
	setp.lt.s32 	%p83, %r17, 0;
	setp.eq.s32 	%p84, %r19, 1062207488;
	setp.lt.s32 	%p85, %r129, 0;
	selp.b32 	%r137, 0, 2146435072, %p85;
	and.b32  	%r138, %r129, 2147483647;
	setp.ne.s32 	%p86, %r138, 1071644672;
	or.b32  	%r139, %r137, -2147483648;
	selp.b32 	%r140, %r139, %r137, %p86;
	selp.b32 	%r141, %r140, %r137, %p84;
	selp.b32 	%r142, %r141, %r137, %p83;
	mov.b32 	%r143, 0;
	mov.b64 	%fd399, {%r143, %r142};
$L__BB12_42:
	setp.eq.s32 	%p87, %r19, 1062207488;
	setp.eq.f64 	%p88, %fd384, 0d3FF0000000000000;
	mul.f64 	%fd248, %fd399, 0d3FB31C432CA57A78;
	selp.f64 	%fd249, 0d3FB31C432CA57A78, %fd248, %p88;
	fma.rn.f64 	%fd250, %fd384, 0dBFC43FE5C91D14E4, 0d3FF399999999999A;
	fma.rn.f64 	%fd251, %fd7, 0dBFC6BEDFA43FE5C9, %fd250;
	sub.f64 	%fd252, %fd251, %fd249;
	mul.f64 	%fd253, %fd7, 0d3FCE17C1BDA5119D;
	fma.rn.f64 	%fd54, %fd384, %fd253, %fd252;
	{
	.reg .b32 %temp; 
	mov.b64 	{%temp, %r20}, %fd7;
	}
	abs.f64 	%fd55, %fd7;
	{ // callseq 8, 0
	.param .b64 param0;
	st.param.f64 	[param0], %fd55;
	.param .b64 param1;
	st.param.f64 	[param1], 0d4000000000000000;
	.param .b64 retval0;
	call.uni (retval0), 
	__internal_accurate_pow, 
	(
	param0, 
	param1
	);
	ld.param.f64 	%fd254, [retval0];
	} // callseq 8
	setp.lt.s32 	%p89, %r20, 0;
	neg.f64 	%fd256, %fd254;
	selp.f64 	%fd257, %fd256, %fd254, %p87;
	selp.f64 	%fd401, %fd257, %fd254, %p89;
	setp.neu.f64 	%p90, %fd7, 0d0000000000000000;
	@%p90 bra 	$L__BB12_44;
	selp.b32 	%r145, %r20, 0, %p87;
	setp.lt.s32 	%p92, %r129, 0;
	or.b32  	%r146, %r145, 2146435072;
	selp.b32 	%r147, %r146, %r145, %p92;
	mov.b32 	%r148, 0;
	mov.b64 	%fd401, {%r148, %r147};
$L__BB12_44:
	add.f64 	%fd258, %fd7, 0d4000000000000000;
	{
	.reg .b32 %temp; 
	mov.b64 	{%temp, %r149}, %fd258;
	}
	and.b32  	%r150, %r149, 2146435072;
	setp.ne.s32 	%p93, %r150, 2146435072;
	@%p93 bra 	$L__BB12_49;
	setp.num.f64 	%p94, %fd7, %fd7;
	@%p94 bra 	$L__BB12_47;
	mov.f64 	%fd259, 0d4000000000000000;
	add.rn.f64 	%fd401, %fd7, %fd259;
	bra.uni 	$L__BB12_49;
$L__BB12_47:
	setp.neu.f64 	%p95, %fd55, 0d7FF0000000000000;
	@%p95 bra 	$L__BB12_49;
	setp.lt.s32 	%p96, %r20, 0;
	setp.eq.s32 	%p97, %r19, 1062207488;
	setp.lt.s32 	%p98, %r129, 0;
	selp.b32 	%r152, 0, 2146435072, %p98;
	and.b32  	%r153, %r129, 2147483647;
	setp.ne.s32 	%p99, %r153, 1071644672;
	or.b32  	%r154, %r152, -2147483648;
	selp.b32 	%r155, %r154, %r152, %p99;
	selp.b32 	%r156, %r155, %r152, %p97;
	selp.b32 	%r157, %r156, %r152, %p96;
	mov.b32 	%r158, 0;
	mov.b64 	%fd401, {%r158, %r157};
$L__BB12_49:
	setp.eq.f64 	%p100, %fd7, 0d3FF0000000000000;
	mul.f64 	%fd260, %fd401, 0d3FAC947064ECE9A3;
	selp.f64 	%fd261, 0d3FAC947064ECE9A3, %fd260, %p100;
	sub.f64 	%fd262, %fd54, %fd261;
	max.f64 	%fd402, %fd262, 0d3FF0000000000000;
$L__BB12_50:
	ld.param.u64 	%rd67, [_Z14calc_trans_isoPdS_S_S_S_S_S_S_S_S_S_S_S_S_S_S_Piddddddiiiiiiid_param_2];
	mul.f64 	%fd264, %fd47, 0d3FE0000000000000;
	setp.ne.s32 	%p101, %r39, 1;
	sub.f64 	%fd265, %fd402, %fd7;
	mul.f64 	%fd266, %fd25, %fd402;
	div.rn.f64 	%fd267, %fd265, %fd266;
	sqrt.rn.f64 	%fd268, %fd267;
	add.f64 	%fd269, %fd268, 0d3FF0000000000000;
	mul.f64 	%fd270, %fd269, 0d3FE0000000000000;
	mul.f64 	%fd271, %fd264, %fd264;
	mul.f64 	%fd272, %fd392, %fd392;
	mul.f64 	%fd273, %fd272, %fd271;
	mul.f64 	%fd274, %fd270, %fd270;
	sub.f64 	%fd275, %fd273, %fd274;
	cvta.to.global.u64 	%rd46, %rd67;
	add.s64 	%rd48, %rd46, %rd30;
	st.global.f64 	[%rd48], %fd275;
	mul.f64 	%fd276, %fd264, %fd270;
	mov.f64 	%fd407, 0d3FF0000000000000;
	sub.f64 	%fd277, %fd407, %fd272;
	mul.f64 	%fd278, %fd277, %fd276;
	cvta.to.global.u64 	%rd49, %rd4;
	add.s64 	%rd50, %rd49, %rd30;
	st.global.f64 	[%rd50], %fd278;
	sub.f64 	%fd279, %fd271, %fd274;
	mul.f64 	%fd280, %fd392, %fd279;
	cvta.to.global.u64 	%rd51, %rd5;
	add.s64 	%rd52, %rd51, %rd30;
	st.global.f64 	[%rd52], %fd280;
	@%p101 bra 	$L__BB12_64;
	setp.leu.f64 	%p102, %fd7, %fd141;
	setp.ltu.f64 	%p103, %fd384, 0d0000000000000000;
	or.pred  	%p104, %p102, %p103;
	@%p104 bra 	$L__BB12_64;
	{
	.reg .b32 %temp; 
	mov.b64 	{%temp, %r21}, %fd384;
	}
	mov.f64 	%fd282, 0d4000000000000000;
	{
	.reg .b32 %temp; 
	mov.b64 	{%temp, %r159}, %fd282;
	}
	and.b32  	%r23, %r159, 2146435072;
	setp.eq.s32 	%p105, %r23, 1062207488;
	abs.f64 	%fd64, %fd384;
	{ // callseq 9, 0
	.param .b64 param0;
	st.param.f64 	[param0], %fd64;
	.param .b64 param1;
	st.param.f64 	[param1], 0d4000000000000000;
	.param .b64 retval0;
	call.uni (retval0), 
	__internal_accurate_pow, 
	(
	param0, 
	param1
	);
	ld.param.f64 	%fd283, [retval0];
	} // callseq 9
	setp.lt.s32 	%p106, %r21, 0;
	neg.f64 	%fd285, %fd283;
	selp.f64 	%fd286, %fd285, %fd283, %p105;
	selp.f64 	%fd404, %fd286, %fd283, %p106;
	setp.neu.f64 	%p107, %fd384, 0d0000000000000000;
	@%p107 bra 	$L__BB12_54;
	setp.eq.s32 	%p108, %r23, 1062207488;
	selp.b32 	%r160, %r21, 0, %p108;
	setp.lt.s32 	%p109, %r159, 0;
	or.b32  	%r161, %r160, 2146435072;
	selp.b32 	%r162, %r161, %r160, %p109;
	mov.b32 	%r163, 0;
	mov.b64 	%fd404, {%r163, %r162};
$L__BB12_54:
	add.f64 	%fd287, %fd384, 0d4000000000000000;
	{
	.reg .b32 %temp; 
	mov.b64 	{%temp, %r164}, %fd287;
	}
	and.b32  	%r165, %r164, 2146435072;
	setp.ne.s32 	%p110, %r165, 2146435072;
	setp.neu.f64 	%p111, %fd64, 0d7FF0000000000000;
	or.pred  	%p112, %p110, %p111;
	@%p112 bra 	$L__BB12_56;
	setp.lt.s32 	%p113, %r21, 0;
	setp.eq.s32 	%p114, %r23, 1062207488;
	setp.lt.s32 	%p115, %r159, 0;
	selp.b32 	%r167, 0, 2146435072, %p115;
	and.b32  	%r168, %r159, 2147483647;
	setp.ne.s32 	%p116, %r168, 1071644672;
	or.b32  	%r169, %r167, -2147483648;
	selp.b32 	%r170, %r169, %r167, %p116;
	selp.b32 	%r171, %r170, %r167, %p114;
	selp.b32 	%r172, %r171, %r167, %p113;
	mov.b32 	%r173, 0;
	mov.b64 	%fd404, {%r173, %r172};
$L__BB12_56:
	setp.eq.s32 	%p117, %r23, 1062207488;
	setp.eq.f64 	%p118, %fd384, 0d3FF0000000000000;
	mul.f64 	%fd288, %fd404, 0d3FB31C432CA57A78;
	selp.f64 	%fd289, 0d3FB31C432CA57A78, %fd288, %p118;
	fma.rn.f64 	%fd290, %fd384, 0dBFC43FE5C91D14E4, 0d3FF399999999999A;
	fma.rn.f64 	%fd291, %fd7, 0dBFC6BEDFA43FE5C9, %fd290;
	sub.f64 	%fd292, %fd291, %fd289;
	mul.f64 	%fd293, %fd7, 0d3FCE17C1BDA5119D;
	fma.rn.f64 	%fd70, %fd384, %fd293, %fd292;
	{
	.reg .b32 %temp; 
	mov.b64 	{%temp, %r24}, %fd7;
	}
	abs.f64 	%fd71, %fd7;
	{ // callseq 10, 0
	.param .b64 param0;
	st.param.f64 	[param0], %fd71;
	.param .b64 param1;
	st.param.f64 	[param1], 0d4000000000000000;
	.param .b64 retval0;
	call.uni (retval0), 
	__internal_accurate_pow, 
	(
	param0, 
	param1
	);
	ld.param.f64 	%fd294, [retval0];
	} // callseq 10
	setp.lt.s32 	%p119, %r24, 0;
	neg.f64 	%fd296, %fd294;
	selp.f64 	%fd297, %fd296, %fd294, %p117;
	selp.f64 	%fd406, %fd297, %fd294, %p119;
	setp.neu.f64 	%p120, %fd7, 0d0000000000000000;
	@%p120 bra 	$L__BB12_58;
	setp.eq.s32 	%p121, %r23, 1062207488;
	selp.b32 	%r175, %r24, 0, %p121;
	setp.lt.s32 	%p122, %r159, 0;
	or.b32  	%r176, %r175, 2146435072;
	selp.b32 	%r177, %r176, %r175, %p122;
	mov.b32 	%r178, 0;
	mov.b64 	%fd406, {%r178, %r177};
$L__BB12_58:
	add.f64 	%fd298, %fd7, 0d4000000000000000;
	{
	.reg .b32 %temp; 
	mov.b64 	{%temp, %r179}, %fd298;
	}
	and.b32  	%r180, %r179, 2146435072;
	setp.ne.s32 	%p123, %r180, 2146435072;
	@%p123 bra 	$L__BB12_63;
	setp.num.f64 	%p124, %fd7, %fd7;
	@%p124 bra 	$L__BB12_61;
	mov.f64 	%fd299, 0d4000000000000000;
	add.rn.f64 	%fd406, %fd7, %fd299;
	bra.uni 	$L__BB12_63;
$L__BB12_61:
	setp.neu.f64 	%p125, %fd71, 0d7FF0000000000000;
	@%p125 bra 	$L__BB12_63;
	setp.lt.s32 	%p126, %r24, 0;
	setp.eq.s32 	%p127, %r23, 1062207488;
	setp.lt.s32 	%p128, %r159, 0;
	selp.b32 	%r182, 0, 2146435072, %p128;
	and.b32  	%r183, %r159, 2147483647;
	setp.ne.s32 	%p129, %r183, 1071644672;
	or.b32  	%r184, %r182, -2147483648;
	selp.b32 	%r185, %r184, %r182, %p129;
	selp.b32 	%r186, %r185, %r182, %p127;
	selp.b32 	%r187, %r186, %r182, %p126;
	mov.b32 	%r188, 0;
	mov.b64 	%fd406, {%r188, %r187};
$L__BB12_63:
	setp.eq.f64 	%p130, %fd7, 0d3FF0000000000000;
	mul.f64 	%fd300, %fd406, 0d3FAC947064ECE9A3;
	selp.f64 	%fd301, 0d3FAC947064ECE9A3, %fd300, %p130;
	sub.f64 	%fd302, %fd70, %fd301;
	max.f64 	%fd407, %fd302, 0d3FF0000000000000;
$L__BB12_64:
	mul.f64 	%fd303, %fd136, %fd384;
	div.rn.f64 	%fd80, %fd303, %fd137;
	fma.rn.f64 	%fd81, %fd25, %fd407, %fd80;
	{
	.reg .b32 %temp; 
	mov.b64 	{%temp, %r25}, %fd136;
	}
	mov.f64 	%fd304, 0dC000000000000000;
	{
	.reg .b32 %temp; 
	mov.b64 	{%temp, %r189}, %fd304;
	}
	and.b32  	%r27, %r189, 2146435072;
	setp.eq.s32 	%p131, %r27, 1062207488;
	abs.f64 	%fd82, %fd136;
	{ // callseq 11, 0
	.param .b64 param0;
	st.param.f64 	[param0], %fd82;
	.param .b64 param1;
	st.param.f64 	[param1], 0dC000000000000000;
	.param .b64 retval0;
	call.uni (retval0), 
	__internal_accurate_pow, 
	(
	param0, 
	param1
	);
	ld.param.f64 	%fd305, [retval0];
	} // callseq 11
	setp.lt.s32 	%p132, %r25, 0;
	neg.f64 	%fd307, %fd305;
	selp.f64 	%fd308, %fd307, %fd305, %p131;
	selp.f64 	%fd419, %fd308, %fd305, %p132;
	setp.neu.f64 	%p133, %fd136, 0d0000000000000000;
	mov.f64 	%fd409, %fd419;
	@%p133 bra 	$L__BB12_66;
	selp.b32 	%r190, %r25, 0, %p131;
	setp.lt.s32 	%p135, %r189, 0;
	or.b32  	%r191, %r190, 2146435072;
	selp.b32 	%r192, %r191, %r190, %p135;
	mov.b32 	%r193, 0;
	mov.b64 	%fd409, {%r193, %r192};
$L__BB12_66:
	add.f64 	%fd309, %fd136, 0dC000000000000000;
	{
	.reg .b32 %temp; 
	mov.b64 	{%temp, %r194}, %fd309;
	}
	and.b32  	%r28, %r194, 2146435072;
	setp.ne.s32 	%p136, %r28, 2146435072;
	@%p136 bra 	$L__BB12_71;
	setp.num.f64 	%p137, %fd136, %fd136;
	@%p137 bra 	$L__BB12_69;
	mov.f64 	%fd310, 0dC000000000000000;
	add.rn.f64 	%fd409, %fd136, %fd310;
	bra.uni 	$L__BB12_71;
$L__BB12_69:
	setp.neu.f64 	%p138, %fd82, 0d7FF0000000000000;
	@%p138 bra 	$L__BB12_71;
	setp.lt.s32 	%p139, %r25, 0;
	setp.eq.s32 	%p140, %r27, 1062207488;
	setp.lt.s32 	%p141, %r189, 0;
	selp.b32 	%r196, 0, 2146435072, %p141;
	and.b32  	%r197, %r189, 2147483647;
	setp.ne.s32 	%p142, %r197, 1071644672;
	or.b32  	%r198, %r196, -2147483648;
	selp.b32 	%r199, %r198, %r196, %p142;
	selp.b32 	%r200, %r199, %r196, %p140;
	selp.b32 	%r201, %r200, %r196, %p139;
	mov.b32 	%r202, 0;
	mov.b64 	%fd409, {%r202, %r201};
$L__BB12_71:
	setp.eq.s32 	%p143, %r27, 1062207488;
	setp.eq.f64 	%p144, %fd136, 0d3FF0000000000000;
	selp.f64 	%fd311, 0d3FF0000000000000, %fd409, %p144;
	mul.f64 	%fd312, %fd407, %fd311;
	sub.f64 	%fd313, %fd407, %fd7;
	mul.f64 	%fd89, %fd313, %fd312;
	{
	.reg .b32 %temp; 
	mov.b64 	{%temp, %r29}, %fd138;
	}
	abs.f64 	%fd90, %fd138;
	{ // callseq 12, 0
	.param .b64 param0;
	st.param.f64 	[param0], %fd90;
	.param .b64 param1;
	st.param.f64 	[param1], 0dC000000000000000;
	.param .b64 retval0;
	call.uni (retval0), 
	__internal_accurate_pow, 
	(
	param0, 
	param1
	);
	ld.param.f64 	%fd314, [retval0];
	} // callseq 12
	setp.lt.s32 	%p145, %r29, 0;
	neg.f64 	%fd316, %fd314;
	selp.f64 	%fd317, %fd316, %fd314, %p143;
	selp.f64 	%fd421, %fd317, %fd314, %p145;
	setp.neu.f64 	%p146, %fd138, 0d0000000000000000;
	mov.f64 	%fd411, %fd421;
	@%p146 bra 	$L__BB12_73;
	selp.b32 	%r204, %r29, 0, %p143;
	setp.lt.s32 	%p148, %r189, 0;
	or.b32  	%r205, %r204, 2146435072;
	selp.b32 	%r206, %r205, %r204, %p148;
	mov.b32 	%r207, 0;
	mov.b64 	%fd411, {%r207, %r206};
$L__BB12_73:
	add.f64 	%fd318, %fd138, 0dC000000000000000;
	{
	.reg .b32 %temp; 
	mov.b64 	{%temp, %r208}, %fd318;
	}
	and.b32  	%r30, %r208, 2146435072;
	setp.ne.s32 	%p149, %r30, 2146435072;
	@%p149 bra 	$L__BB12_78;
	setp.num.f64 	%p150, %fd138, %fd138;
	@%p150 bra 	$L__BB12_76;
	mov.f64 	%fd319, 0dC000000000000000;
	add.rn.f64 	%fd411, %fd138, %fd319;
	bra.uni 	$L__BB12_78;
$L__BB12_76:
	setp.neu.f64 	%p151, %fd90, 0d7FF0000000000000;
	@%p151 bra 	$L__BB12_78;
	setp.lt.s32 	%p154, %r189, 0;
	selp.b32 	%r210, 0, 2146435072, %p154;
	and.b32  	%r211, %r189, 2147483647;
	setp.ne.s32 	%p155, %r211, 1071644672;
	or.b32  	%r212, %r210, -2147483648;
	selp.b32 	%r213, %r212, %r210, %p155;
	selp.b32 	%r214, %r213, %r210, %p143;
	selp.b32 	%r215, %r214, %r210, %p145;
	mov.b32 	%r216, 0;
	mov.b64 	%fd411, {%r216, %r215};
$L__BB12_78:
	setp.eq.f64 	%p156, %fd138, 0d3FF0000000000000;
	selp.f64 	%fd320, 0d3FF0000000000000, %fd411, %p156;
	mul.f64 	%fd321, %fd25, %fd89;
	sub.f64 	%fd322, %fd321, %fd320;
	rcp.rn.f64 	%fd97, %fd136;
	mul.f64 	%fd323, %fd138, %fd407;
	mul.f64 	%fd324, %fd25, %fd323;
	rcp.rn.f64 	%fd325, %fd324;
	add.f64 	%fd326, %fd97, %fd325;
	mul.f64 	%fd327, %fd136, %fd7;
	mul.f64 	%fd328, %fd384, %fd327;
	mul.f64 	%fd98, %fd138, %fd328;
	mul.f64 	%fd329, %fd137, %fd407;
	mul.f64 	%fd330, %fd25, %fd329;
	div.rn.f64 	%fd331, %fd98, %fd330;
	mul.f64 	%fd332, %fd7, %fd81;
	div.rn.f64 	%fd333, %fd332, %fd322;
	fma.rn.f64 	%fd334, %fd326, %fd333, %fd331;
	mul.f64 	%fd412, %fd334, 0d3FE0000000000000;
	abs.f64 	%fd100, %fd412;
	setp.lt.f64 	%p157, %fd100, 0d4197D78400000000;
	@%p157 bra 	$L__BB12_82;
	setp.ne.s32 	%p158, %r40, 1;
	@%p158 bra 	$L__BB12_81;
	mov.u64 	%rd53, $str;
	cvta.global.u64 	%rd54, %rd53;
	{ // callseq 13, 0
	.param .b64 param0;
	st.param.b64 	[param0], %rd54;
	.param .b64 param1;
	st.param.b64 	[param1], 0;
	.param .b32 retval0;
	call.uni (retval0), 
	vprintf, 
	(
	param0, 
	param1
	);
	ld.param.b32 	%r217, [retval0];
	} // callseq 13
$L__BB12_81:
	mul.f64 	%fd335, %fd412, 0d4197D78400000000;
	div.rn.f64 	%fd412, %fd335, %fd100;
$L__BB12_82:
	setp.ne.s32 	%p159, %r39, 1;
	cvta.to.global.u64 	%rd55, %rd6;
	mul.wide.s32 	%rd56, %r5, 8;
	add.s64 	%rd57, %rd55, %rd56;
	st.global.f64 	[%rd57], %fd412;
	mov.f64 	%fd417, 0d3FF0000000000000;
	@%p159 bra 	$L__BB12_96;
	setp.leu.f64 	%p160, %fd7, %fd141;
	setp.ltu.f64 	%p161, %fd384, 0d0000000000000000;
	or.pred  	%p162, %p160, %p161;
	@%p162 bra 	$L__BB12_96;
	{
	.reg .b32 %temp; 
	mov.b64 	{%temp, %r31}, %fd384;
	}
	mov.f64 	%fd338, 0d4000000000000000;
	{
	.reg .b32 %temp; 
	mov.b64 	{%temp, %r219}, %fd338;
	}
	and.b32  	%r33, %r219, 2146435072;
	setp.eq.s32 	%p163, %r33, 1062207488;
	abs.f64 	%fd103, %fd384;
	{ // callseq 14, 0
	.param .b64 param0;
	st.param.f64 	[param0], %fd103;
	.param .b64 param1;
	st.param.f64 	[param1], 0d4000000000000000;
	.param .b64 retval0;
	call.uni (retval0), 
	__internal_accurate_pow, 
	(
	param0, 
	param1
	);
	ld.param.f64 	%fd339, [retval0];
	} // callseq 14
	setp.lt.s32 	%p164, %r31, 0;
	neg.f64 	%fd341, %fd339;
	selp.f64 	%fd342, %fd341, %fd339, %p163;
	selp.f64 	%fd414, %fd342, %fd339, %p164;
	setp.neu.f64 	%p165, %fd384, 0d0000000000000000;
	@%p165 bra 	$L__BB12_86;
	selp.b32 	%r220, %r31, 0, %p163;
	setp.lt.s32 	%p167, %r219, 0;
	or.b32  	%r221, %r220, 2146435072;
	selp.b32 	%r222, %r221, %r220, %p167;
	mov.b32 	%r223, 0;
	mov.b64 	%fd414, {%r223, %r222};
$L__BB12_86:
	add.f64 	%fd343, %fd384, 0d4000000000000000;
	{
	.reg .b32 %temp; 
	mov.b64 	{%temp, %r224}, %fd343;
	}
	and.b32  	%r225, %r224, 2146435072;
	setp.ne.s32 	%p168, %r225, 2146435072;
	setp.neu.f64 	%p169, %fd103, 0d7FF0000000000000;
	or.pred  	%p170, %p168, %p169;
	@%p170 bra 	$L__BB12_88;
	setp.lt.s32 	%p173, %r219, 0;
	selp.b32 	%r227, 0, 2146435072, %p173;
	and.b32  	%r228, %r219, 2147483647;
	setp.ne.s32 	%p174, %r228, 1071644672;
	or.b32  	%r229, %r227, -2147483648;
	selp.b32 	%r230, %r229, %r227, %p174;
	selp.b32 	%r231, %r230, %r227, %p163;
	selp.b32 	%r232, %r231, %r227, %p164;
	mov.b32 	%r233, 0;
	mov.b64 	%fd414, {%r233, %r232};
$L__BB12_88:
	setp.eq.f64 	%p176, %fd384, 0d3FF0000000000000;
	mul.f64 	%fd344, %fd414, 0d3FB31C432CA57A78;
	selp.f64 	%fd345, 0d3FB31C432CA57A78, %fd344, %p176;
	fma.rn.f64 	%fd346, %fd384, 0dBFC43FE5C91D14E4, 0d3FF399999999999A;
	fma.rn.f64 	%fd347, %fd7, 0dBFC6BEDFA43FE5C9, %fd346;
	sub.f64 	%fd348, %fd347, %fd345;
	mul.f64 	%fd349, %fd7, 0d3FCE17C1BDA5119D;
	fma.rn.f64 	%fd109, %fd384, %fd349, %fd348;
	{
	.reg .b32 %temp; 
	mov.b64 	{%temp, %r34}, %fd7;
	}
	abs.f64 	%fd110, %fd7;
	{ // callseq 15, 0
	.param .b64 param0;
	st.param.f64 	[param0], %fd110;
	.param .b64 param1;
	st.param.f64 	[param1], 0d4000000000000000;
	.param .b64 retval0;
	call.uni (retval0), 
	__internal_accurate_pow, 
	(
	param0, 
	param1
	);
	ld.param.f64 	%fd350, [retval0];
	} // callseq 15
	setp.lt.s32 	%p177, %r34, 0;
	neg.f64 	%fd352, %fd350;
	selp.f64 	%fd353, %fd352, %fd350, %p163;
	selp.f64 	%fd416, %fd353, %fd350, %p177;
	setp.neu.f64 	%p178, %fd7, 0d0000000000000000;
	@%p178 bra 	$L__BB12_90;
	selp.b32 	%r235, %r34, 0, %p163;
	setp.lt.s32 	%p180, %r219, 0;
	or.b32  	%r236, %r235, 2146435072;
	selp.b32 	%r237, %r236, %r235, %p180;
	mov.b32 	%r238, 0;
	mov.b64 	%fd416, {%r238, %r237};
$L__BB12_90:
	add.f64 	%fd354, %fd7, 0d4000000000000000;
	{
	.reg .b32 %temp; 
	mov.b64 	{%temp, %r239}, %fd354;
	}
	and.b32  	%r240, %r239, 2146435072;
	setp.ne.s32 	%p181, %r240, 2146435072;
	@%p181 bra 	$L__BB12_95;
	setp.num.f64 	%p182, %fd7, %fd7;
	@%p182 bra 	$L__BB12_93;
	mov.f64 	%fd355, 0d4000000000000000;
	add.rn.f64 	%fd416, %fd7, %fd355;
	bra.uni 	$L__BB12_95;
$L__BB12_93:
	setp.neu.f64 	%p183, %fd110, 0d7FF0000000000000;
	@%p183 bra 	$L__BB12_95;
	setp.lt.s32 	%p186, %r219, 0;
	selp.b32 	%r242, 0, 2146435072, %p186;
	and.b32  	%r243, %r219, 2147483647;
	setp.ne.s32 	%p187, %r243, 1071644672;
	or.b32  	%r244, %r242, -2147483648;
	selp.b32 	%r245, %r244, %r242, %p187;
	selp.b32 	%r246, %r245, %r242, %p163;
	selp.b32 	%r247, %r246, %r242, %p177;
	mov.b32 	%r248, 0;
	mov.b64 	%fd416, {%r248, %r247};
$L__BB12_95:
	setp.eq.f64 	%p188, %fd7, 0d3FF0000000000000;
	mul.f64 	%fd356, %fd416, 0d3FAC947064ECE9A3;
	selp.f64 	%fd357, 0d3FAC947064ECE9A3, %fd356, %p188;
	sub.f64 	%fd358, %fd109, %fd357;
	max.f64 	%fd417, %fd358, 0d3FF0000000000000;
$L__BB12_96:
	setp.neu.f64 	%p189, %fd136, 0d0000000000000000;
	fma.rn.f64 	%fd119, %fd25, %fd417, %fd80;
	@%p189 bra 	$L__BB12_98;
	selp.b32 	%r249, %r25, 0, %p143;
	setp.lt.s32 	%p191, %r189, 0;
	or.b32  	%r250, %r249, 2146435072;
	selp.b32 	%r251, %r250, %r249, %p191;
	mov.b32 	%r252, 0;
	mov.b64 	%fd419, {%r252, %r251};
$L__BB12_98:
	setp.ne.s32 	%p192, %r28, 2146435072;
	@%p192 bra 	$L__BB12_103;
	setp.num.f64 	%p193, %fd136, %fd136;
	@%p193 bra 	$L__BB12_101;
	mov.f64 	%fd359, 0dC000000000000000;
	add.rn.f64 	%fd419, %fd136, %fd359;
	bra.uni 	$L__BB12_103;
$L__BB12_101:
	setp.neu.f64 	%p194, %fd82, 0d7FF0000000000000;
	@%p194 bra 	$L__BB12_103;
	setp.lt.s32 	%p195, %r25, 0;
	setp.eq.s32 	%p196, %r27, 1062207488;
	setp.lt.s32 	%p197, %r189, 0;
	selp.b32 	%r254, 0, 2146435072, %p197;
	and.b32  	%r255, %r189, 2147483647;
	setp.ne.s32 	%p198, %r255, 1071644672;
	or.b32  	%r256, %r254, -2147483648;
	selp.b32 	%r257, %r256, %r254, %p198;
	selp.b32 	%r258, %r257, %r254, %p196;
	selp.b32 	%r259, %r258, %r254, %p195;
	mov.b32 	%r260, 0;
	mov.b64 	%fd419, {%r260, %r259};
$L__BB12_103:
	setp.neu.f64 	%p199, %fd138, 0d0000000000000000;
	setp.eq.f64 	%p200, %fd136, 0d3FF0000000000000;
	selp.f64 	%fd360, 0d3FF0000000000000, %fd419, %p200;
	mul.f64 	%fd361, %fd417, %fd360;
	sub.f64 	%fd362, %fd417, %fd7;
	mul.f64 	%fd125, %fd362, %fd361;
	@%p199 bra 	$L__BB12_105;
	setp.eq.s32 	%p201, %r27, 1062207488;
	selp.b32 	%r261, %r29, 0, %p201;
	setp.lt.s32 	%p202, %r189, 0;
	or.b32  	%r262, %r261, 2146435072;
	selp.b32 	%r263, %r262, %r261, %p202;
	mov.b32 	%r264, 0;
	mov.b64 	%fd421, {%r264, %r263};
$L__BB12_105:
	setp.ne.s32 	%p203, %r30, 2146435072;
	@%p203 bra 	$L__BB12_110;
	setp.num.f64 	%p204, %fd138, %fd138;
	@%p204 bra 	$L__BB12_108;
	mov.f64 	%fd363, 0dC000000000000000;
	add.rn.f64 	%fd421, %fd138, %fd363;
	bra.uni 	$L__BB12_110;
$L__BB12_108:
	setp.neu.f64 	%p205, %fd90, 0d7FF0000000000000;
	@%p205 bra 	$L__BB12_110;
	setp.lt.s32 	%p206, %r29, 0;
	setp.eq.s32 	%p207, %r27, 1062207488;
	setp.lt.s32 	%p208, %r189, 0;
	selp.b32 	%r266, 0, 2146435072, %p208;
	and.b32  	%r267, %r189, 2147483647;
	setp.ne.s32 	%p209, %r267, 1071644672;
	or.b32  	%r268, %r266, -2147483648;
	selp.b32 	%r269, %r268, %r266, %p209;
	selp.b32 	%r270, %r269, %r266, %p207;
	selp.b32 	%r271, %r270, %r266, %p206;
	mov.b32 	%r272, 0;
	mov.b64 	%fd421, {%r272, %r271};
$L__BB12_110:
	setp.eq.f64 	%p210, %fd138, 0d3FF0000000000000;
	selp.f64 	%fd364, 0d3FF0000000000000, %fd421, %p210;
	mul.f64 	%fd365, %fd25, %fd125;
	sub.f64 	%fd366, %fd365, %fd364;
	mul.f64 	%fd367, %fd138, %fd417;
	mul.f64 	%fd368, %fd25, %fd367;
	rcp.rn.f64 	%fd369, %fd368;
	sub.f64 	%fd370, %fd97, %fd369;
	mul.f64 	%fd371, %fd137, %fd417;
	mul.f64 	%fd372, %fd25, %fd371;
	div.rn.f64 	%fd373, %fd98, %fd372;
	mul.f64 	%fd374, %fd7, %fd119;
	div.rn.f64 	%fd375, %fd374, %fd366;
	mul.f64 	%fd376, %fd370, %fd375;
	sub.f64 	%fd377, %fd376, %fd373;
	mul.f64 	%fd422, %fd377, 0d3FE0000000000000;
	abs.f64 	%fd132, %fd422;
	setp.lt.f64 	%p211, %fd132, 0d4197D78400000000;
	@%p211 bra 	$L__BB12_114;
	setp.ne.s32 	%p212, %r40, 1;
	@%p212 bra 	$L__BB12_113;
	mov.u64 	%rd58, $str;
	cvta.global.u64 	%rd59, %rd58;
	{ // callseq 16, 0
	.param .b64 param0;
	st.param.b64 	[param0], %rd59;
	.param .b64 param1;
	st.param.b64 	[param1], 0;
	.param .b32 retval0;
	call.uni (retval0), 
	vprintf, 
	(
	param0, 
	param1
	);
	ld.param.b32 	%r273, [retval0];
	} // callseq 16
$L__BB12_113:
	mul.f64 	%fd378, %fd422, 0d4197D78400000000;
	div.rn.f64 	%fd422, %fd378, %fd132;
$L__BB12_114:
	ld.param.u64 	%rd68, [_Z14calc_trans_isoPdS_S_S_S_S_S_S_S_S_S_S_S_S_S_S_Piddddddiiiiiiid_param_6];
	cvta.to.global.u64 	%rd60, %rd68;
	mul.wide.s32 	%rd61, %r5, 8;
	add.s64 	%rd62, %rd60, %rd61;
	st.global.f64 	[%rd62], %fd422;
	setp.leu.f64 	%p213, %fd7, %fd140;
	@%p213 bra 	$L__BB12_116;
	ld.param.u64 	%rd69, [_Z14calc_trans_isoPdS_S_S_S_S_S_S_S_S_S_S_S_S_S_S_Piddddddiiiiiiid_param_16];
	cvta.to.global.u64 	%rd63, %rd69;
	mul.wide.s32 	%rd64, %r4, 4;
	add.s64 	%rd65, %rd63, %rd64;
	mov.b32 	%r275, 1;
	st.global.u32 	[%rd65], %r275;
$L__BB12_116:
	ret;

}
	// .globl	_Z17calc_trans_nonisoPdS_S_S_S_S_S_S_S_S_S_S_S_S_S_S_S_S_S_S_S_S_S_S_S_S_S_S_S_S_S_S_Piddddddiiiiiiid
.visible .entry _Z17calc_trans_nonisoPdS_S_S_S_S_S_S_S_S_S_S_S_S_S_S_S_S_S_S_S_S_S_S_S_S_S_S_S_S_S_S_Piddddddiiiiiiid(
	.param .u64 .ptr .align 1 _Z17calc_trans_nonisoPdS_S_S_S_S_S_S_S_S_S_S_S_S_S_S_S_S_S_S_S_S_S_S_S_S_S_S_S_S_S_S_Piddddddiiiiiiid_param_0,
	.param .u64 .ptr .align 1 _Z17calc_trans_nonisoPdS_S_S_S_S_S_S_S_S_S_S_S_S_S_S_S_S_S_S_S_S_S_S_S_S_S_S_S_S_S_S_Piddddddiiiiiiid_param_1,
	.param .u64 .ptr .align 1 _Z17calc_trans_nonisoPdS_S_S_S_S_S_S_S_S_S_S_S_S_S_S_S_S_S_S_S_S_S_S_S_S_S_S_S_S_S_S_Piddddddiiiiiiid_param_2,
	.param .u64 .ptr .align 1 _Z17calc_trans_nonisoPdS_S_S_S_S_S_S_S_S_S_S_S_S_S_S_S_S_S_S_S_S_S_S_S_S_S_S_S_S_S_S_Piddddddiiiiiiid_param_3,
	.param .u64 .ptr .align 1 _Z17calc_trans_nonisoPdS_S_S_S_S_S_S_S_S_S_S_S_S_S_S_S_S_S_S_S_S_S_S_S_S_S_S_S_S_S_S_Piddddddiiiiiiid_param_4,
	.param .u64 .ptr .align 1 _Z17calc_trans_nonisoPdS_S_S_S_S_S_S_S_S_S_S_S_S_S_S_S_S_S_S_S_S_S_S_S_S_S_S_S_S_S_S_Piddddddiiiiiiid_param_5,
	.param .u64 .ptr .align 1 _Z17calc_trans_nonisoPdS_S_S_S_S_S_S_S_S_S_S_S_S_S_S_S_S_S_S_S_S_S_S_S_S_S_S_S_S_S_S_Piddddddiiiiiiid_param_6,
	.param .u64 .ptr .align 1 _Z17calc_trans_nonisoPdS_S_S_S_S_S_S_S_S_S_S_S_S_S_S_S_S_S_S_S_S_S_S_S_S_S_S_S_S_S_S_Piddddddiiiiiiid_param_7,
	.param .u64 .ptr .align 1 _Z17calc_trans_nonisoPdS_S_S_S_S_S_S_S_S_S_S_S_S_S_S_S_S_S_S_S_S_S_S_S_S_S_S_S_S_S_S_Piddddddiiiiiiid_param_8,
	.param .u64 .ptr .align 1 _Z17calc_trans_nonisoPdS_S_S_S_S_S_S_S_S_S_S_S_S_S_S_S_S_S_S_S_S_S_S_S_S_S_S_S_S_S_S_Piddddddiiiiiiid_param_9,
	.param .u64 .ptr .align 1 _Z17calc_trans_nonisoPdS_S_S_S_S_S_S_S_S_S_S_S_S_S_S_S_S_S_S_S_S_S_S_S_S_S_S_S_S_S_S_Piddddddiiiiiiid_param_10,
	.param .u64 .ptr .align 1 _Z17calc_trans_nonisoPdS_S_S_S_S_S_S_S_S_S_S_S_S_S_S_S_S_S_S_S_S_S_S_S_S_S_S_S_S_S_S_Piddddddiiiiiiid_param_11,
	.param .u64 .ptr .align 1 _Z17calc_trans_nonisoPdS_S_S_S_S_S_S_S_S_S_S_S_S_S_S_S_S_S_S_S_S_S_S_S_S_S_S_S_S_S_S_Piddddddiiiiiiid_param_12,
	.param .u64 .ptr .align 1 _Z17calc_trans_nonisoPdS_S_S_S_S_S_S_S_S_S_S_S_S_S_S_S_S_S_S_S_S_S_S_S_S_S_S_S_S_S_S_Piddddddiiiiiiid_param_13,
	.param .u64 .ptr .align 1 _Z17calc_trans_nonisoPdS_S_S_S_S_S_S_S_S_S_S_S_S_S_S_S_S_S_S_S_S_S_S_S_S_S_S_S_S_S_S_Piddddddiiiiiiid_param_14,
	.param .u64 .ptr .align 1 _Z17calc_trans_nonisoPdS_S_S_S_S_S_S_S_S_S_S_S_S_S_S_S_S_S_S_S_S_S_S_S_S_S_S_S_S_S_S_Piddddddiiiiiiid_param_15,
	.param .u64 .ptr .align 1 _Z17calc_trans_nonisoPdS_S_S_S_S_S_S_S_S_S_S_S_S_S_S_S_S_S_S_S_S_S_S_S_S_S_S_S_S_S_S_Piddddddiiiiiiid_param_16,
	.param .u64 .ptr .align 1 _Z17calc_trans_nonisoPdS_S_S_S_S_S_S_S_S_S_S_S_S_S_S_S_S_S_S_S_S_S_S_S_S_S_S_S_S_S_S_Piddddddiiiiiiid_param_17,
	.param .u64 .ptr .align 1 _Z17calc_trans_nonisoPdS_S_S_S_S_S_S_S_S_S_S_S_S_S_S_S_S_S_S_S_S_S_S_S_S_S_S_S_S_S_S_Piddddddiiiiiiid_param_18,
	.param .u64 .ptr .align 1 _Z17calc_trans_nonisoPdS_S_S_S_S_S_S_S_S_S_S_S_S_S_S_S_S_S_S_S_S_S_S_S_S_S_S_S_S_S_S_Piddddddiiiiiiid_param_19,
	.param .u64 .ptr .align 1 _Z17calc_trans_nonisoPdS_S_S_S_S_S_S_S_S_S_S_S_S_S_S_S_S_S_S_S_S_S_S_S_S_S_S_S_S_S_S_Piddddddiiiiiiid_param_20,
	.param .u64 .ptr .align 1 _Z17calc_trans_nonisoPdS_S_S_S_S_S_S_S_S_S_S_S_S_S_S_S_S_S_S_S_S_S_S_S_S_S_S_S_S_S_S_Piddddddiiiiiiid_param_21,
	.param .u64 .ptr .align 1 _Z17calc_trans_nonisoPdS_S_S_S_S_S_S_S_S_S_S_S_S_S_S_S_S_S_S_S_S_S_S_S_S_S_S_S_S_S_S_Piddddddiiiiiiid_param_22,
	.param .u64 .ptr .align 1 _Z17calc_trans_nonisoPdS_S_S_S_S_S_S_S_S_S_S_S_S_S_S_S_S_S_S_S_S_S_S_S_S_S_S_S_S_S_S_Piddddddiiiiiiid_param_23,
	.param .u64 .ptr .align 1 _Z17calc_trans_nonisoPdS_S_S_S_S_S_S_S_S_S_S_S_S_S_S_S_S_S_S_S_S_S_S_S_S_S_S_S_S_S_S_Piddddddiiiiiiid_param_24,
	.param .u64 .ptr .align 1 _Z17calc_trans_nonisoPdS_S_S_S_S_S_S_S_S_S_S_S_S_S_S_S_S_S_S_S_S_S_S_S_S_S_S_S_S_S_S_Piddddddiiiiiiid_param_25,
	.param .u64 .ptr .align 1 _Z17calc_trans_nonisoPdS_S_S_S_S_S_S_S_S_S_S_S_S_S_S_S_S_S_S_S_S_S_S_S_S_S_S_S_S_S_S_Piddddddiiiiiiid_param_26,
	.param .u64 .ptr .align 1 _Z17calc_trans_nonisoPdS_S_S_S_S_S_S_S_S_S_S_S_S_S_S_S_S_S_S_S_S_S_S_S_S_S_S_S_S_S_S_Piddddddiiiiiiid_param_27,
	.param .u64 .ptr .align 1 _Z17calc_trans_nonisoPdS_S_S_S_S_S_S_S_S_S_S_S_S_S_S_S_S_S_S_S_S_S_S_S_S_S_S_S_S_S_S_Piddddddiiiiiiid_param_28,
	.param .u64 .ptr .align 1 _Z17calc_trans_nonisoPdS_S_S_S_S_S_S_S_S_S_S_S_S_S_S_S_S_S_S_S_S_S_S_S_S_S_S_S_S_S_S_Piddddddiiiiiiid_param_29,
	.param .u64 .ptr .align 1 _Z17calc_trans_nonisoPdS_S_S_S_S_S_S_S_S_S_S_S_S_S_S_S_S_S_S_S_S_S_S_S_S_S_S_S_S_S_S_Piddddddiiiiiiid_param_30,
	.param .u64 .ptr .align 1 _Z17calc_trans_nonisoPdS_S_S_S_S_S_S_S_S_S_S_S_S_S_S_S_S_S_S_S_S_S_S_S_S_S_S_S_S_S_S_Piddddddiiiiiiid_param_31,
	.param .u64 .ptr .align 1 _Z17calc_trans_nonisoPdS_S_S_S_S_S_S_S_S_S_S_S_S_S_S_S_S_S_S_S_S_S_S_S_S_S_S_S_S_S_S_Piddddddiiiiiiid_param_32,
	.param .f64 _Z17calc_trans_nonisoPdS_S_S_S_S_S_S_S_S_S_S_S_S_S_S_S_S_S_S_S_S_S_S_S_S_S_S_S_S_S_S_Piddddddiiiiiiid_param_33,
	.param .f64 _Z17calc_trans_nonisoPdS_S_S_S_S_S_S_S_S_S_S_S_S_S_S_S_S_S_S_S_S_S_S_S_S_S_S_S_S_S_S_Piddddddiiiiiiid_param_34,
	.param .f64 _Z17calc_trans_nonisoPdS_S_S_S_S_S_S_S_S_S_S_S_S_S_S_S_S_S_S_S_S_S_S_S_S_S_S_S_S_S_S_Piddddddiiiiiiid_param_35,
	.param .f64 _Z17calc_trans_nonisoPdS_S_S_S_S_S_S_S_S_S_S_S_S_S_S_S_S_S_S_S_S_S_S_S_S_S_S_S_S_S_S_Piddddddiiiiiiid_param_36,
	.param .f64 _Z17calc_trans_nonisoPdS_S_S_S_S_S_S_S_S_S_S_S_S_S_S_S_S_S_S_S_S_S_S_S_S_S_S_S_S_S_S_Piddddddiiiiiiid_param_37,
	.param .f64 _Z17calc_trans_nonisoPdS_S_S_S_S_S_S_S_S_S_S_S_S_S_S_S_S_S_S_S_S_S_S_S_S_S_S_S_S_S_S_Piddddddiiiiiiid_param_38,
	.param .u32 _Z17calc_trans_nonisoPdS_S_S_S_S_S_S_S_S_S_S_S_S_S_S_S_S_S_S_S_S_S_S_S_S_S_S_S_S_S_S_Piddddddiiiiiiid_param_39,
	.param .u32 _Z17calc_trans_nonisoPdS_S_S_S_S_S_S_S_S_S_S_S_S_S_S_S_S_S_S_S_S_S_S_S_S_S_S_S_S_S_S_Piddddddiiiiiiid_param_40,
	.param .u32 _Z17calc_trans_nonisoPdS_S_S_S_S_S_S_S_S_S_S_S_S_S_S_S_S_S_S_S_S_S_S_S_S_S_S_S_S_S_S_Piddddddiiiiiiid_param_41,
	.param .u32 _Z17calc_trans_nonisoPdS_S_S_S_S_S_S_S_S_S_S_S_S_S_S_S_S_S_S_S_S_S_S_S_S_S_S_S_S_S_S_Piddddddiiiiiiid_param_42,
	.param .u32 _Z17calc_trans_nonisoPdS_S_S_S_S_S_S_S_S_S_S_S_S_S_S_S_S_S_S_S_S_S_S_S_S_S_S_S_S_S_S_Piddddddiiiiiiid_param_43,
	.param .u32 _Z17calc_trans_nonisoPdS_S_S_S_S_S_S_S_S_S_S_S_S_S_S_S_S_S_S_S_S_S_S_S_S_S_S_S_S_S_S_Piddddddiiiiiiid_param_44,
	.param .u32 _Z17calc_trans_nonisoPdS_S_S_S_S_S_S_S_S_S_S_S_S_S_S_S_S_S_S_S_S_S_S_S_S_S_S_S_S_S_S_Piddddddiiiiiiid_param_45,
	.param .f64 _Z17calc_trans_nonisoPdS_S_S_S_S_S_S_S_S_S_S_S_S_S_S_S_S_S_S_S_S_S_S_S_S_S_S_S_S_S_S_Piddddddiiiiiiid_param_46
)
{
	.reg .pred 	%p<416>;
	.reg .b32 	%r<533>;
	.reg .b32 	%f<5>;
	.reg .b64 	%rd<147>;
	.reg .b64 	%fd<895>;

	ld.param.u64 	%rd5, [_Z17calc_trans_nonisoPdS_S_S_S_S_S_S_S_S_S_S_S_S_S_S_S_S_S_S_S_S_S_S_S_S_S_S_S_S_S_S_Piddddddiiiiiiid_param_3];
	ld.param.u64 	%rd9, [_Z17calc_trans_nonisoPdS_S_S_S_S_S_S_S_S_S_S_S_S_S_S_S_S_S_S_S_S_S_S_S_S_S_S_S_S_S_S_Piddddddiiiiiiid_param_7];
	ld.param.u64 	%rd10, [_Z17calc_trans_nonisoPdS_S_S_S_S_S_S_S_S_S_S_S_S_S_S_S_S_S_S_S_S_S_S_S_S_S_S_S_S_S_S_Piddddddiiiiiiid_param_8];
	ld.param.u64 	%rd11, [_Z17calc_trans_nonisoPdS_S_S_S_S_S_S_S_S_S_S_S_S_S_S_S_S_S_S_S_S_S_S_S_S_S_S_S_S_S_S_Piddddddiiiiiiid_param_9];
	ld.param.u64 	%rd17, [_Z17calc_trans_nonisoPdS_S_S_S_S_S_S_S_S_S_S_S_S_S_S_S_S_S_S_S_S_S_S_S_S_S_S_S_S_S_S_Piddddddiiiiiiid_param_15];
	ld.param.u64 	%rd18, [_Z17calc_trans_nonisoPdS_S_S_S_S_S_S_S_S_S_S_S_S_S_S_S_S_S_S_S_S_S_S_S_S_S_S_S_S_S_S_Piddddddiiiiiiid_param_16];
	ld.param.u64 	%rd19, [_Z17calc_trans_nonisoPdS_S_S_S_S_S_S_S_S_S_S_S_S_S_S_S_S_S_S_S_S_S_S_S_S_S_S_S_S_S_S_Piddddddiiiiiiid_param_17];
	ld.param.u64 	%rd20, [_Z17calc_trans_nonisoPdS_S_S_S_S_S_S_S_S_S_S_S_S_S_S_S_S_S_S_S_S_S_S_S_S_S_S_S_S_S_S_Piddddddiiiiiiid_param_18];
	ld.param.u64 	%rd21, [_Z17calc_trans_nonisoPdS_S_S_S_S_S_S_S_S_S_S_S_S_S_S_S_S_S_S_S_S_S_S_S_S_S_S_S_S_S_S_Piddddddiiiiiiid_param_19];
	ld.param.u64 	%rd22, [_Z17calc_trans_nonisoPdS_S_S_S_S_S_S_S_S_S_S_S_S_S_S_S_S_S_S_S_S_S_S_S_S_S_S_S_S_S_S_Piddddddiiiiiiid_param_20];
	ld.param.u64 	%rd23, [_Z17calc_trans_nonisoPdS_S_S_S_S_S_S_S_S_S_S_S_S_S_S_S_S_S_S_S_S_S_S_S_S_S_S_S_S_S_S_Piddddddiiiiiiid_param_21];
	ld.param.u64 	%rd24, [_Z17calc_trans_nonisoPdS_S_S_S_S_S_S_S_S_S_S_S_S_S_S_S_S_S_S_S_S_S_S_S_S_S_S_S_S_S_S_Piddddddiiiiiiid_param_22];
	ld.param.u64 	%rd26, [_Z17calc_trans_nonisoPdS_S_S_S_S_S_S_S_S_S_S_S_S_S_S_S_S_S_S_S_S_S_S_S_S_S_S_S_S_S_S_Piddddddiiiiiiid_param_24];
	ld.param.u64 	%rd27, [_Z17calc_trans_nonisoPdS_S_S_S_S_S_S_S_S_S_S_S_S_S_S_S_S_S_S_S_S_S_S_S_S_S_S_S_S_S_S_Piddddddiiiiiiid_param_25];
	ld.param.u64 	%rd32, [_Z17calc_trans_nonisoPdS_S_S_S_S_S_S_S_S_S_S_S_S_S_S_S_S_S_S_S_S_S_S_S_S_S_S_S_S_S_S_Piddddddiiiiiiid_param_30];
	ld.param.u64 	%rd33, [_Z17calc_trans_nonisoPdS_S_S_S_S_S_S_S_S_S_S_S_S_S_S_S_S_S_S_S_S_S_S_S_S_S_S_S_S_S_S_Piddddddiiiiiiid_param_31];
	ld.param.f64 	%fd268, [_Z17calc_trans_nonisoPdS_S_S_S_S_S_S_S_S_S_S_S_S_S_S_S_S_S_S_S_S_S_S_S_S_S_S_S_S_S_S_Piddddddiiiiiiid_param_35];
	ld.param.u32 	%r58, [_Z17calc_trans_nonisoPdS_S_S_S_S_S_S_S_S_S_S_S_S_S_S_S_S_S_S_S_S_S_S_S_S_S_S_S_S_S_S_Piddddddiiiiiiid_param_39];
	ld.param.u32 	%r59, [_Z17calc_trans_nonisoPdS_S_S_S_S_S_S_S_S_S_S_S_S_S_S_S_S_S_S_S_S_S_S_S_S_S_S_S_S_S_S_Piddddddiiiiiiid_param_40];
	ld.param.u32 	%r64, [_Z17calc_trans_nonisoPdS_S_S_S_S_S_S_S_S_S_S_S_S_S_S_S_S_S_S_S_S_S_S_S_S_S_S_S_S_S_S_Piddddddiiiiiiid_param_41];
	ld.param.u32 	%r65, [_Z17calc_trans_nonisoPdS_S_S_S_S_S_S_S_S_S_S_S_S_S_S_S_S_S_S_S_S_S_S_S_S_S_S_S_S_S_S_Piddddddiiiiiiid_param_42];
	mov.u32 	%r66, %tid.x;
	mov.u32 	%r67, %ctaid.x;
	mov.u32 	%r68, %ntid.x;
	mad.lo.s32 	%r1, %r67, %r68, %r66;
	mov.u32 	%r69, %tid.y;
	mov.u32 	%r70, %ctaid.y;
	mov.u32 	%r71, %ntid.y;
	mad.lo.s32 	%r72, %r70, %r71, %r69;
	mov.u32 	%r73, %tid.z;
	mov.u32 	%r74, %ctaid.z;
	mov.u32 	%r75, %ntid.z;
	mad.lo.s32 	%r3, %r74, %r75, %r73;
	setp.ge.s32 	%p1, %r1, %r59;
	setp.ge.s32 	%p2, %r72, %r64;
	or.pred  	%p3, %p1, %p2;
	setp.ge.s32 	%p4, %r3, %r65;
	or.pred  	%p5, %p3, %p4;
	@%p5 bra 	$L__BB13_227;
	ld.param.u32 	%r518, [_Z17calc_trans_nonisoPdS_S_S_S_S_S_S_S_S_S_S_S_S_S_S_S_S_S_S_S_S_S_S_S_S_S_S_S_S_S_S_Piddddddiiiiiiid_param_43];
	ld.param.f64 	%fd817, [_Z17calc_trans_nonisoPdS_S_S_S_S_S_S_S_S_S_S_S_S_S_S_S_S_S_S_S_S_S_S_S_S_S_S_S_S_S_S_Piddddddiiiiiiid_param_33];
	setp.ne.s32 	%p6, %r518, 1;
	mov.f64 	%fd818, %fd817;
	@%p6 bra 	$L__BB13_3;
	cvta.to.global.u64 	%rd35, %rd33;
	mad.lo.s32 	%r76, %r59, %r3, %r1;
	cvta.to.global.u64 	%rd36, %rd32;
	mul.wide.s32 	%rd37, %r76, 8;
	add.s64 	%rd38, %rd36, %rd37;
	ld.global.f64 	%fd273, [%rd38];
	add.s32 	%r77, %r76, %r59;
	mul.wide.s32 	%rd39, %r77, 8;
	add.s64 	%rd40, %rd35, %rd39;
	ld.global.f64 	%fd274, [%rd40];
	add.f64 	%fd275, %fd273, %fd274;
	mul.f64 	%fd817, %fd275, 0d3FE0000000000000;
	add.s64 	%rd41, %rd35, %rd37;
	ld.global.f64 	%fd276, [%rd41];
	add.f64 	%fd277, %fd276, %fd273;
	mul.f64 	%fd818, %fd277, 0d3FE0000000000000;
$L__BB13_3:
	setp.ne.s32 	%p7, %r58, 1;
	mov.f64 	%fd819, 0d0000000000000000;
	mov.f64 	%fd820, %fd819;
	mov.f64 	%fd821, %fd819;
	mov.f64 	%fd822, %fd819;
	@%p7 bra 	$L__BB13_5;
	cvta.to.global.u64 	%rd42, %rd27;
	cvta.to.global.u64 	%rd43, %rd23;
	mad.lo.s32 	%r78, %r59, %r3, %r1;
	cvta.to.global.u64 	%rd44, %rd22;
	mul.wide.s32 	%rd45, %r78, 8;
	add.s64 	%rd46, %rd44, %rd45;
	ld.global.f64 	%fd279, [%rd46];
	add.s32 	%r79, %r78, %r59;
	mul.wide.s32 	%rd47, %r79, 8;
	add.s64 	%rd48, %rd43, %rd47;
	ld.global.f64 	%fd280, [%rd48];
	add.f64 	%fd281, %fd279, %fd280;
	mul.f64 	%fd819, %fd281, 0d3FE0000000000000;
	add.s64 	%rd49, %rd43, %rd45;
	ld.global.f64 	%fd282, [%rd49];
	add.f64 	%fd283, %fd282, %fd279;
	mul.f64 	%fd820, %fd283, 0d3FE0000000000000;
	cvta.to.global.u64 	%rd50, %rd26;
	add.s64 	%rd51, %rd50, %rd45;
	ld.global.f64 	%fd284, [%rd51];
	add.s64 	%rd52, %rd42, %rd47;
	ld.global.f64 	%fd285, [%rd52];
	add.f64 	%fd286, %fd284, %fd285;
	mul.f64 	%fd821, %fd286, 0d3FE0000000000000;
	add.s64 	%rd53, %rd42, %rd45;
	ld.global.f64 	%fd287, [%rd53];
	add.f64 	%fd288, %fd287, %fd284;
	mul.f64 	%fd822, %fd288, 0d3FE0000000000000;
$L__BB13_5:
	ld.param.u32 	%r519, [_Z17calc_trans_nonisoPdS_S_S_S_S_S_S_S_S_S_S_S_S_S_S_S_S_S_S_S_S_S_S_S_S_S_S_S_S_S_S_Piddddddiiiiiiid_param_44];
	ld.param.f64 	%fd794, [_Z17calc_trans_nonisoPdS_S_S_S_S_S_S_S_S_S_S_S_S_S_S_S_S_S_S_S_S_S_S_S_S_S_S_S_S_S_S_Piddddddiiiiiiid_param_37];
	ld.param.u64 	%rd145, [_Z17calc_trans_nonisoPdS_S_S_S_S_S_S_S_S_S_S_S_S_S_S_S_S_S_S_S_S_S_S_S_S_S_S_S_S_S_S_Piddddddiiiiiiid_param_29];
	ld.param.u64 	%rd144, [_Z17calc_trans_nonisoPdS_S_S_S_S_S_S_S_S_S_S_S_S_S_S_S_S_S_S_S_S_S_S_S_S_S_S_S_S_S_S_Piddddddiiiiiiid_param_28];
	ld.param.u64 	%rd143, [_Z17calc_trans_nonisoPdS_S_S_S_S_S_S_S_S_S_S_S_S_S_S_S_S_S_S_S_S_S_S_S_S_S_S_S_S_S_S_Piddddddiiiiiiid_param_27];
	ld.param.u64 	%rd142, [_Z17calc_trans_nonisoPdS_S_S_S_S_S_S_S_S_S_S_S_S_S_S_S_S_S_S_S_S_S_S_S_S_S_S_S_S_S_S_Piddddddiiiiiiid_param_26];
	ld.param.u64 	%rd141, [_Z17calc_trans_nonisoPdS_S_S_S_S_S_S_S_S_S_S_S_S_S_S_S_S_S_S_S_S_S_S_S_S_S_S_S_S_S_S_Piddddddiiiiiiid_param_23];
	ld.param.u64 	%rd140, [_Z17calc_trans_nonisoPdS_S_S_S_S_S_S_S_S_S_S_S_S_S_S_S_S_S_S_S_S_S_S_S_S_S_S_S_S_S_S_Piddddddiiiiiiid_param_14];
	ld.param.u64 	%rd132, [_Z17calc_trans_nonisoPdS_S_S_S_S_S_S_S_S_S_S_S_S_S_S_S_S_S_S_S_S_S_S_S_S_S_S_S_S_S_S_Piddddddiiiiiiid_param_2];
	cvta.to.global.u64 	%rd54, %rd19;
	cvta.to.global.u64 	%rd55, %rd141;
	mad.lo.s32 	%r80, %r59, %r3, %r1;
	cvta.to.global.u64 	%rd56, %rd24;
	mul.wide.s32 	%rd57, %r80, 8;
	add.s64 	%rd58, %rd56, %rd57;
	ld.global.f64 	%fd290, [%rd58];
	add.s32 	%r81, %r80, %r59;
	mul.wide.s32 	%rd59, %r81, 8;
	add.s64 	%rd60, %rd55, %rd59;
	ld.global.f64 	%fd291, [%rd60];
	add.f64 	%fd292, %fd290, %fd291;
	add.s64 	%rd61, %rd55, %rd57;
	ld.global.f64 	%fd293, [%rd61];
	add.f64 	%fd294, %fd293, %fd290;
	mad.lo.s32 	%r4, %r64, %r1, %r72;
	mul.lo.s32 	%r82, %r64, %r59;
	mad.lo.s32 	%r5, %r82, %r3, %r4;
	cvta.to.global.u64 	%rd62, %rd18;
	mul.wide.s32 	%rd63, %r5, 8;
	add.s64 	%rd64, %rd62, %rd63;
	ld.global.f64 	%fd295, [%rd64];
	add.s32 	%r83, %r5, %r82;
	mul.wide.s32 	%rd65, %r83, 8;
	add.s64 	%rd66, %rd54, %rd65;
	ld.global.f64 	%fd296, [%rd66];
	add.f64 	%fd297, %fd295, %fd296;
	mul.f64 	%fd298, %fd297, 0d3FE0000000000000;
	add.s64 	%rd67, %rd54, %rd63;
	ld.global.f64 	%fd299, [%rd67];
	add.f64 	%fd300, %fd299, %fd295;
	mul.f64 	%fd301, %fd300, 0d3FE0000000000000;
	cvta.to.global.u64 	%rd68, %rd20;
	mul.wide.u32 	%rd69, %r3, 8;
	add.s64 	%rd70, %rd68, %rd69;
	ld.global.f64 	%fd302, [%rd70];
	cvta.to.global.u64 	%rd71, %rd21;
	add.s64 	%rd72, %rd71, %rd69;
	ld.global.f64 	%fd303, [%rd72+8];
	add.f64 	%fd304, %fd302, %fd303;
	mul.f64 	%fd305, %fd304, 0d3FE0000000000000;
	ld.global.f64 	%fd306, [%rd72];
	add.f64 	%fd307, %fd306, %fd302;
	mul.f64 	%fd308, %fd307, 0d3FE0000000000000;
	add.f64 	%fd309, %fd819, %fd821;
	mul.f64 	%fd310, %fd298, %fd305;
	fma.rn.f64 	%fd311, %fd292, 0d3FE0000000000000, %fd310;
	add.f64 	%fd312, %fd309, %fd311;
	div.rn.f64 	%fd313, %fd309, %fd312;
	min.f64 	%fd13, %fd313, %fd794;
	cvta.to.global.u64 	%rd73, %rd144;
	add.s64 	%rd74, %rd73, %rd63;
	st.global.f64 	[%rd74], %fd13;
	add.f64 	%fd314, %fd820, %fd822;
	mul.f64 	%fd315, %fd301, %fd308;
	fma.rn.f64 	%fd316, %fd294, 0d3FE0000000000000, %fd315;
	add.f64 	%fd317, %fd314, %fd316;
	div.rn.f64 	%fd318, %fd314, %fd317;
	min.f64 	%fd14, %fd318, %fd794;
	cvta.to.global.u64 	%rd75, %rd145;
	add.s64 	%rd76, %rd75, %rd63;
	st.global.f64 	[%rd76], %fd14;
	cvta.to.global.u64 	%rd77, %rd140;
	add.s64 	%rd78, %rd77, %rd69;
	ld.global.f64 	%fd319, [%rd78];
	div.rn.f64 	%fd320, %fd819, %fd305;
	add.f64 	%fd321, %fd298, %fd320;
	mul.f64 	%fd322, %fd321, %fd319;
	cvta.to.global.u64 	%rd79, %rd132;
	add.s64 	%rd80, %rd79, %rd63;
	st.global.f64 	[%rd80], %fd322;
	cvta.to.global.u64 	%rd81, %rd17;
	add.s64 	%rd82, %rd81, %rd69;
	ld.global.f64 	%fd323, [%rd82];
	div.rn.f64 	%fd324, %fd820, %fd308;
	add.f64 	%fd325, %fd301, %fd324;
	mul.f64 	%fd326, %fd325, %fd323;
	cvta.to.global.u64 	%rd83, %rd5;
	add.s64 	%rd84, %rd83, %rd63;
	st.global.f64 	[%rd84], %fd326;
	ld.global.f64 	%fd327, [%rd78];
	fma.rn.f64 	%fd328, %fd292, 0d3FE0000000000000, %fd821;
	mul.f64 	%fd329, %fd328, %fd327;
	div.rn.f64 	%fd330, %fd329, %fd305;
	cvta.to.global.u64 	%rd85, %rd142;
	add.s64 	%rd86, %rd85, %rd57;
	st.global.f64 	[%rd86], %fd330;
	ld.global.f64 	%fd331, [%rd82];
	fma.rn.f64 	%fd332, %fd294, 0d3FE0000000000000, %fd822;
	mul.f64 	%fd333, %fd332, %fd331;
	div.rn.f64 	%fd334, %fd333, %fd308;
	cvta.to.global.u64 	%rd87, %rd143;
	add.s64 	%rd88, %rd87, %rd57;
	st.global.f64 	[%rd88], %fd334;
	ld.global.f64 	%fd335, [%rd80];
	ld.global.f64 	%fd336, [%rd86];
	add.f64 	%fd15, %fd335, %fd336;
	ld.global.f64 	%fd337, [%rd84];
	add.f64 	%fd16, %fd334, %fd337;
	setp.ne.s32 	%p8, %r519, 1;
	mov.f64 	%fd827, 0d3FF0000000000000;
	@%p8 bra 	$L__BB13_19;
	ld.param.f64 	%fd797, [_Z17calc_trans_nonisoPdS_S_S_S_S_S_S_S_S_S_S_S_S_S_S_S_S_S_S_S_S_S_S_S_S_S_S_S_S_S_S_Piddddddiiiiiiid_param_46];
	setp.leu.f64 	%p9, %fd13, %fd797;
	setp.ltu.f64 	%p10, %fd817, 0d0000000000000000;
	or.pred  	%p11, %p9, %p10;
	@%p11 bra 	$L__BB13_19;
	{
	.reg .b32 %temp; 
	mov.b64 	{%temp, %r6}, %fd817;
	}
	mov.f64 	%fd339, 0d4000000000000000;
	{
	.reg .b32 %temp; 
	mov.b64 	{%temp, %r84}, %fd339;
	}
	and.b32  	%r8, %r84, 2146435072;
	setp.eq.s32 	%p12, %r8, 1062207488;
	abs.f64 	%fd17, %fd817;
	{ // callseq 17, 0
	.param .b64 param0;
	st.param.f64 	[param0], %fd17;
	.param .b64 param1;
	st.param.f64 	[param1], 0d4000000000000000;
	.param .b64 retval0;
	call.uni (retval0), 
	__internal_accurate_pow, 
	(
	param0, 
	param1
	);
	ld.param.f64 	%fd340, [retval0];
	} // callseq 17
	setp.lt.s32 	%p13, %r6, 0;
	neg.f64 	%fd342, %fd340;
	selp.f64 	%fd343, %fd342, %fd340, %p12;
	selp.f64 	%fd824, %fd343, %fd340, %p13;
	setp.neu.f64 	%p14, %fd817, 0d0000000000000000;
	@%p14 bra 	$L__BB13_9;
	setp.eq.s32 	%p15, %r8, 1062207488;
	selp.b32 	%r85, %r6, 0, %p15;
	setp.lt.s32 	%p16, %r84, 0;
	or.b32  	%r86, %r85, 2146435072;
	selp.b32 	%r87, %r86, %r85, %p16;
	mov.b32 	%r88, 0;
	mov.b64 	%fd824, {%r88, %r87};
$L__BB13_9:
	add.f64 	%fd344, %fd817, 0d4000000000000000;
	{
	.reg .b32 %temp; 
	mov.b64 	{%temp, %r89}, %fd344;
	}
	and.b32  	%r90, %r89, 2146435072;
	setp.ne.s32 	%p17, %r90, 2146435072;
	setp.neu.f64 	%p18, %fd17, 0d7FF0000000000000;
	or.pred  	%p19, %p17, %p18;
	@%p19 bra 	$L__BB13_11;
	setp.lt.s32 	%p20, %r6, 0;
	setp.eq.s32 	%p21, %r8, 1062207488;
	setp.lt.s32 	%p22, %r84, 0;
	selp.b32 	%r92, 0, 2146435072, %p22;
	and.b32  	%r93, %r84, 2147483647;
	setp.ne.s32 	%p23, %r93, 1071644672;
	or.b32  	%r94, %r92, -2147483648;
	selp.b32 	%r95, %r94, %r92, %p23;
	selp.b32 	%r96, %r95, %r92, %p21;
	selp.b32 	%r97, %r96, %r92, %p20;
	mov.b32 	%r98, 0;
	mov.b64 	%fd824, {%r98, %r97};
$L__BB13_11:
	setp.eq.s32 	%p24, %r8, 1062207488;
	setp.eq.f64 	%p25, %fd817, 0d3FF0000000000000;
	mul.f64 	%fd345, %fd824, 0d3FB31C432CA57A78;
	selp.f64 	%fd346, 0d3FB31C432CA57A78, %fd345, %p25;
	fma.rn.f64 	%fd347, %fd817, 0dBFC43FE5C91D14E4, 0d3FF399999999999A;
	fma.rn.f64 	%fd348, %fd13, 0dBFC6BEDFA43FE5C9, %fd347;
	sub.f64 	%fd349, %fd348, %fd346;
	mul.f64 	%fd350, %fd13, 0d3FCE17C1BDA5119D;
	fma.rn.f64 	%fd23, %fd817, %fd350, %fd349;
	{
	.reg .b32 %temp; 
	mov.b64 	{%temp, %r9}, %fd13;
	}
	abs.f64 	%fd24, %fd13;
	{ // callseq 18, 0
	.param .b64 param0;
	st.param.f64 	[param0], %fd24;
	.param .b64 param1;
	st.param.f64 	[param1], 0d4000000000000000;
	.param .b64 retval0;
	call.uni (retval0), 
	__internal_accurate_pow, 
	(
	param0, 
	param1
	);
	ld.param.f64 	%fd351, [retval0];
	} // callseq 18
	setp.lt.s32 	%p26, %r9, 0;
	neg.f64 	%fd353, %fd351;
	selp.f64 	%fd354, %fd353, %fd351, %p24;
	selp.f64 	%fd826, %fd354, %fd351, %p26;
	setp.neu.f64 	%p27, %fd13, 0d0000000000000000;
	@%p27 bra 	$L__BB13_13;
	setp.eq.s32 	%p28, %r8, 1062207488;
	selp.b32 	%r100, %r9, 0, %p28;
	setp.lt.s32 	%p29, %r84, 0;
	or.b32  	%r101, %r100, 2146435072;
	selp.b32 	%r102, %r101, %r100, %p29;
	mov.b32 	%r103, 0;
	mov.b64 	%fd826, {%r103, %r102};
$L__BB13_13:
	add.f64 	%fd355, %fd13, 0d4000000000000000;
	{
	.reg .b32 %temp; 
	mov.b64 	{%temp, %r104}, %fd355;
	}
	and.b32  	%r105, %r104, 2146435072;
	setp.ne.s32 	%p30, %r105, 2146435072;
	@%p30 bra 	$L__BB13_18;
	setp.num.f64 	%p31, %fd13, %fd13;
	@%p31 bra 	$L__BB13_16;
	mov.f64 	%fd356, 0d4000000000000000;
	add.rn.f64 	%fd826, %fd13, %fd356;
	bra.uni 	$L__BB13_18;
$L__BB13_16:
	setp.neu.f64 	%p32, %fd24, 0d7FF0000000000000;
	@%p32 bra 	$L__BB13_18;
	setp.lt.s32 	%p33, %r9, 0;
	setp.eq.s32 	%p34, %r8, 1062207488;
	setp.lt.s32 	%p35, %r84, 0;
	selp.b32 	%r107, 0, 2146435072, %p35;
	and.b32  	%r108, %r84, 2147483647;
	setp.ne.s32 	%p36, %r108, 1071644672;
	or.b32  	%r109, %r107, -2147483648;
	selp.b32 	%r110, %r109, %r107, %p36;
	selp.b32 	%r111, %r110, %r107, %p34;
	selp.b32 	%r112, %r111, %r107, %p33;
	mov.b32 	%r113, 0;
	mov.b64 	%fd826, {%r113, %r112};
$L__BB13_18:
	setp.eq.f64 	%p37, %fd13, 0d3FF0000000000000;
	mul.f64 	%fd357, %fd826, 0d3FAC947064ECE9A3;
	selp.f64 	%fd358, 0d3FAC947064ECE9A3, %fd357, %p37;
	sub.f64 	%fd359, %fd23, %fd358;
	max.f64 	%fd827, %fd359, 0d3FF0000000000000;
$L__BB13_19:
	ld.param.f64 	%fd757, [_Z17calc_trans_nonisoPdS_S_S_S_S_S_S_S_S_S_S_S_S_S_S_S_S_S_S_S_S_S_S_S_S_S_S_S_S_S_S_Piddddddiiiiiiid_param_34];
	rcp.rn.f64 	%fd360, %fd757;
	neg.f64 	%fd33, %fd360;
	mul.f64 	%fd361, %fd817, %fd13;
	mov.f64 	%fd362, 0d3FF0000000000000;
	sub.f64 	%fd34, %fd362, %fd361;
	mul.f64 	%fd363, %fd34, %fd827;
	sub.f64 	%fd364, %fd827, %fd13;
	mul.f64 	%fd365, %fd363, %fd364;
	sqrt.rn.f64 	%fd366, %fd365;
	mul.f64 	%fd367, %fd33, %fd366;
	mul.f64 	%fd35, %fd15, %fd367;
	fma.rn.f64 	%fd368, %fd35, 0d3FF71547652B82FE, 0d4338000000000000;
	{
	.reg .b32 %temp; 
	mov.b64 	{%r10, %temp}, %fd368;
	}
	mov.f64 	%fd369, 0dC338000000000000;
	add.rn.f64 	%fd370, %fd368, %fd369;
	fma.rn.f64 	%fd371, %fd370, 0dBFE62E42FEFA39EF, %fd35;
	fma.rn.f64 	%fd372, %fd370, 0dBC7ABC9E3B39803F, %fd371;
	fma.rn.f64 	%fd373, %fd372, 0d3E5ADE1569CE2BDF, 0d3E928AF3FCA213EA;
	fma.rn.f64 	%fd374, %fd373, %fd372, 0d3EC71DEE62401315;
	fma.rn.f64 	%fd375, %fd374, %fd372, 0d3EFA01997C89EB71;
	fma.rn.f64 	%fd376, %fd375, %fd372, 0d3F2A01A014761F65;
	fma.rn.f64 	%fd377, %fd376, %fd372, 0d3F56C16C1852B7AF;
	fma.rn.f64 	%fd378, %fd377, %fd372, 0d3F81111111122322;
	fma.rn.f64 	%fd379, %fd378, %fd372, 0d3FA55555555502A1;
	fma.rn.f64 	%fd380, %fd379, %fd372, 0d3FC5555555555511;
	fma.rn.f64 	%fd381, %fd380, %fd372, 0d3FE000000000000B;
	fma.rn.f64 	%fd382, %fd381, %fd372, 0d3FF0000000000000;
	fma.rn.f64 	%fd383, %fd382, %fd372, 0d3FF0000000000000;
	{
	.reg .b32 %temp; 
	mov.b64 	{%r11, %temp}, %fd383;
	}
	{
	.reg .b32 %temp; 
	mov.b64 	{%temp, %r12}, %fd383;
	}
	shl.b32 	%r114, %r10, 20;
	add.s32 	%r115, %r114, %r12;
	mov.b64 	%fd828, {%r11, %r115};
	{
	.reg .b32 %temp; 
	mov.b64 	{%temp, %r116}, %fd35;
	}
	mov.b32 	%f3, %r116;
	abs.f32 	%f1, %f3;
	setp.lt.f32 	%p38, %f1, 0f4086232B;
	@%p38 bra 	$L__BB13_22;
	setp.lt.f64 	%p39, %fd35, 0d0000000000000000;
	add.f64 	%fd384, %fd35, 0d7FF0000000000000;
	selp.f64 	%fd828, 0d0000000000000000, %fd384, %p39;
	setp.geu.f32 	%p40, %f1, 0f40874800;
	@%p40 bra 	$L__BB13_22;
	shr.u32 	%r117, %r10, 31;
	add.s32 	%r118, %r10, %r117;
	shr.s32 	%r119, %r118, 1;
	shl.b32 	%r120, %r119, 20;
	add.s32 	%r121, %r12, %r120;
	mov.b64 	%fd385, {%r11, %r121};
	sub.s32 	%r122, %r10, %r119;
	shl.b32 	%r123, %r122, 20;
	add.s32 	%r124, %r123, 1072693248;
	mov.b32 	%r125, 0;
	mov.b64 	%fd386, {%r125, %r124};
	mul.f64 	%fd828, %fd386, %fd385;
$L__BB13_22:
	ld.param.u32 	%r520, [_Z17calc_trans_nonisoPdS_S_S_S_S_S_S_S_S_S_S_S_S_S_S_S_S_S_S_S_S_S_S_S_S_S_S_S_S_S_S_Piddddddiiiiiiid_param_44];
	ld.param.u64 	%rd130, [_Z17calc_trans_nonisoPdS_S_S_S_S_S_S_S_S_S_S_S_S_S_S_S_S_S_S_S_S_S_S_S_S_S_S_S_S_S_S_Piddddddiiiiiiid_param_0];
	setp.ne.s32 	%p41, %r520, 1;
	cvta.to.global.u64 	%rd89, %rd130;
	add.s64 	%rd91, %rd89, %rd63;
	st.global.f64 	[%rd91], %fd828;
	mov.f64 	%fd833, 0d3FF0000000000000;
	@%p41 bra 	$L__BB13_36;
	ld.param.f64 	%fd798, [_Z17calc_trans_nonisoPdS_S_S_S_S_S_S_S_S_S_S_S_S_S_S_S_S_S_S_S_S_S_S_S_S_S_S_S_S_S_S_Piddddddiiiiiiid_param_46];
	setp.leu.f64 	%p42, %fd14, %fd798;
	setp.ltu.f64 	%p43, %fd818, 0d0000000000000000;
	or.pred  	%p44, %p42, %p43;
	@%p44 bra 	$L__BB13_36;
	{
	.reg .b32 %temp; 
	mov.b64 	{%temp, %r13}, %fd818;
	}
	mov.f64 	%fd389, 0d4000000000000000;
	{
	.reg .b32 %temp; 
	mov.b64 	{%temp, %r126}, %fd389;
	}
	and.b32  	%r15, %r126, 2146435072;
	setp.eq.s32 	%p45, %r15, 1062207488;
	abs.f64 	%fd40, %fd818;
	{ // callseq 19, 0
	.param .b64 param0;
	st.param.f64 	[param0], %fd40;
	.param .b64 param1;
	st.param.f64 	[param1], 0d4000000000000000;
	.param .b64 retval0;
	call.uni (retval0), 
	__internal_accurate_pow, 
	(
	param0, 
	param1
	);
	ld.param.f64 	%fd390, [retval0];
	} // callseq 19
	setp.lt.s32 	%p46, %r13, 0;
	neg.f64 	%fd392, %fd390;
	selp.f64 	%fd393, %fd392, %fd390, %p45;
	selp.f64 	%fd830, %fd393, %fd390, %p46;
	setp.neu.f64 	%p47, %fd818, 0d0000000000000000;
	@%p47 bra 	$L__BB13_26;
	setp.eq.s32 	%p48, %r15, 1062207488;
	selp.b32 	%r127, %r13, 0, %p48;
	setp.lt.s32 	%p49, %r126, 0;
	or.b32  	%r128, %r127, 2146435072;
	selp.b32 	%r129, %r128, %r127, %p49;
	mov.b32 	%r130, 0;
	mov.b64 	%fd830, {%r130, %r129};
$L__BB13_26:
	add.f64 	%fd394, %fd818, 0d4000000000000000;
	{
	.reg .b32 %temp; 
	mov.b64 	{%temp, %r131}, %fd394;
	}
	and.b32  	%r132, %r131, 2146435072;
	setp.ne.s32 	%p50, %r132, 2146435072;
	setp.neu.f64 	%p51, %fd40, 0d7FF0000000000000;
	or.pred  	%p52, %p50, %p51;
	@%p52 bra 	$L__BB13_28;
	setp.lt.s32 	%p53, %r13, 0;
	setp.eq.s32 	%p54, %r15, 1062207488;
	setp.lt.s32 	%p55, %r126, 0;
	selp.b32 	%r134, 0, 2146435072, %p55;
	and.b32  	%r135, %r126, 2147483647;
	setp.ne.s32 	%p56, %r135, 1071644672;
	or.b32  	%r136, %r134, -2147483648;
	selp.b32 	%r137, %r136, %r134, %p56;
	selp.b32 	%r138, %r137, %r134, %p54;
	selp.b32 	%r139, %r138, %r134, %p53;
	mov.b32 	%r140, 0;
	mov.b64 	%fd830, {%r140, %r139};
$L__BB13_28:
	setp.eq.s32 	%p57, %r15, 1062207488;
	setp.eq.f64 	%p58, %fd818, 0d3FF0000000000000;
	mul.f64 	%fd395, %fd830, 0d3FB31C432CA57A78;
	selp.f64 	%fd396, 0d3FB31C432CA57A78, %fd395, %p58;
	fma.rn.f64 	%fd397, %fd818, 0dBFC43FE5C91D14E4, 0d3FF399999999999A;
	fma.rn.f64 	%fd398, %fd14, 0dBFC6BEDFA43FE5C9, %fd397;
	sub.f64 	%fd399, %fd398, %fd396;
	mul.f64 	%fd400, %fd14, 0d3FCE17C1BDA5119D;
	fma.rn.f64 	%fd46, %fd818, %fd400, %fd399;
	{
	.reg .b32 %temp; 
	mov.b64 	{%temp, %r16}, %fd14;
	}
	abs.f64 	%fd47, %fd14;
	{ // callseq 20, 0
	.param .b64 param0;
	st.param.f64 	[param0], %fd47;
	.param .b64 param1;
	st.param.f64 	[param1], 0d4000000000000000;
	.param .b64 retval0;
	call.uni (retval0), 
	__internal_accurate_pow, 
	(
	param0, 
	param1
	);
	ld.param.f64 	%fd401, [retval0];
	} // callseq 20
	setp.lt.s32 	%p59, %r16, 0;
	neg.f64 	%fd403, %fd401;
	selp.f64 	%fd404, %fd403, %fd401, %p57;
	selp.f64 	%fd832, %fd404, %fd401, %p59;
	setp.neu.f64 	%p60, %fd14, 0d0000000000000000;
	@%p60 bra 	$L__BB13_30;
	selp.b32 	%r142, %r16, 0, %p57;
	setp.lt.s32 	%p62, %r126, 0;
	or.b32  	%r143, %r142, 2146435072;
	selp.b32 	%r144, %r143, %r142, %p62;
	mov.b32 	%r145, 0;
	mov.b64 	%fd832, {%r145, %r144};
$L__BB13_30:
	add.f64 	%fd405, %fd14, 0d4000000000000000;
	{
	.reg .b32 %temp; 
	mov.b64 	{%temp, %r146}, %fd405;
	}
	and.b32  	%r147, %r146, 2146435072;
	setp.ne.s32 	%p63, %r147, 2146435072;
	@%p63 bra 	$L__BB13_35;
	setp.num.f64 	%p64, %fd14, %fd14;
	@%p64 bra 	$L__BB13_33;
	mov.f64 	%fd406, 0d4000000000000000;
	add.rn.f64 	%fd832, %fd14, %fd406;
	bra.uni 	$L__BB13_35;
$L__BB13_33:
	setp.neu.f64 	%p65, %fd47, 0d7FF0000000000000;
	@%p65 bra 	$L__BB13_35;
	setp.lt.s32 	%p66, %r16, 0;
	setp.eq.s32 	%p67, %r15, 1062207488;
	setp.lt.s32 	%p68, %r126, 0;
	selp.b32 	%r149, 0, 2146435072, %p68;
	and.b32  	%r150, %r126, 2147483647;
	setp.ne.s32 	%p69, %r150, 1071644672;
	or.b32  	%r151, %r149, -2147483648;
	selp.b32 	%r152, %r151, %r149, %p69;
	selp.b32 	%r153, %r152, %r149, %p67;
	selp.b32 	%r154, %r153, %r149, %p66;
	mov.b32 	%r155, 0;
	mov.b64 	%fd832, {%r155, %r154};
$L__BB13_35:
	setp.eq.f64 	%p70, %fd14, 0d3FF0000000000000;
	mul.f64 	%fd407, %fd832, 0d3FAC947064ECE9A3;
	selp.f64 	%fd408, 0d3FAC947064ECE9A3, %fd407, %p70;
	sub.f64 	%fd409, %fd46, %fd408;
	max.f64 	%fd833, %fd409, 0d3FF0000000000000;
$L__BB13_36:
	mul.f64 	%fd410, %fd818, %fd14;
	mov.f64 	%fd411, 0d3FF0000000000000;
	sub.f64 	%fd56, %fd411, %fd410;
	mul.f64 	%fd412, %fd56, %fd833;
	sub.f64 	%fd413, %fd833, %fd14;
	mul.f64 	%fd414, %fd412, %fd413;
	sqrt.rn.f64 	%fd415, %fd414;
	mul.f64 	%fd416, %fd33, %fd415;
	mul.f64 	%fd57, %fd16, %fd416;
	fma.rn.f64 	%fd417, %fd57, 0d3FF71547652B82FE, 0d4338000000000000;
	{
	.reg .b32 %temp; 
	mov.b64 	{%r17, %temp}, %fd417;
	}
	mov.f64 	%fd418, 0dC338000000000000;
	add.rn.f64 	%fd419, %fd417, %fd418;
	fma.rn.f64 	%fd420, %fd419, 0dBFE62E42FEFA39EF, %fd57;
	fma.rn.f64 	%fd421, %fd419, 0dBC7ABC9E3B39803F, %fd420;
	fma.rn.f64 	%fd422, %fd421, 0d3E5ADE1569CE2BDF, 0d3E928AF3FCA213EA;
	fma.rn.f64 	%fd423, %fd422, %fd421, 0d3EC71DEE62401315;
	fma.rn.f64 	%fd424, %fd423, %fd421, 0d3EFA01997C89EB71;
	fma.rn.f64 	%fd425, %fd424, %fd421, 0d3F2A01A014761F65;
	fma.rn.f64 	%fd426, %fd425, %fd421, 0d3F56C16C1852B7AF;
	fma.rn.f64 	%fd427, %fd426, %fd421, 0d3F81111111122322;
	fma.rn.f64 	%fd428, %fd427, %fd421, 0d3FA55555555502A1;
	fma.rn.f64 	%fd429, %fd428, %fd421, 0d3FC5555555555511;
	fma.rn.f64 	%fd430, %fd429, %fd421, 0d3FE000000000000B;
	fma.rn.f64 	%fd431, %fd430, %fd421, 0d3FF0000000000000;
	fma.rn.f64 	%fd432, %fd431, %fd421, 0d3FF0000000000000;
	{
	.reg .b32 %temp; 
	mov.b64 	{%r18, %temp}, %fd432;
	}
	{
	.reg .b32 %temp; 
	mov.b64 	{%temp, %r19}, %fd432;
	}
	shl.b32 	%r156, %r17, 20;
	add.s32 	%r157, %r156, %r19;
	mov.b64 	%fd834, {%r18, %r157};
	{
	.reg .b32 %temp; 
	mov.b64 	{%temp, %r158}, %fd57;
	}
	mov.b32 	%f4, %r158;
	abs.f32 	%f2, %f4;
	setp.lt.f32 	%p71, %f2, 0f4086232B;
	@%p71 bra 	$L__BB13_39;
	setp.lt.f64 	%p72, %fd57, 0d0000000000000000;
	add.f64 	%fd433, %fd57, 0d7FF0000000000000;
	selp.f64 	%fd834, 0d0000000000000000, %fd433, %p72;
	setp.geu.f32 	%p73, %f2, 0f40874800;
	@%p73 bra 	$L__BB13_39;
	shr.u32 	%r159, %r17, 31;
	add.s32 	%r160, %r17, %r159;
	shr.s32 	%r161, %r160, 1;
	shl.b32 	%r162, %r161, 20;
	add.s32 	%r163, %r19, %r162;
	mov.b64 	%fd434, {%r18, %r163};
	sub.s32 	%r164, %r17, %r161;
	shl.b32 	%r165, %r164, 20;
	add.s32 	%r166, %r165, 1072693248;
	mov.b32 	%r167, 0;
	mov.b64 	%fd435, {%r167, %r166};
	mul.f64 	%fd834, %fd435, %fd434;
$L__BB13_39:
	ld.param.u32 	%r521, [_Z17calc_trans_nonisoPdS_S_S_S_S_S_S_S_S_S_S_S_S_S_S_S_S_S_S_S_S_S_S_S_S_S_S_S_S_S_S_Piddddddiiiiiiid_param_44];
	ld.param.u64 	%rd131, [_Z17calc_trans_nonisoPdS_S_S_S_S_S_S_S_S_S_S_S_S_S_S_S_S_S_S_S_S_S_S_S_S_S_S_S_S_S_S_Piddddddiiiiiiid_param_1];
	setp.ne.s32 	%p74, %r521, 1;
	cvta.to.global.u64 	%rd92, %rd131;
	add.s64 	%rd94, %rd92, %rd63;
	st.global.f64 	[%rd94], %fd834;
	mov.f64 	%fd839, 0d3FF0000000000000;
	@%p74 bra 	$L__BB13_53;
	ld.param.f64 	%fd799, [_Z17calc_trans_nonisoPdS_S_S_S_S_S_S_S_S_S_S_S_S_S_S_S_S_S_S_S_S_S_S_S_S_S_S_S_S_S_S_Piddddddiiiiiiid_param_46];
	setp.leu.f64 	%p75, %fd13, %fd799;
	setp.ltu.f64 	%p76, %fd817, 0d0000000000000000;
	or.pred  	%p77, %p75, %p76;
	@%p77 bra 	$L__BB13_53;
	{
	.reg .b32 %temp; 
	mov.b64 	{%temp, %r20}, %fd817;
	}
	mov.f64 	%fd438, 0d4000000000000000;
	{
	.reg .b32 %temp; 
	mov.b64 	{%temp, %r168}, %fd438;
	}
	and.b32  	%r22, %r168, 2146435072;
	setp.eq.s32 	%p78, %r22, 1062207488;
	abs.f64 	%fd62, %fd817;
	{ // callseq 21, 0
	.param .b64 param0;
	st.param.f64 	[param0], %fd62;
	.param .b64 param1;
	st.param.f64 	[param1], 0d4000000000000000;
	.param .b64 retval0;
	call.uni (retval0), 
	__internal_accurate_pow, 
	(
	param0, 
	param1
	);
	ld.param.f64 	%fd439, [retval0];
	} // callseq 21
	setp.lt.s32 	%p79, %r20, 0;
	neg.f64 	%fd441, %fd439;
	selp.f64 	%fd442, %fd441, %fd439, %p78;
	selp.f64 	%fd836, %fd442, %fd439, %p79;
	setp.neu.f64 	%p80, %fd817, 0d0000000000000000;
	@%p80 bra 	$L__BB13_43;
	setp.eq.s32 	%p81, %r22, 1062207488;
	selp.b32 	%r169, %r20, 0, %p81;
	setp.lt.s32 	%p82, %r168, 0;
	or.b32  	%r170, %r169, 2146435072;
	selp.b32 	%r171, %r170, %r169, %p82;
	mov.b32 	%r172, 0;
	mov.b64 	%fd836, {%r172, %r171};
$L__BB13_43:
	add.f64 	%fd443, %fd817, 0d4000000000000000;
	{
	.reg .b32 %temp; 
	mov.b64 	{%temp, %r173}, %fd443;
	}
	and.b32  	%r174, %r173, 2146435072;
	setp.ne.s32 	%p83, %r174, 2146435072;
	setp.neu.f64 	%p84, %fd62, 0d7FF0000000000000;
	or.pred  	%p85, %p83, %p84;
	@%p85 bra 	$L__BB13_45;
	setp.lt.s32 	%p86, %r20, 0;
	setp.eq.s32 	%p87, %r22, 1062207488;
	setp.lt.s32 	%p88, %r168, 0;
	selp.b32 	%r176, 0, 2146435072, %p88;
	and.b32  	%r177, %r168, 2147483647;
	setp.ne.s32 	%p89, %r177, 1071644672;
	or.b32  	%r178, %r176, -2147483648;
	selp.b32 	%r179, %r178, %r176, %p89;
	selp.b32 	%r180, %r179, %r176, %p87;
	selp.b32 	%r181, %r180, %r176, %p86;
	mov.b32 	%r182, 0;
	mov.b64 	%fd836, {%r182, %r181};
$L__BB13_45:
	setp.eq.s32 	%p90, %r22, 1062207488;
	setp.eq.f64 	%p91, %fd817, 0d3FF0000000000000;
	mul.f64 	%fd444, %fd836, 0d3FB31C432CA57A78;
	selp.f64 	%fd445, 0d3FB31C432CA57A78, %fd444, %p91;
	fma.rn.f64 	%fd446, %fd817, 0dBFC43FE5C91D14E4, 0d3FF399999999999A;
	fma.rn.f64 	%fd447, %fd13, 0dBFC6BEDFA43FE5C9, %fd446;
	sub.f64 	%fd448, %fd447, %fd445;
	mul.f64 	%fd449, %fd13, 0d3FCE17C1BDA5119D;
	fma.rn.f64 	%fd68, %fd817, %fd449, %fd448;
	{
	.reg .b32 %temp; 
	mov.b64 	{%temp, %r23}, %fd13;
	}
	abs.f64 	%fd69, %fd13;
	{ // callseq 22, 0
	.param .b64 param0;
	st.param.f64 	[param0], %fd69;
	.param .b64 param1;
	st.param.f64 	[param1], 0d4000000000000000;
	.param .b64 retval0;
	call.uni (retval0), 
	__internal_accurate_pow, 
	(
	param0, 
	param1
	);
	ld.param.f64 	%fd450, [retval0];
	} // callseq 22
	setp.lt.s32 	%p92, %r23, 0;
	neg.f64 	%fd452, %fd450;
	selp.f64 	%fd453, %fd452, %fd450, %p90;
	selp.f64 	%fd838, %fd453, %fd450, %p92;
	setp.neu.f64 	%p93, %fd13, 0d0000000000000000;
	@%p93 bra 	$L__BB13_47;
	setp.eq.s32 	%p94, %r22, 1062207488;
	selp.b32 	%r184, %r23, 0, %p94;
	setp.lt.s32 	%p95, %r168, 0;
	or.b32  	%r185, %r184, 2146435072;
	selp.b32 	%r186, %r185, %r184, %p95;
	mov.b32 	%r187, 0;
	mov.b64 	%fd838, {%r187, %r186};
$L__BB13_47:
	add.f64 	%fd454, %fd13, 0d4000000000000000;
	{
	.reg .b32 %temp; 
	mov.b64 	{%temp, %r188}, %fd454;
	}
	and.b32  	%r189, %r188, 2146435072;
	setp.ne.s32 	%p96, %r189, 2146435072;
	@%p96 bra 	$L__BB13_52;
	setp.num.f64 	%p97, %fd13, %fd13;
	@%p97 bra 	$L__BB13_50;
	mov.f64 	%fd455, 0d4000000000000000;
	add.rn.f64 	%fd838, %fd13, %fd455;
	bra.uni 	$L__BB13_52;
$L__BB13_50:
	setp.neu.f64 	%p98, %fd69, 0d7FF0000000000000;
	@%p98 bra 	$L__BB13_52;
	setp.lt.s32 	%p99, %r23, 0;
	setp.eq.s32 	%p100, %r22, 1062207488;
	setp.lt.s32 	%p101, %r168, 0;
	selp.b32 	%r191, 0, 2146435072, %p101;
	and.b32  	%r192, %r168, 2147483647;
	setp.ne.s32 	%p102, %r192, 1071644672;
	or.b32  	%r193, %r191, -2147483648;
	selp.b32 	%r194, %r193, %r191, %p102;
	selp.b32 	%r195, %r194, %r191, %p100;
	selp.b32 	%r196, %r195, %r191, %p99;
	mov.b32 	%r197, 0;
	mov.b64 	%fd838, {%r197, %r196};
$L__BB13_52:
	setp.eq.f64 	%p103, %fd13, 0d3FF0000000000000;
	mul.f64 	%fd456, %fd838, 0d3FAC947064ECE9A3;
	selp.f64 	%fd457, 0d3FAC947064ECE9A3, %fd456, %p103;
	sub.f64 	%fd458, %fd68, %fd457;
	max.f64 	%fd839, %fd458, 0d3FF0000000000000;
$L__BB13_53:
	ld.param.u32 	%r522, [_Z17calc_trans_nonisoPdS_S_S_S_S_S_S_S_S_S_S_S_S_S_S_S_S_S_S_S_S_S_S_S_S_S_S_S_S_S_S_Piddddddiiiiiiid_param_44];
	setp.ne.s32 	%p104, %r522, 1;
	sub.f64 	%fd460, %fd839, %fd13;
	mul.f64 	%fd461, %fd34, %fd839;
	div.rn.f64 	%fd462, %fd460, %fd461;
	sqrt.rn.f64 	%fd463, %fd462;
	mov.f64 	%fd844, 0d3FF0000000000000;
	sub.f64 	%fd78, %fd844, %fd463;
	@%p104 bra 	$L__BB13_67;
	ld.param.f64 	%fd800, [_Z17calc_trans_nonisoPdS_S_S_S_S_S_S_S_S_S_S_S_S_S_S_S_S_S_S_S_S_S_S_S_S_S_S_S_S_S_S_Piddddddiiiiiiid_param_46];
	setp.leu.f64 	%p105, %fd14, %fd800;
	setp.ltu.f64 	%p106, %fd818, 0d0000000000000000;
	or.pred  	%p107, %p105, %p106;
	@%p107 bra 	$L__BB13_67;
	{
	.reg .b32 %temp; 
	mov.b64 	{%temp, %r24}, %fd818;
	}
	mov.f64 	%fd465, 0d4000000000000000;
	{
	.reg .b32 %temp; 
	mov.b64 	{%temp, %r198}, %fd465;
	}
	and.b32  	%r26, %r198, 2146435072;
	setp.eq.s32 	%p108, %r26, 1062207488;
	abs.f64 	%fd79, %fd818;
	{ // callseq 23, 0
	.param .b64 param0;
	st.param.f64 	[param0], %fd79;
	.param .b64 param1;
	st.param.f64 	[param1], 0d4000000000000000;
	.param .b64 retval0;
	call.uni (retval0), 
	__internal_accurate_pow, 
	(
	param0, 
	param1
	);
	ld.param.f64 	%fd466, [retval0];
	} // callseq 23
	setp.lt.s32 	%p109, %r24, 0;
	neg.f64 	%fd468, %fd466;
	selp.f64 	%fd469, %fd468, %fd466, %p108;
	selp.f64 	%fd841, %fd469, %fd466, %p109;
	setp.neu.f64 	%p110, %fd818, 0d0000000000000000;
	@%p110 bra 	$L__BB13_57;
	setp.eq.s32 	%p111, %r26, 1062207488;
	selp.b32 	%r199, %r24, 0, %p111;
	setp.lt.s32 	%p112, %r198, 0;
	or.b32  	%r200, %r199, 2146435072;
	selp.b32 	%r201, %r200, %r199, %p112;
	mov.b32 	%r202, 0;
	mov.b64 	%fd841, {%r202, %r201};
$L__BB13_57:
	add.f64 	%fd470, %fd818, 0d4000000000000000;
	{
	.reg .b32 %temp; 
	mov.b64 	{%temp, %r203}, %fd470;
	}
	and.b32  	%r204, %r203, 2146435072;
	setp.ne.s32 	%p113, %r204, 2146435072;
	setp.neu.f64 	%p114, %fd79, 0d7FF0000000000000;
	or.pred  	%p115, %p113, %p114;
	@%p115 bra 	$L__BB13_59;
	setp.lt.s32 	%p116, %r24, 0;
	setp.eq.s32 	%p117, %r26, 1062207488;
	setp.lt.s32 	%p118, %r198, 0;
	selp.b32 	%r206, 0, 2146435072, %p118;
	and.b32  	%r207, %r198, 2147483647;
	setp.ne.s32 	%p119, %r207, 1071644672;
	or.b32  	%r208, %r206, -2147483648;
	selp.b32 	%r209, %r208, %r206, %p119;
	selp.b32 	%r210, %r209, %r206, %p117;
	selp.b32 	%r211, %r210, %r206, %p116;
	mov.b32 	%r212, 0;
	mov.b64 	%fd841, {%r212, %r211};
$L__BB13_59:
	setp.eq.s32 	%p120, %r26, 1062207488;
	setp.eq.f64 	%p121, %fd818, 0d3FF0000000000000;
	mul.f64 	%fd471, %fd841, 0d3FB31C432CA57A78;
	selp.f64 	%fd472, 0d3FB31C432CA57A78, %fd471, %p121;
	fma.rn.f64 	%fd473, %fd818, 0dBFC43FE5C91D14E4, 0d3FF399999999999A;
	fma.rn.f64 	%fd474, %fd14, 0dBFC6BEDFA43FE5C9, %fd473;
	sub.f64 	%fd475, %fd474, %fd472;
	mul.f64 	%fd476, %fd14, 0d3FCE17C1BDA5119D;
	fma.rn.f64 	%fd85, %fd818, %fd476, %fd475;
	{
	.reg .b32 %temp; 
	mov.b64 	{%temp, %r27}, %fd14;
	}
	abs.f64 	%fd86, %fd14;
	{ // callseq 24, 0
	.param .b64 param0;
	st.param.f64 	[param0], %fd86;
	.param .b64 param1;
	st.param.f64 	[param1], 0d4000000000000000;
	.param .b64 retval0;
	call.uni (retval0), 
	__internal_accurate_pow, 
	(
	param0, 
	param1
	);
	ld.param.f64 	%fd477, [retval0];
	} // callseq 24
	setp.lt.s32 	%p122, %r27, 0;
	neg.f64 	%fd479, %fd477;
	selp.f64 	%fd480, %fd479, %fd477, %p120;
	selp.f64 	%fd843, %fd480, %fd477, %p122;
	setp.neu.f64 	%p123, %fd14, 0d0000000000000000;
	@%p123 bra 	$L__BB13_61;
	selp.b32 	%r214, %r27, 0, %p120;
	setp.lt.s32 	%p125, %r198, 0;
	or.b32  	%r215, %r214, 2146435072;
	selp.b32 	%r216, %r215, %r214, %p125;
	mov.b32 	%r217, 0;
	mov.b64 	%fd843, {%r217, %r216};
$L__BB13_61:
	add.f64 	%fd481, %fd14, 0d4000000000000000;
	{
	.reg .b32 %temp; 
	mov.b64 	{%temp, %r218}, %fd481;
	}
	and.b32  	%r219, %r218, 2146435072;
	setp.ne.s32 	%p126, %r219, 2146435072;
	@%p126 bra 	$L__BB13_66;
	setp.num.f64 	%p127, %fd14, %fd14;
	@%p127 bra 	$L__BB13_64;
	mov.f64 	%fd482, 0d4000000000000000;
	add.rn.f64 	%fd843, %fd14, %fd482;
	bra.uni 	$L__BB13_66;
$L__BB13_64:
	setp.neu.f64 	%p128, %fd86, 0d7FF0000000000000;
	@%p128 bra 	$L__BB13_66;
	setp.lt.s32 	%p129, %r27, 0;
	setp.eq.s32 	%p130, %r26, 1062207488;
	setp.lt.s32 	%p131, %r198, 0;
	selp.b32 	%r221, 0, 2146435072, %p131;
	and.b32  	%r222, %r198, 2147483647;
	setp.ne.s32 	%p132, %r222, 1071644672;
	or.b32  	%r223, %r221, -2147483648;
	selp.b32 	%r224, %r223, %r221, %p132;
	selp.b32 	%r225, %r224, %r221, %p130;
	selp.b32 	%r226, %r225, %r221, %p129;
	mov.b32 	%r227, 0;
	mov.b64 	%fd843, {%r227, %r226};
$L__BB13_66:
	setp.eq.f64 	%p133, %fd14, 0d3FF0000000000000;
	mul.f64 	%fd483, %fd843, 0d3FAC947064ECE9A3;
	selp.f64 	%fd484, 0d3FAC947064ECE9A3, %fd483, %p133;
	sub.f64 	%fd485, %fd85, %fd484;
	max.f64 	%fd844, %fd485, 0d3FF0000000000000;
$L__BB13_67:
	ld.param.u32 	%r523, [_Z17calc_trans_nonisoPdS_S_S_S_S_S_S_S_S_S_S_S_S_S_S_S_S_S_S_S_S_S_S_S_S_S_S_S_S_S_S_Piddddddiiiiiiid_param_44];
	setp.ne.s32 	%p134, %r523, 1;
	sub.f64 	%fd487, %fd844, %fd14;
	mul.f64 	%fd488, %fd56, %fd844;
	div.rn.f64 	%fd489, %fd487, %fd488;
	sqrt.rn.f64 	%fd490, %fd489;
	mov.f64 	%fd849, 0d3FF0000000000000;
	sub.f64 	%fd95, %fd849, %fd490;
	@%p134 bra 	$L__BB13_81;
	ld.param.f64 	%fd801, [_Z17calc_trans_nonisoPdS_S_S_S_S_S_S_S_S_S_S_S_S_S_S_S_S_S_S_S_S_S_S_S_S_S_S_S_S_S_S_Piddddddiiiiiiid_param_46];
	setp.leu.f64 	%p135, %fd13, %fd801;
	setp.ltu.f64 	%p136, %fd817, 0d0000000000000000;
	or.pred  	%p137, %p135, %p136;
	@%p137 bra 	$L__BB13_81;
	{
	.reg .b32 %temp; 
	mov.b64 	{%temp, %r28}, %fd817;
	}
	mov.f64 	%fd492, 0d4000000000000000;
	{
	.reg .b32 %temp; 
	mov.b64 	{%temp, %r228}, %fd492;
	}
	and.b32  	%r30, %r228, 2146435072;
	setp.eq.s32 	%p138, %r30, 1062207488;
	abs.f64 	%fd96, %fd817;
	{ // callseq 25, 0
	.param .b64 param0;
	st.param.f64 	[param0], %fd96;
	.param .b64 param1;
	st.param.f64 	[param1], 0d4000000000000000;
	.param .b64 retval0;
	call.uni (retval0), 
	__internal_accurate_pow, 
	(
	param0, 
	param1
	);
	ld.param.f64 	%fd493, [retval0];
	} // callseq 25
	setp.lt.s32 	%p139, %r28, 0;
	neg.f64 	%fd495, %fd493;
	selp.f64 	%fd496, %fd495, %fd493, %p138;
	selp.f64 	%fd846, %fd496, %fd493, %p139;
	setp.neu.f64 	%p140, %fd817, 0d0000000000000000;
	@%p140 bra 	$L__BB13_71;
	selp.b32 	%r229, %r28, 0, %p138;
	setp.lt.s32 	%p142, %r228, 0;
	or.b32  	%r230, %r229, 2146435072;
	selp.b32 	%r231, %r230, %r229, %p142;
	mov.b32 	%r232, 0;
	mov.b64 	%fd846, {%r232, %r231};
$L__BB13_71:
	add.f64 	%fd497, %fd817, 0d4000000000000000;
	{
	.reg .b32 %temp; 
	mov.b64 	{%temp, %r233}, %fd497;
	}
	and.b32  	%r234, %r233, 2146435072;
	setp.ne.s32 	%p143, %r234, 2146435072;
	setp.neu.f64 	%p144, %fd96, 0d7FF0000000000000;
	or.pred  	%p145, %p143, %p144;
	@%p145 bra 	$L__BB13_73;
	setp.lt.s32 	%p146, %r28, 0;
	setp.eq.s32 	%p147, %r30, 1062207488;
	setp.lt.s32 	%p148, %r228, 0;
	selp.b32 	%r236, 0, 2146435072, %p148;
	and.b32  	%r237, %r228, 2147483647;
	setp.ne.s32 	%p149, %r237, 1071644672;
	or.b32  	%r238, %r236, -2147483648;
	selp.b32 	%r239, %r238, %r236, %p149;
	selp.b32 	%r240, %r239, %r236, %p147;
	selp.b32 	%r241, %r240, %r236, %p146;
	mov.b32 	%r242, 0;
	mov.b64 	%fd846, {%r242, %r241};
$L__BB13_73:
	setp.eq.s32 	%p150, %r30, 1062207488;
	setp.eq.f64 	%p151, %fd817, 0d3FF0000000000000;
	mul.f64 	%fd498, %fd846, 0d3FB31C432CA57A78;
	selp.f64 	%fd499, 0d3FB31C432CA57A78, %fd498, %p151;
	fma.rn.f64 	%fd500, %fd817, 0dBFC43FE5C91D14E4, 0d3FF399999999999A;
	fma.rn.f64 	%fd501, %fd13, 0dBFC6BEDFA43FE5C9, %fd500;
	sub.f64 	%fd502, %fd501, %fd499;
	mul.f64 	%fd503, %fd13, 0d3FCE17C1BDA5119D;
	fma.rn.f64 	%fd102, %fd817, %fd503, %fd502;
	{
	.reg .b32 %temp; 
	mov.b64 	{%temp, %r31}, %fd13;
	}
	abs.f64 	%fd103, %fd13;
	{ // callseq 26, 0
	.param .b64 param0;
	st.param.f64 	[param0], %fd103;
	.param .b64 param1;
	st.param.f64 	[param1], 0d4000000000000000;
	.param .b64 retval0;
	call.uni (retval0), 
	__internal_accurate_pow, 
	(
	param0, 
	param1
	);
	ld.param.f64 	%fd504, [retval0];
	} // callseq 26
	setp.lt.s32 	%p152, %r31, 0;
	neg.f64 	%fd506, %fd504;
	selp.f64 	%fd507, %fd506, %fd504, %p150;
	selp.f64 	%fd848, %fd507, %fd504, %p152;
	setp.neu.f64 	%p153, %fd13, 0d0000000000000000;
	@%p153 bra 	$L__BB13_75;
	selp.b32 	%r244, %r31, 0, %p150;
	setp.lt.s32 	%p155, %r228, 0;
	or.b32  	%r245, %r244, 2146435072;
	selp.b32 	%r246, %r245, %r244, %p155;
	mov.b32 	%r247, 0;
	mov.b64 	%fd848, {%r247, %r246};
$L__BB13_75:
	add.f64 	%fd508, %fd13, 0d4000000000000000;
	{
	.reg .b32 %temp; 
	mov.b64 	{%temp, %r248}, %fd508;
	}
	and.b32  	%r249, %r248, 2146435072;
	setp.ne.s32 	%p156, %r249, 2146435072;
	@%p156 bra 	$L__BB13_80;
	setp.num.f64 	%p157, %fd13, %fd13;
	@%p157 bra 	$L__BB13_78;
	mov.f64 	%fd509, 0d4000000000000000;
	add.rn.f64 	%fd848, %fd13, %fd509;
	bra.uni 	$L__BB13_80;
$L__BB13_78:
	setp.neu.f64 	%p158, %fd103, 0d7FF0000000000000;
	@%p158 bra 	$L__BB13_80;
	setp.lt.s32 	%p159, %r31, 0;
	setp.eq.s32 	%p160, %r30, 1062207488;
	setp.lt.s32 	%p161, %r228, 0;
	selp.b32 	%r251, 0, 2146435072, %p161;
	and.b32  	%r252, %r228, 2147483647;
	setp.ne.s32 	%p162, %r252, 1071644672;
	or.b32  	%r253, %r251, -2147483648;
	selp.b32 	%r254, %r253, %r251, %p162;
	selp.b32 	%r255, %r254, %r251, %p160;
	selp.b32 	%r256, %r255, %r251, %p159;
	mov.b32 	%r257, 0;
	mov.b64 	%fd848, {%r257, %r256};
$L__BB13_80:
	setp.eq.f64 	%p163, %fd13, 0d3FF0000000000000;
	mul.f64 	%fd510, %fd848, 0d3FAC947064ECE9A3;
	selp.f64 	%fd511, 0d3FAC947064ECE9A3, %fd510, %p163;
	sub.f64 	%fd512, %fd102, %fd511;
	max.f64 	%fd849, %fd512, 0d3FF0000000000000;
$L__BB13_81:
	ld.param.u32 	%r524, [_Z17calc_trans_nonisoPdS_S_S_S_S_S_S_S_S_S_S_S_S_S_S_S_S_S_S_S_S_S_S_S_S_S_S_S_S_S_S_Piddddddiiiiiiid_param_44];
	setp.ne.s32 	%p164, %r524, 1;
	sub.f64 	%fd514, %fd849, %fd13;
	mul.f64 	%fd515, %fd34, %fd849;
	div.rn.f64 	%fd516, %fd514, %fd515;
	sqrt.rn.f64 	%fd517, %fd516;
	add.f64 	%fd112, %fd517, 0d3FF0000000000000;
	mov.f64 	%fd854, 0d3FF0000000000000;
	@%p164 bra 	$L__BB13_95;
	ld.param.f64 	%fd802, [_Z17calc_trans_nonisoPdS_S_S_S_S_S_S_S_S_S_S_S_S_S_S_S_S_S_S_S_S_S_S_S_S_S_S_S_S_S_S_Piddddddiiiiiiid_param_46];
	setp.leu.f64 	%p165, %fd14, %fd802;
	setp.ltu.f64 	%p166, %fd818, 0d0000000000000000;
	or.pred  	%p167, %p165, %p166;
	@%p167 bra 	$L__BB13_95;
	{
	.reg .b32 %temp; 
	mov.b64 	{%temp, %r32}, %fd818;
	}
	mov.f64 	%fd519, 0d4000000000000000;
	{
	.reg .b32 %temp; 
	mov.b64 	{%temp, %r258}, %fd519;
	}
	and.b32  	%r34, %r258, 2146435072;
	setp.eq.s32 	%p168, %r34, 1062207488;
	abs.f64 	%fd113, %fd818;
	{ // callseq 27, 0
	.param .b64 param0;
	st.param.f64 	[param0], %fd113;
	.param .b64 param1;
	st.param.f64 	[param1], 0d4000000000000000;
	.param .b64 retval0;
	call.uni (retval0), 
	__internal_accurate_pow, 
	(
	param0, 
	param1
	);
	ld.param.f64 	%fd520, [retval0];
	} // callseq 27
	setp.lt.s32 	%p169, %r32, 0;
	neg.f64 	%fd522, %fd520;
	selp.f64 	%fd523, %fd522, %fd520, %p168;
	selp.f64 	%fd851, %fd523, %fd520, %p169;
	setp.neu.f64 	%p170, %fd818, 0d0000000000000000;
	@%p170 bra 	$L__BB13_85;
	selp.b32 	%r259, %r32, 0, %p168;
	setp.lt.s32 	%p172, %r258, 0;
	or.b32  	%r260, %r259, 2146435072;
	selp.b32 	%r261, %r260, %r259, %p172;
	mov.b32 	%r262, 0;
	mov.b64 	%fd851, {%r262, %r261};
$L__BB13_85:
	add.f64 	%fd524, %fd818, 0d4000000000000000;
	{
	.reg .b32 %temp; 
	mov.b64 	{%temp, %r263}, %fd524;
	}
	and.b32  	%r264, %r263, 2146435072;
	setp.ne.s32 	%p173, %r264, 2146435072;
	setp.neu.f64 	%p174, %fd113, 0d7FF0000000000000;
	or.pred  	%p175, %p173, %p174;
	@%p175 bra 	$L__BB13_87;
	setp.lt.s32 	%p176, %r32, 0;
	setp.eq.s32 	%p177, %r34, 1062207488;
	setp.lt.s32 	%p178, %r258, 0;
	selp.b32 	%r266, 0, 2146435072, %p178;
	and.b32  	%r267, %r258, 2147483647;
	setp.ne.s32 	%p179, %r267, 1071644672;
	or.b32  	%r268, %r266, -2147483648;
	selp.b32 	%r269, %r268, %r266, %p179;
	selp.b32 	%r270, %r269, %r266, %p177;
	selp.b32 	%r271, %r270, %r266, %p176;
	mov.b32 	%r272, 0;
	mov.b64 	%fd851, {%r272, %r271};
$L__BB13_87:
	setp.eq.s32 	%p180, %r34, 1062207488;
	setp.eq.f64 	%p181, %fd818, 0d3FF0000000000000;
	mul.f64 	%fd525, %fd851, 0d3FB31C432CA57A78;
	selp.f64 	%fd526, 0d3FB31C432CA57A78, %fd525, %p181;
	fma.rn.f64 	%fd527, %fd818, 0dBFC43FE5C91D14E4, 0d3FF399999999999A;
	fma.rn.f64 	%fd528, %fd14, 0dBFC6BEDFA43FE5C9, %fd527;
	sub.f64 	%fd529, %fd528, %fd526;
	mul.f64 	%fd530, %fd14, 0d3FCE17C1BDA5119D;
	fma.rn.f64 	%fd119, %fd818, %fd530, %fd529;
	{
	.reg .b32 %temp; 
	mov.b64 	{%temp, %r35}, %fd14;
	}
	abs.f64 	%fd120, %fd14;
	{ // callseq 28, 0
	.param .b64 param0;
	st.param.f64 	[param0], %fd120;
	.param .b64 param1;
	st.param.f64 	[param1], 0d4000000000000000;
	.param .b64 retval0;
	call.uni (retval0), 
	__internal_accurate_pow, 
	(
	param0, 
	param1
	);
	ld.param.f64 	%fd531, [retval0];
	} // callseq 28
	setp.lt.s32 	%p182, %r35, 0;
	neg.f64 	%fd533, %fd531;
	selp.f64 	%fd534, %fd533, %fd531, %p180;
	selp.f64 	%fd853, %fd534, %fd531, %p182;
	setp.neu.f64 	%p183, %fd14, 0d0000000000000000;
	@%p183 bra 	$L__BB13_89;
	selp.b32 	%r274, %r35, 0, %p180;
	setp.lt.s32 	%p185, %r258, 0;
	or.b32  	%r275, %r274, 2146435072;
	selp.b32 	%r276, %r275, %r274, %p185;
	mov.b32 	%r277, 0;
	mov.b64 	%fd853, {%r277, %r276};
$L__BB13_89:
	add.f64 	%fd535, %fd14, 0d4000000000000000;
	{
	.reg .b32 %temp; 
	mov.b64 	{%temp, %r278}, %fd535;
	}
	and.b32  	%r279, %r278, 2146435072;
	setp.ne.s32 	%p186, %r279, 2146435072;
	@%p186 bra 	$L__BB13_94;
	setp.num.f64 	%p187, %fd14, %fd14;
	@%p187 bra 	$L__BB13_92;
	mov.f64 	%fd536, 0d4000000000000000;
	add.rn.f64 	%fd853, %fd14, %fd536;
	bra.uni 	$L__BB13_94;
$L__BB13_92:
	setp.neu.f64 	%p188, %fd120, 0d7FF0000000000000;
	@%p188 bra 	$L__BB13_94;
	setp.lt.s32 	%p189, %r35, 0;
	setp.eq.s32 	%p190, %r34, 1062207488;
	setp.lt.s32 	%p191, %r258, 0;
	selp.b32 	%r281, 0, 2146435072, %p191;
	and.b32  	%r282, %r258, 2147483647;
	setp.ne.s32 	%p192, %r282, 1071644672;
	or.b32  	%r283, %r281, -2147483648;
	selp.b32 	%r284, %r283, %r281, %p192;
	selp.b32 	%r285, %r284, %r281, %p190;
	selp.b32 	%r286, %r285, %r281, %p189;
	mov.b32 	%r287, 0;
	mov.b64 	%fd853, {%r287, %r286};
$L__BB13_94:
	setp.eq.f64 	%p193, %fd14, 0d3FF0000000000000;
	mul.f64 	%fd537, %fd853, 0d3FAC947064ECE9A3;
	selp.f64 	%fd538, 0d3FAC947064ECE9A3, %fd537, %p193;
	sub.f64 	%fd539, %fd119, %fd538;
	max.f64 	%fd854, %fd539, 0d3FF0000000000000;
$L__BB13_95:
	ld.param.u32 	%r525, [_Z17calc_trans_nonisoPdS_S_S_S_S_S_S_S_S_S_S_S_S_S_S_S_S_S_S_S_S_S_S_S_S_S_S_S_S_S_S_Piddddddiiiiiiid_param_44];
	ld.param.u64 	%rd135, [_Z17calc_trans_nonisoPdS_S_S_S_S_S_S_S_S_S_S_S_S_S_S_S_S_S_S_S_S_S_S_S_S_S_S_S_S_S_S_Piddddddiiiiiiid_param_6];
	ld.param.u64 	%rd134, [_Z17calc_trans_nonisoPdS_S_S_S_S_S_S_S_S_S_S_S_S_S_S_S_S_S_S_S_S_S_S_S_S_S_S_S_S_S_S_Piddddddiiiiiiid_param_5];
	ld.param.u64 	%rd133, [_Z17calc_trans_nonisoPdS_S_S_S_S_S_S_S_S_S_S_S_S_S_S_S_S_S_S_S_S_S_S_S_S_S_S_S_S_S_S_Piddddddiiiiiiid_param_4];
	mul.f64 	%fd541, %fd112, 0d3FE0000000000000;
	mul.f64 	%fd542, %fd95, 0d3FE0000000000000;
	mul.f64 	%fd543, %fd78, 0d3FE0000000000000;
	setp.ne.s32 	%p194, %r525, 1;
	sub.f64 	%fd544, %fd854, %fd14;
	mul.f64 	%fd545, %fd56, %fd854;
	div.rn.f64 	%fd546, %fd544, %fd545;
	sqrt.rn.f64 	%fd547, %fd546;
	add.f64 	%fd548, %fd547, 0d3FF0000000000000;
	mul.f64 	%fd549, %fd548, 0d3FE0000000000000;
	mul.f64 	%fd550, %fd543, %fd543;
	mul.f64 	%fd551, %fd828, %fd828;
	mul.f64 	%fd552, %fd551, %fd550;
	mul.f64 	%fd553, %fd541, %fd541;
	sub.f64 	%fd554, %fd552, %fd553;
	cvta.to.global.u64 	%rd95, %rd133;
	mul.wide.s32 	%rd96, %r5, 8;
	add.s64 	%rd97, %rd95, %rd96;
	st.global.f64 	[%rd97], %fd554;
	mul.f64 	%fd555, %fd542, %fd542;
	mul.f64 	%fd556, %fd834, %fd834;
	mul.f64 	%fd557, %fd556, %fd555;
	mul.f64 	%fd558, %fd549, %fd549;
	sub.f64 	%fd559, %fd557, %fd558;
	cvta.to.global.u64 	%rd98, %rd134;
	add.s64 	%rd99, %rd98, %rd96;
	st.global.f64 	[%rd99], %fd559;
	mul.f64 	%fd560, %fd543, %fd541;
	mov.f64 	%fd859, 0d3FF0000000000000;
	sub.f64 	%fd561, %fd859, %fd551;
	mul.f64 	%fd562, %fd561, %fd560;
	cvta.to.global.u64 	%rd100, %rd135;
	add.s64 	%rd101, %rd100, %rd96;
	st.global.f64 	[%rd101], %fd562;
	mul.f64 	%fd563, %fd542, %fd549;
	sub.f64 	%fd564, %fd859, %fd556;
	mul.f64 	%fd565, %fd564, %fd563;
	cvta.to.global.u64 	%rd102, %rd9;
	add.s64 	%rd103, %rd102, %rd96;
	st.global.f64 	[%rd103], %fd565;
	sub.f64 	%fd566, %fd550, %fd553;
	mul.f64 	%fd567, %fd828, %fd566;
	cvta.to.global.u64 	%rd104, %rd10;
	add.s64 	%rd105, %rd104, %rd96;
	st.global.f64 	[%rd105], %fd567;
	sub.f64 	%fd568, %fd555, %fd558;
	mul.f64 	%fd569, %fd834, %fd568;
	cvta.to.global.u64 	%rd106, %rd11;
	add.s64 	%rd107, %rd106, %rd96;
	st.global.f64 	[%rd107], %fd569;
	@%p194 bra 	$L__BB13_109;
	ld.param.f64 	%fd803, [_Z17calc_trans_nonisoPdS_S_S_S_S_S_S_S_S_S_S_S_S_S_S_S_S_S_S_S_S_S_S_S_S_S_S_S_S_S_S_Piddddddiiiiiiid_param_46];
	setp.leu.f64 	%p195, %fd13, %fd803;
	setp.ltu.f64 	%p196, %fd817, 0d0000000000000000;
	or.pred  	%p197, %p195, %p196;
	@%p197 bra 	$L__BB13_109;
	{
	.reg .b32 %temp; 
	mov.b64 	{%temp, %r36}, %fd817;
	}
	mov.f64 	%fd571, 0d4000000000000000;
	{
	.reg .b32 %temp; 
	mov.b64 	{%temp, %r288}, %fd571;
	}
	and.b32  	%r38, %r288, 2146435072;
	setp.eq.s32 	%p198, %r38, 1062207488;
	abs.f64 	%fd129, %fd817;
	{ // callseq 29, 0
	.param .b64 param0;
	st.param.f64 	[param0], %fd129;
	.param .b64 param1;
	st.param.f64 	[param1], 0d4000000000000000;
	.param .b64 retval0;
	call.uni (retval0), 
	__internal_accurate_pow, 
	(
	param0, 
	param1
	);
	ld.param.f64 	%fd572, [retval0];
	} // callseq 29
	setp.lt.s32 	%p199, %r36, 0;
	neg.f64 	%fd574, %fd572;
	selp.f64 	%fd575, %fd574, %fd572, %p198;
	selp.f64 	%fd856, %fd575, %fd572, %p199;
	setp.neu.f64 	%p200, %fd817, 0d0000000000000000;
	@%p200 bra 	$L__BB13_99;
	setp.eq.s32 	%p201, %r38, 1062207488;
	selp.b32 	%r289, %r36, 0, %p201;
	setp.lt.s32 	%p202, %r288, 0;
	or.b32  	%r290, %r289, 2146435072;
	selp.b32 	%r291, %r290, %r289, %p202;
	mov.b32 	%r292, 0;
	mov.b64 	%fd856, {%r292, %r291};
$L__BB13_99:
	add.f64 	%fd576, %fd817, 0d4000000000000000;
	{
	.reg .b32 %temp; 
	mov.b64 	{%temp, %r293}, %fd576;
	}
	and.b32  	%r294, %r293, 2146435072;
	setp.ne.s32 	%p203, %r294, 2146435072;
	setp.neu.f64 	%p204, %fd129, 0d7FF0000000000000;
	or.pred  	%p205, %p203, %p204;
	@%p205 bra 	$L__BB13_101;
	setp.lt.s32 	%p206, %r36, 0;
	setp.eq.s32 	%p207, %r38, 1062207488;
	setp.lt.s32 	%p208, %r288, 0;
	selp.b32 	%r296, 0, 2146435072, %p208;
	and.b32  	%r297, %r288, 2147483647;
	setp.ne.s32 	%p209, %r297, 1071644672;
	or.b32  	%r298, %r296, -2147483648;
	selp.b32 	%r299, %r298, %r296, %p209;
	selp.b32 	%r300, %r299, %r296, %p207;
	selp.b32 	%r301, %r300, %r296, %p206;
	mov.b32 	%r302, 0;
	mov.b64 	%fd856, {%r302, %r301};
$L__BB13_101:
	setp.eq.s32 	%p210, %r38, 1062207488;
	setp.eq.f64 	%p211, %fd817, 0d3FF0000000000000;
	mul.f64 	%fd577, %fd856, 0d3FB31C432CA57A78;
	selp.f64 	%fd578, 0d3FB31C432CA57A78, %fd577, %p211;
	fma.rn.f64 	%fd579, %fd817, 0dBFC43FE5C91D14E4, 0d3FF399999999999A;
	fma.rn.f64 	%fd580, %fd13, 0dBFC6BEDFA43FE5C9, %fd579;
	sub.f64 	%fd581, %fd580, %fd578;
	mul.f64 	%fd582, %fd13, 0d3FCE17C1BDA5119D;
	fma.rn.f64 	%fd135, %fd817, %fd582, %fd581;
	{
	.reg .b32 %temp; 
	mov.b64 	{%temp, %r39}, %fd13;
	}
	abs.f64 	%fd136, %fd13;
	{ // callseq 30, 0
	.param .b64 param0;
	st.param.f64 	[param0], %fd136;
	.param .b64 param1;
	st.param.f64 	[param1], 0d4000000000000000;
	.param .b64 retval0;
	call.uni (retval0), 
	__internal_accurate_pow, 
	(
	param0, 
	param1
	);
	ld.param.f64 	%fd583, [retval0];
	} // callseq 30
	setp.lt.s32 	%p212, %r39, 0;
	neg.f64 	%fd585, %fd583;
	selp.f64 	%fd586, %fd585, %fd583, %p210;
	selp.f64 	%fd858, %fd586, %fd583, %p212;
	setp.neu.f64 	%p213, %fd13, 0d0000000000000000;
	@%p213 bra 	$L__BB13_103;
	setp.eq.s32 	%p214, %r38, 1062207488;
	selp.b32 	%r304, %r39, 0, %p214;
	setp.lt.s32 	%p215, %r288, 0;
	or.b32  	%r305, %r304, 2146435072;
	selp.b32 	%r306, %r305, %r304, %p215;
	mov.b32 	%r307, 0;
	mov.b64 	%fd858, {%r307, %r306};
$L__BB13_103:
	add.f64 	%fd587, %fd13, 0d4000000000000000;
	{
	.reg .b32 %temp; 
	mov.b64 	{%temp, %r308}, %fd587;
	}
	and.b32  	%r309, %r308, 2146435072;
	setp.ne.s32 	%p216, %r309, 2146435072;
	@%p216 bra 	$L__BB13_108;
	setp.num.f64 	%p217, %fd13, %fd13;
	@%p217 bra 	$L__BB13_106;
	mov.f64 	%fd588, 0d4000000000000000;
	add.rn.f64 	%fd858, %fd13, %fd588;
	bra.uni 	$L__BB13_108;
$L__BB13_106:
	setp.neu.f64 	%p218, %fd136, 0d7FF0000000000000;
	@%p218 bra 	$L__BB13_108;
	setp.lt.s32 	%p219, %r39, 0;
	setp.eq.s32 	%p220, %r38, 1062207488;
	setp.lt.s32 	%p221, %r288, 0;
	selp.b32 	%r311, 0, 2146435072, %p221;
	and.b32  	%r312, %r288, 2147483647;
	setp.ne.s32 	%p222, %r312, 1071644672;
	or.b32  	%r313, %r311, -2147483648;
	selp.b32 	%r314, %r313, %r311, %p222;
	selp.b32 	%r315, %r314, %r311, %p220;
	selp.b32 	%r316, %r315, %r311, %p219;
	mov.b32 	%r317, 0;
	mov.b64 	%fd858, {%r317, %r316};
$L__BB13_108:
	setp.eq.f64 	%p223, %fd13, 0d3FF0000000000000;
	mul.f64 	%fd589, %fd858, 0d3FAC947064ECE9A3;
	selp.f64 	%fd590, 0d3FAC947064ECE9A3, %fd589, %p223;
	sub.f64 	%fd591, %fd135, %fd590;
	max.f64 	%fd859, %fd591, 0d3FF0000000000000;
$L__BB13_109:
	ld.param.f64 	%fd758, [_Z17calc_trans_nonisoPdS_S_S_S_S_S_S_S_S_S_S_S_S_S_S_S_S_S_S_S_S_S_S_S_S_S_S_S_S_S_S_Piddddddiiiiiiid_param_34];
	mul.f64 	%fd592, %fd758, %fd817;
	div.rn.f64 	%fd145, %fd592, %fd268;
	fma.rn.f64 	%fd146, %fd34, %fd859, %fd145;
	{
	.reg .b32 %temp; 
	mov.b64 	{%temp, %r40}, %fd758;
	}
	mov.f64 	%fd593, 0dC000000000000000;
	{
	.reg .b32 %temp; 
	mov.b64 	{%temp, %r318}, %fd593;
	}
	and.b32  	%r42, %r318, 2146435072;
	setp.eq.s32 	%p224, %r42, 1062207488;
	abs.f64 	%fd147, %fd758;
	{ // callseq 31, 0
	.param .b64 param0;
	st.param.f64 	[param0], %fd147;
	.param .b64 param1;
	st.param.f64 	[param1], 0dC000000000000000;
	.param .b64 retval0;
	call.uni (retval0), 
	__internal_accurate_pow, 
	(
	param0, 
	param1
	);
	ld.param.f64 	%fd594, [retval0];
	} // callseq 31
	setp.lt.s32 	%p225, %r40, 0;
	neg.f64 	%fd596, %fd594;
	selp.f64 	%fd597, %fd596, %fd594, %p224;
	selp.f64 	%fd891, %fd597, %fd594, %p225;
	setp.neu.f64 	%p226, %fd758, 0d0000000000000000;
	mov.f64 	%fd861, %fd891;
	@%p226 bra 	$L__BB13_111;
	setp.eq.s32 	%p227, %r42, 1062207488;
	selp.b32 	%r319, %r40, 0, %p227;
	setp.lt.s32 	%p228, %r318, 0;
	or.b32  	%r320, %r319, 2146435072;
	selp.b32 	%r321, %r320, %r319, %p228;
	mov.b32 	%r322, 0;
	mov.b64 	%fd861, {%r322, %r321};
$L__BB13_111:
	ld.param.f64 	%fd759, [_Z17calc_trans_nonisoPdS_S_S_S_S_S_S_S_S_S_S_S_S_S_S_S_S_S_S_S_S_S_S_S_S_S_S_S_S_S_S_Piddddddiiiiiiid_param_34];
	add.f64 	%fd598, %fd759, 0dC000000000000000;
	{
	.reg .b32 %temp; 
	mov.b64 	{%temp, %r323}, %fd598;
	}
	and.b32  	%r43, %r323, 2146435072;
	setp.ne.s32 	%p229, %r43, 2146435072;
	@%p229 bra 	$L__BB13_116;
	ld.param.f64 	%fd760, [_Z17calc_trans_nonisoPdS_S_S_S_S_S_S_S_S_S_S_S_S_S_S_S_S_S_S_S_S_S_S_S_S_S_S_S_S_S_S_Piddddddiiiiiiid_param_34];
	setp.num.f64 	%p230, %fd760, %fd760;
	@%p230 bra 	$L__BB13_114;
	ld.param.f64 	%fd761, [_Z17calc_trans_nonisoPdS_S_S_S_S_S_S_S_S_S_S_S_S_S_S_S_S_S_S_S_S_S_S_S_S_S_S_S_S_S_S_Piddddddiiiiiiid_param_34];
	mov.f64 	%fd599, 0dC000000000000000;
	add.rn.f64 	%fd861, %fd761, %fd599;
	bra.uni 	$L__BB13_116;
$L__BB13_114:
	setp.neu.f64 	%p231, %fd147, 0d7FF0000000000000;
	@%p231 bra 	$L__BB13_116;
	setp.lt.s32 	%p232, %r40, 0;
	setp.eq.s32 	%p233, %r42, 1062207488;
	setp.lt.s32 	%p234, %r318, 0;
	selp.b32 	%r325, 0, 2146435072, %p234;
	and.b32  	%r326, %r318, 2147483647;
	setp.ne.s32 	%p235, %r326, 1071644672;
	or.b32  	%r327, %r325, -2147483648;
	selp.b32 	%r328, %r327, %r325, %p235;
	selp.b32 	%r329, %r328, %r325, %p233;
	selp.b32 	%r330, %r329, %r325, %p232;
	mov.b32 	%r331, 0;
	mov.b64 	%fd861, {%r331, %r330};
$L__BB13_116:
	ld.param.f64 	%fd777, [_Z17calc_trans_nonisoPdS_S_S_S_S_S_S_S_S_S_S_S_S_S_S_S_S_S_S_S_S_S_S_S_S_S_S_S_S_S_S_Piddddddiiiiiiid_param_36];
	ld.param.f64 	%fd762, [_Z17calc_trans_nonisoPdS_S_S_S_S_S_S_S_S_S_S_S_S_S_S_S_S_S_S_S_S_S_S_S_S_S_S_S_S_S_S_Piddddddiiiiiiid_param_34];
	setp.eq.s32 	%p236, %r42, 1062207488;
	setp.eq.f64 	%p237, %fd762, 0d3FF0000000000000;
	selp.f64 	%fd600, 0d3FF0000000000000, %fd861, %p237;
	mul.f64 	%fd601, %fd859, %fd600;
	sub.f64 	%fd602, %fd859, %fd13;
	mul.f64 	%fd154, %fd602, %fd601;
	{
	.reg .b32 %temp; 
	mov.b64 	{%temp, %r44}, %fd777;
	}
	abs.f64 	%fd155, %fd777;
	{ // callseq 32, 0
	.param .b64 param0;
	st.param.f64 	[param0], %fd155;
	.param .b64 param1;
	st.param.f64 	[param1], 0dC000000000000000;
	.param .b64 retval0;
	call.uni (retval0), 
	__internal_accurate_pow, 
	(
	param0, 
	param1
	);
	ld.param.f64 	%fd603, [retval0];
	} // callseq 32
	setp.lt.s32 	%p238, %r44, 0;
	neg.f64 	%fd605, %fd603;
	selp.f64 	%fd606, %fd605, %fd603, %p236;
	selp.f64 	%fd893, %fd606, %fd603, %p238;
	setp.neu.f64 	%p239, %fd777, 0d0000000000000000;
	mov.f64 	%fd863, %fd893;
	@%p239 bra 	$L__BB13_118;
	selp.b32 	%r333, %r44, 0, %p236;
	setp.lt.s32 	%p241, %r318, 0;
	or.b32  	%r334, %r333, 2146435072;
	selp.b32 	%r335, %r334, %r333, %p241;
	mov.b32 	%r336, 0;
	mov.b64 	%fd863, {%r336, %r335};
$L__BB13_118:
	ld.param.f64 	%fd778, [_Z17calc_trans_nonisoPdS_S_S_S_S_S_S_S_S_S_S_S_S_S_S_S_S_S_S_S_S_S_S_S_S_S_S_S_S_S_S_Piddddddiiiiiiid_param_36];
	add.f64 	%fd607, %fd778, 0dC000000000000000;
	{
	.reg .b32 %temp; 
	mov.b64 	{%temp, %r337}, %fd607;
	}
	and.b32  	%r45, %r337, 2146435072;
	setp.ne.s32 	%p242, %r45, 2146435072;
	@%p242 bra 	$L__BB13_123;
	ld.param.f64 	%fd779, [_Z17calc_trans_nonisoPdS_S_S_S_S_S_S_S_S_S_S_S_S_S_S_S_S_S_S_S_S_S_S_S_S_S_S_S_S_S_S_Piddddddiiiiiiid_param_36];
	setp.num.f64 	%p243, %fd779, %fd779;
	@%p243 bra 	$L__BB13_121;
	ld.param.f64 	%fd780, [_Z17calc_trans_nonisoPdS_S_S_S_S_S_S_S_S_S_S_S_S_S_S_S_S_S_S_S_S_S_S_S_S_S_S_S_S_S_S_Piddddddiiiiiiid_param_36];
	mov.f64 	%fd608, 0dC000000000000000;
	add.rn.f64 	%fd863, %fd780, %fd608;
	bra.uni 	$L__BB13_123;
$L__BB13_121:
	setp.neu.f64 	%p244, %fd155, 0d7FF0000000000000;
	@%p244 bra 	$L__BB13_123;
	setp.lt.s32 	%p247, %r318, 0;
	selp.b32 	%r339, 0, 2146435072, %p247;
	and.b32  	%r340, %r318, 2147483647;
	setp.ne.s32 	%p248, %r340, 1071644672;
	or.b32  	%r341, %r339, -2147483648;
	selp.b32 	%r342, %r341, %r339, %p248;
	selp.b32 	%r343, %r342, %r339, %p236;
	selp.b32 	%r344, %r343, %r339, %p238;
	mov.b32 	%r345, 0;
	mov.b64 	%fd863, {%r345, %r344};
$L__BB13_123:
	ld.param.f64 	%fd781, [_Z17calc_trans_nonisoPdS_S_S_S_S_S_S_S_S_S_S_S_S_S_S_S_S_S_S_S_S_S_S_S_S_S_S_S_S_S_S_Piddddddiiiiiiid_param_36];
	ld.param.f64 	%fd763, [_Z17calc_trans_nonisoPdS_S_S_S_S_S_S_S_S_S_S_S_S_S_S_S_S_S_S_S_S_S_S_S_S_S_S_S_S_S_S_Piddddddiiiiiiid_param_34];
	setp.eq.f64 	%p249, %fd781, 0d3FF0000000000000;
	selp.f64 	%fd609, 0d3FF0000000000000, %fd863, %p249;
	mul.f64 	%fd610, %fd34, %fd154;
	sub.f64 	%fd611, %fd610, %fd609;
	rcp.rn.f64 	%fd162, %fd763;
	mul.f64 	%fd612, %fd781, %fd859;
	mul.f64 	%fd613, %fd34, %fd612;
	rcp.rn.f64 	%fd614, %fd613;
	add.f64 	%fd615, %fd162, %fd614;
	mul.f64 	%fd616, %fd763, %fd13;
	mul.f64 	%fd617, %fd817, %fd616;
	mul.f64 	%fd163, %fd781, %fd617;
	mul.f64 	%fd618, %fd268, %fd859;
	mul.f64 	%fd619, %fd34, %fd618;
	div.rn.f64 	%fd620, %fd163, %fd619;
	mul.f64 	%fd621, %fd13, %fd146;
	div.rn.f64 	%fd622, %fd621, %fd611;
	fma.rn.f64 	%fd623, %fd615, %fd622, %fd620;
	mul.f64 	%fd864, %fd623, 0d3FE0000000000000;
	abs.f64 	%fd165, %fd864;
	setp.lt.f64 	%p250, %fd165, 0d4197D78400000000;
	@%p250 bra 	$L__BB13_127;
	ld.param.u32 	%r529, [_Z17calc_trans_nonisoPdS_S_S_S_S_S_S_S_S_S_S_S_S_S_S_S_S_S_S_S_S_S_S_S_S_S_S_S_S_S_S_Piddddddiiiiiiid_param_45];
	setp.ne.s32 	%p251, %r529, 1;
	@%p251 bra 	$L__BB13_126;
	mov.u64 	%rd108, $str;
	cvta.global.u64 	%rd109, %rd108;
	{ // callseq 33, 0
	.param .b64 param0;
	st.param.b64 	[param0], %rd109;
	.param .b64 param1;
	st.param.b64 	[param1], 0;
	.param .b32 retval0;
	call.uni (retval0), 
	vprintf, 
	(
	param0, 
	param1
	);
	ld.param.b32 	%r346, [retval0];
	} // callseq 33
$L__BB13_126:
	mul.f64 	%fd624, %fd864, 0d4197D78400000000;
	div.rn.f64 	%fd864, %fd624, %fd165;
$L__BB13_127:
	ld.param.u32 	%r526, [_Z17calc_trans_nonisoPdS_S_S_S_S_S_S_S_S_S_S_S_S_S_S_S_S_S_S_S_S_S_S_S_S_S_S_S_S_S_S_Piddddddiiiiiiid_param_44];
	ld.param.u64 	%rd136, [_Z17calc_trans_nonisoPdS_S_S_S_S_S_S_S_S_S_S_S_S_S_S_S_S_S_S_S_S_S_S_S_S_S_S_S_S_S_S_Piddddddiiiiiiid_param_10];
	setp.ne.s32 	%p252, %r526, 1;
	cvta.to.global.u64 	%rd110, %rd136;
	mul.wide.s32 	%rd111, %r5, 8;
	add.s64 	%rd112, %rd110, %rd111;
	st.global.f64 	[%rd112], %fd864;
	mov.f64 	%fd869, 0d3FF0000000000000;
	@%p252 bra 	$L__BB13_141;
	ld.param.f64 	%fd804, [_Z17calc_trans_nonisoPdS_S_S_S_S_S_S_S_S_S_S_S_S_S_S_S_S_S_S_S_S_S_S_S_S_S_S_S_S_S_S_Piddddddiiiiiiid_param_46];
	setp.leu.f64 	%p253, %fd14, %fd804;
	setp.ltu.f64 	%p254, %fd818, 0d0000000000000000;
	or.pred  	%p255, %p253, %p254;
	@%p255 bra 	$L__BB13_141;
	{
	.reg .b32 %temp; 
	mov.b64 	{%temp, %r46}, %fd818;
	}
	mov.f64 	%fd627, 0d4000000000000000;
	{
	.reg .b32 %temp; 
	mov.b64 	{%temp, %r348}, %fd627;
	}
	and.b32  	%r48, %r348, 2146435072;
	setp.eq.s32 	%p256, %r48, 1062207488;
	abs.f64 	%fd168, %fd818;
	{ // callseq 34, 0
	.param .b64 param0;
	st.param.f64 	[param0], %fd168;
	.param .b64 param1;
	st.param.f64 	[param1], 0d4000000000000000;
	.param .b64 retval0;
	call.uni (retval0), 
	__internal_accurate_pow, 
	(
	param0, 
	param1
	);
	ld.param.f64 	%fd628, [retval0];
	} // callseq 34
	setp.lt.s32 	%p257, %r46, 0;
	neg.f64 	%fd630, %fd628;
	selp.f64 	%fd631, %fd630, %fd628, %p256;
	selp.f64 	%fd866, %fd631, %fd628, %p257;
	setp.neu.f64 	%p258, %fd818, 0d0000000000000000;
	@%p258 bra 	$L__BB13_131;
	selp.b32 	%r349, %r46, 0, %p256;
	setp.lt.s32 	%p260, %r348, 0;
	or.b32  	%r350, %r349, 2146435072;
	selp.b32 	%r351, %r350, %r349, %p260;
	mov.b32 	%r352, 0;
	mov.b64 	%fd866, {%r352, %r351};
$L__BB13_131:
	add.f64 	%fd632, %fd818, 0d4000000000000000;
	{
	.reg .b32 %temp; 
	mov.b64 	{%temp, %r353}, %fd632;
	}
	and.b32  	%r354, %r353, 2146435072;
	setp.ne.s32 	%p261, %r354, 2146435072;
	setp.neu.f64 	%p262, %fd168, 0d7FF0000000000000;
	or.pred  	%p263, %p261, %p262;
	@%p263 bra 	$L__BB13_133;
	setp.lt.s32 	%p264, %r46, 0;
	setp.eq.s32 	%p265, %r48, 1062207488;
	setp.lt.s32 	%p266, %r348, 0;
	selp.b32 	%r356, 0, 2146435072, %p266;
	and.b32  	%r357, %r348, 2147483647;
	setp.ne.s32 	%p267, %r357, 1071644672;
	or.b32  	%r358, %r356, -2147483648;
	selp.b32 	%r359, %r358, %r356, %p267;
	selp.b32 	%r360, %r359, %r356, %p265;
	selp.b32 	%r361, %r360, %r356, %p264;
	mov.b32 	%r362, 0;
	mov.b64 	%fd866, {%r362, %r361};
$L__BB13_133:
	setp.eq.f64 	%p269, %fd818, 0d3FF0000000000000;
	mul.f64 	%fd633, %fd866, 0d3FB31C432CA57A78;
	selp.f64 	%fd634, 0d3FB31C432CA57A78, %fd633, %p269;
	fma.rn.f64 	%fd635, %fd818, 0dBFC43FE5C91D14E4, 0d3FF399999999999A;
	fma.rn.f64 	%fd636, %fd14, 0dBFC6BEDFA43FE5C9, %fd635;
	sub.f64 	%fd637, %fd636, %fd634;
	mul.f64 	%fd638, %fd14, 0d3FCE17C1BDA5119D;
	fma.rn.f64 	%fd174, %fd818, %fd638, %fd637;
	{
	.reg .b32 %temp; 
	mov.b64 	{%temp, %r49}, %fd14;
	}
	abs.f64 	%fd175, %fd14;
	{ // callseq 35, 0
	.param .b64 param0;
	st.param.f64 	[param0], %fd175;
	.param .b64 param1;
	st.param.f64 	[param1], 0d4000000000000000;
	.param .b64 retval0;
	call.uni (retval0), 
	__internal_accurate_pow, 
	(
	param0, 
	param1
	);
	ld.param.f64 	%fd639, [retval0];
	} // callseq 35
	setp.lt.s32 	%p270, %r49, 0;
	neg.f64 	%fd641, %fd639;
	selp.f64 	%fd642, %fd641, %fd639, %p256;
	selp.f64 	%fd868, %fd642, %fd639, %p270;
	setp.neu.f64 	%p271, %fd14, 0d0000000000000000;
	@%p271 bra 	$L__BB13_135;
	setp.eq.s32 	%p272, %r48, 1062207488;
	selp.b32 	%r364, %r49, 0, %p272;
	setp.lt.s32 	%p273, %r348, 0;
	or.b32  	%r365, %r364, 2146435072;
	selp.b32 	%r366, %r365, %r364, %p273;
	mov.b32 	%r367, 0;
	mov.b64 	%fd868, {%r367, %r366};
$L__BB13_135:
	add.f64 	%fd643, %fd14, 0d4000000000000000;
	{
	.reg .b32 %temp; 
	mov.b64 	{%temp, %r368}, %fd643;
	}
	and.b32  	%r369, %r368, 2146435072;
	setp.ne.s32 	%p274, %r369, 2146435072;
	@%p274 bra 	$L__BB13_140;
	setp.num.f64 	%p275, %fd14, %fd14;
	@%p275 bra 	$L__BB13_138;
	mov.f64 	%fd644, 0d4000000000000000;
	add.rn.f64 	%fd868, %fd14, %fd644;
	bra.uni 	$L__BB13_140;
$L__BB13_138:
	setp.neu.f64 	%p276, %fd175, 0d7FF0000000000000;
	@%p276 bra 	$L__BB13_140;
	setp.eq.s32 	%p278, %r48, 1062207488;
	setp.lt.s32 	%p279, %r348, 0;
	selp.b32 	%r371, 0, 2146435072, %p279;
	and.b32  	%r372, %r348, 2147483647;
	setp.ne.s32 	%p280, %r372, 1071644672;
	or.b32  	%r373, %r371, -2147483648;
	selp.b32 	%r374, %r373, %r371, %p280;
	selp.b32 	%r375, %r374, %r371, %p278;
	selp.b32 	%r376, %r375, %r371, %p270;
	mov.b32 	%r377, 0;
	mov.b64 	%fd868, {%r377, %r376};
$L__BB13_140:
	setp.eq.f64 	%p281, %fd14, 0d3FF0000000000000;
	mul.f64 	%fd645, %fd868, 0d3FAC947064ECE9A3;
	selp.f64 	%fd646, 0d3FAC947064ECE9A3, %fd645, %p281;
	sub.f64 	%fd647, %fd174, %fd646;
	max.f64 	%fd869, %fd647, 0d3FF0000000000000;
$L__BB13_141:
	ld.param.f64 	%fd764, [_Z17calc_trans_nonisoPdS_S_S_S_S_S_S_S_S_S_S_S_S_S_S_S_S_S_S_S_S_S_S_S_S_S_S_S_S_S_S_Piddddddiiiiiiid_param_34];
	setp.neu.f64 	%p282, %fd764, 0d0000000000000000;
	mul.f64 	%fd648, %fd764, %fd818;
	div.rn.f64 	%fd184, %fd648, %fd268;
	fma.rn.f64 	%fd185, %fd56, %fd869, %fd184;
	mov.f64 	%fd871, %fd891;
	@%p282 bra 	$L__BB13_143;
	selp.b32 	%r378, %r40, 0, %p236;
	setp.lt.s32 	%p284, %r318, 0;
	or.b32  	%r379, %r378, 2146435072;
	selp.b32 	%r380, %r379, %r378, %p284;
	mov.b32 	%r381, 0;
	mov.b64 	%fd871, {%r381, %r380};
$L__BB13_143:
	setp.ne.s32 	%p285, %r43, 2146435072;
	@%p285 bra 	$L__BB13_148;
	ld.param.f64 	%fd765, [_Z17calc_trans_nonisoPdS_S_S_S_S_S_S_S_S_S_S_S_S_S_S_S_S_S_S_S_S_S_S_S_S_S_S_S_S_S_S_Piddddddiiiiiiid_param_34];
	setp.num.f64 	%p286, %fd765, %fd765;
	@%p286 bra 	$L__BB13_146;
	ld.param.f64 	%fd766, [_Z17calc_trans_nonisoPdS_S_S_S_S_S_S_S_S_S_S_S_S_S_S_S_S_S_S_S_S_S_S_S_S_S_S_S_S_S_S_Piddddddiiiiiiid_param_34];
	mov.f64 	%fd649, 0dC000000000000000;
	add.rn.f64 	%fd871, %fd766, %fd649;
	bra.uni 	$L__BB13_148;
$L__BB13_146:
	setp.neu.f64 	%p287, %fd147, 0d7FF0000000000000;
	@%p287 bra 	$L__BB13_148;
	setp.lt.s32 	%p288, %r40, 0;
	setp.eq.s32 	%p289, %r42, 1062207488;
	setp.lt.s32 	%p290, %r318, 0;
	selp.b32 	%r383, 0, 2146435072, %p290;
	and.b32  	%r384, %r318, 2147483647;
	setp.ne.s32 	%p291, %r384, 1071644672;
	or.b32  	%r385, %r383, -2147483648;
	selp.b32 	%r386, %r385, %r383, %p291;
	selp.b32 	%r387, %r386, %r383, %p289;
	selp.b32 	%r388, %r387, %r383, %p288;
	mov.b32 	%r389, 0;
	mov.b64 	%fd871, {%r389, %r388};
$L__BB13_148:
	ld.param.f64 	%fd782, [_Z17calc_trans_nonisoPdS_S_S_S_S_S_S_S_S_S_S_S_S_S_S_S_S_S_S_S_S_S_S_S_S_S_S_S_S_S_S_Piddddddiiiiiiid_param_36];
	ld.param.f64 	%fd767, [_Z17calc_trans_nonisoPdS_S_S_S_S_S_S_S_S_S_S_S_S_S_S_S_S_S_S_S_S_S_S_S_S_S_S_S_S_S_S_Piddddddiiiiiiid_param_34];
	setp.neu.f64 	%p292, %fd782, 0d0000000000000000;
	setp.eq.f64 	%p293, %fd767, 0d3FF0000000000000;
	selp.f64 	%fd650, 0d3FF0000000000000, %fd871, %p293;
	mul.f64 	%fd651, %fd869, %fd650;
	sub.f64 	%fd652, %fd869, %fd14;
	mul.f64 	%fd191, %fd652, %fd651;
	mov.f64 	%fd873, %fd893;
	@%p292 bra 	$L__BB13_150;
	setp.eq.s32 	%p294, %r42, 1062207488;
	selp.b32 	%r390, %r44, 0, %p294;
	setp.lt.s32 	%p295, %r318, 0;
	or.b32  	%r391, %r390, 2146435072;
	selp.b32 	%r392, %r391, %r390, %p295;
	mov.b32 	%r393, 0;
	mov.b64 	%fd873, {%r393, %r392};
$L__BB13_150:
	@%p242 bra 	$L__BB13_155;
	ld.param.f64 	%fd783, [_Z17calc_trans_nonisoPdS_S_S_S_S_S_S_S_S_S_S_S_S_S_S_S_S_S_S_S_S_S_S_S_S_S_S_S_S_S_S_Piddddddiiiiiiid_param_36];
	setp.num.f64 	%p297, %fd783, %fd783;
	@%p297 bra 	$L__BB13_153;
	ld.param.f64 	%fd784, [_Z17calc_trans_nonisoPdS_S_S_S_S_S_S_S_S_S_S_S_S_S_S_S_S_S_S_S_S_S_S_S_S_S_S_S_S_S_S_Piddddddiiiiiiid_param_36];
	mov.f64 	%fd653, 0dC000000000000000;
	add.rn.f64 	%fd873, %fd784, %fd653;
	bra.uni 	$L__BB13_155;
$L__BB13_153:
	setp.neu.f64 	%p298, %fd155, 0d7FF0000000000000;
	@%p298 bra 	$L__BB13_155;
	setp.lt.s32 	%p299, %r44, 0;
	setp.eq.s32 	%p300, %r42, 1062207488;
	setp.lt.s32 	%p301, %r318, 0;
	selp.b32 	%r395, 0, 2146435072, %p301;
	and.b32  	%r396, %r318, 2147483647;
	setp.ne.s32 	%p302, %r396, 1071644672;
	or.b32  	%r397, %r395, -2147483648;
	selp.b32 	%r398, %r397, %r395, %p302;
	selp.b32 	%r399, %r398, %r395, %p300;
	selp.b32 	%r400, %r399, %r395, %p299;
	mov.b32 	%r401, 0;
	mov.b64 	%fd873, {%r401, %r400};
$L__BB13_155:
	ld.param.f64 	%fd785, [_Z17calc_trans_nonisoPdS_S_S_S_S_S_S_S_S_S_S_S_S_S_S_S_S_S_S_S_S_S_S_S_S_S_S_S_S_S_S_Piddddddiiiiiiid_param_36];
	ld.param.f64 	%fd768, [_Z17calc_trans_nonisoPdS_S_S_S_S_S_S_S_S_S_S_S_S_S_S_S_S_S_S_S_S_S_S_S_S_S_S_S_S_S_S_Piddddddiiiiiiid_param_34];
	setp.eq.f64 	%p303, %fd785, 0d3FF0000000000000;
	selp.f64 	%fd654, 0d3FF0000000000000, %fd873, %p303;
	mul.f64 	%fd655, %fd56, %fd191;
	sub.f64 	%fd656, %fd655, %fd654;
	mul.f64 	%fd657, %fd785, %fd869;
	mul.f64 	%fd658, %fd56, %fd657;
	rcp.rn.f64 	%fd659, %fd658;
	add.f64 	%fd660, %fd162, %fd659;
	mul.f64 	%fd661, %fd768, %fd14;
	mul.f64 	%fd662, %fd818, %fd661;
	mul.f64 	%fd197, %fd785, %fd662;
	mul.f64 	%fd663, %fd268, %fd869;
	mul.f64 	%fd664, %fd56, %fd663;
	div.rn.f64 	%fd665, %fd197, %fd664;
	mul.f64 	%fd666, %fd14, %fd185;
	div.rn.f64 	%fd667, %fd666, %fd656;
	fma.rn.f64 	%fd668, %fd660, %fd667, %fd665;
	mul.f64 	%fd874, %fd668, 0d3FE0000000000000;
	abs.f64 	%fd199, %fd874;
	setp.lt.f64 	%p304, %fd199, 0d4197D78400000000;
	@%p304 bra 	$L__BB13_159;
	ld.param.u32 	%r530, [_Z17calc_trans_nonisoPdS_S_S_S_S_S_S_S_S_S_S_S_S_S_S_S_S_S_S_S_S_S_S_S_S_S_S_S_S_S_S_Piddddddiiiiiiid_param_45];
	setp.ne.s32 	%p305, %r530, 1;
	@%p305 bra 	$L__BB13_158;
	mov.u64 	%rd113, $str;
	cvta.global.u64 	%rd114, %rd113;
	{ // callseq 36, 0
	.param .b64 param0;
	st.param.b64 	[param0], %rd114;
	.param .b64 param1;
	st.param.b64 	[param1], 0;
	.param .b32 retval0;
	call.uni (retval0), 
	vprintf, 
	(
	param0, 
	param1
	);
	ld.param.b32 	%r402, [retval0];
	} // callseq 36
$L__BB13_158:
	mul.f64 	%fd669, %fd874, 0d4197D78400000000;
	div.rn.f64 	%fd874, %fd669, %fd199;
$L__BB13_159:
	ld.param.u32 	%r527, [_Z17calc_trans_nonisoPdS_S_S_S_S_S_S_S_S_S_S_S_S_S_S_S_S_S_S_S_S_S_S_S_S_S_S_S_S_S_S_Piddddddiiiiiiid_param_44];
	ld.param.u64 	%rd137, [_Z17calc_trans_nonisoPdS_S_S_S_S_S_S_S_S_S_S_S_S_S_S_S_S_S_S_S_S_S_S_S_S_S_S_S_S_S_S_Piddddddiiiiiiid_param_11];
	setp.ne.s32 	%p306, %r527, 1;
	cvta.to.global.u64 	%rd115, %rd137;
	mul.wide.s32 	%rd116, %r5, 8;
	add.s64 	%rd117, %rd115, %rd116;
	st.global.f64 	[%rd117], %fd874;
	mov.f64 	%fd879, 0d3FF0000000000000;
	@%p306 bra 	$L__BB13_173;
	ld.param.f64 	%fd805, [_Z17calc_trans_nonisoPdS_S_S_S_S_S_S_S_S_S_S_S_S_S_S_S_S_S_S_S_S_S_S_S_S_S_S_S_S_S_S_Piddddddiiiiiiid_param_46];
	setp.leu.f64 	%p307, %fd13, %fd805;
	setp.ltu.f64 	%p308, %fd817, 0d0000000000000000;
	or.pred  	%p309, %p307, %p308;
	@%p309 bra 	$L__BB13_173;
	{
	.reg .b32 %temp; 
	mov.b64 	{%temp, %r50}, %fd817;
	}
	mov.f64 	%fd672, 0d4000000000000000;
	{
	.reg .b32 %temp; 
	mov.b64 	{%temp, %r404}, %fd672;
	}
	and.b32  	%r52, %r404, 2146435072;
	setp.eq.s32 	%p310, %r52, 1062207488;
	abs.f64 	%fd202, %fd817;
	{ // callseq 37, 0
	.param .b64 param0;
	st.param.f64 	[param0], %fd202;
	.param .b64 param1;
	st.param.f64 	[param1], 0d4000000000000000;
	.param .b64 retval0;
	call.uni (retval0), 
	__internal_accurate_pow, 
	(
	param0, 
	param1
	);
	ld.param.f64 	%fd673, [retval0];
	} // callseq 37
	setp.lt.s32 	%p311, %r50, 0;
	neg.f64 	%fd675, %fd673;
	selp.f64 	%fd676, %fd675, %fd673, %p310;
	selp.f64 	%fd876, %fd676, %fd673, %p311;
	setp.neu.f64 	%p312, %fd817, 0d0000000000000000;
	@%p312 bra 	$L__BB13_163;
	selp.b32 	%r405, %r50, 0, %p310;
	setp.lt.s32 	%p314, %r404, 0;
	or.b32  	%r406, %r405, 2146435072;
	selp.b32 	%r407, %r406, %r405, %p314;
	mov.b32 	%r408, 0;
	mov.b64 	%fd876, {%r408, %r407};
$L__BB13_163:
	add.f64 	%fd677, %fd817, 0d4000000000000000;
	{
	.reg .b32 %temp; 
	mov.b64 	{%temp, %r409}, %fd677;
	}
	and.b32  	%r410, %r409, 2146435072;
	setp.ne.s32 	%p315, %r410, 2146435072;
	setp.neu.f64 	%p316, %fd202, 0d7FF0000000000000;
	or.pred  	%p317, %p315, %p316;
	@%p317 bra 	$L__BB13_165;
	setp.lt.s32 	%p318, %r50, 0;
	setp.eq.s32 	%p319, %r52, 1062207488;
	setp.lt.s32 	%p320, %r404, 0;
	selp.b32 	%r412, 0, 2146435072, %p320;
	and.b32  	%r413, %r404, 2147483647;
	setp.ne.s32 	%p321, %r413, 1071644672;
	or.b32  	%r414, %r412, -2147483648;
	selp.b32 	%r415, %r414, %r412, %p321;
	selp.b32 	%r416, %r415, %r412, %p319;
	selp.b32 	%r417, %r416, %r412, %p318;
	mov.b32 	%r418, 0;
	mov.b64 	%fd876, {%r418, %r417};
$L__BB13_165:
	setp.eq.s32 	%p322, %r52, 1062207488;
	setp.eq.f64 	%p323, %fd817, 0d3FF0000000000000;
	mul.f64 	%fd678, %fd876, 0d3FB31C432CA57A78;
	selp.f64 	%fd679, 0d3FB31C432CA57A78, %fd678, %p323;
	fma.rn.f64 	%fd680, %fd817, 0dBFC43FE5C91D14E4, 0d3FF399999999999A;
	fma.rn.f64 	%fd681, %fd13, 0dBFC6BEDFA43FE5C9, %fd680;
	sub.f64 	%fd682, %fd681, %fd679;
	mul.f64 	%fd683, %fd13, 0d3FCE17C1BDA5119D;
	fma.rn.f64 	%fd208, %fd817, %fd683, %fd682;
	{
	.reg .b32 %temp; 
	mov.b64 	{%temp, %r53}, %fd13;
	}
	abs.f64 	%fd209, %fd13;
	{ // callseq 38, 0
	.param .b64 param0;
	st.param.f64 	[param0], %fd209;
	.param .b64 param1;
	st.param.f64 	[param1], 0d4000000000000000;
	.param .b64 retval0;
	call.uni (retval0), 
	__internal_accurate_pow, 
	(
	param0, 
	param1
	);
	ld.param.f64 	%fd684, [retval0];
	} // callseq 38
	setp.lt.s32 	%p324, %r53, 0;
	neg.f64 	%fd686, %fd684;
	selp.f64 	%fd687, %fd686, %fd684, %p322;
	selp.f64 	%fd878, %fd687, %fd684, %p324;
	setp.neu.f64 	%p325, %fd13, 0d0000000000000000;
	@%p325 bra 	$L__BB13_167;
	selp.b32 	%r420, %r53, 0, %p322;
	setp.lt.s32 	%p327, %r404, 0;
	or.b32  	%r421, %r420, 2146435072;
	selp.b32 	%r422, %r421, %r420, %p327;
	mov.b32 	%r423, 0;
	mov.b64 	%fd878, {%r423, %r422};
$L__BB13_167:
	add.f64 	%fd688, %fd13, 0d4000000000000000;
	{
	.reg .b32 %temp; 
	mov.b64 	{%temp, %r424}, %fd688;
	}
	and.b32  	%r425, %r424, 2146435072;
	setp.ne.s32 	%p328, %r425, 2146435072;
	@%p328 bra 	$L__BB13_172;
	setp.num.f64 	%p329, %fd13, %fd13;
	@%p329 bra 	$L__BB13_170;
	mov.f64 	%fd689, 0d4000000000000000;
	add.rn.f64 	%fd878, %fd13, %fd689;
	bra.uni 	$L__BB13_172;
$L__BB13_170:
	setp.neu.f64 	%p330, %fd209, 0d7FF0000000000000;
	@%p330 bra 	$L__BB13_172;
	setp.lt.s32 	%p331, %r53, 0;
	setp.eq.s32 	%p332, %r52, 1062207488;
	setp.lt.s32 	%p333, %r404, 0;
	selp.b32 	%r427, 0, 2146435072, %p333;
	and.b32  	%r428, %r404, 2147483647;
	setp.ne.s32 	%p334, %r428, 1071644672;
	or.b32  	%r429, %r427, -2147483648;
	selp.b32 	%r430, %r429, %r427, %p334;
	selp.b32 	%r431, %r430, %r427, %p332;
	selp.b32 	%r432, %r431, %r427, %p331;
	mov.b32 	%r433, 0;
	mov.b64 	%fd878, {%r433, %r432};
$L__BB13_172:
	setp.eq.f64 	%p335, %fd13, 0d3FF0000000000000;
	mul.f64 	%fd690, %fd878, 0d3FAC947064ECE9A3;
	selp.f64 	%fd691, 0d3FAC947064ECE9A3, %fd690, %p335;
	sub.f64 	%fd692, %fd208, %fd691;
	max.f64 	%fd879, %fd692, 0d3FF0000000000000;
$L__BB13_173:
	ld.param.f64 	%fd769, [_Z17calc_trans_nonisoPdS_S_S_S_S_S_S_S_S_S_S_S_S_S_S_S_S_S_S_S_S_S_S_S_S_S_S_S_S_S_S_Piddddddiiiiiiid_param_34];
	setp.neu.f64 	%p336, %fd769, 0d0000000000000000;
	fma.rn.f64 	%fd218, %fd34, %fd879, %fd145;
	mov.f64 	%fd881, %fd891;
	@%p336 bra 	$L__BB13_175;
	setp.eq.s32 	%p337, %r42, 1062207488;
	selp.b32 	%r434, %r40, 0, %p337;
	setp.lt.s32 	%p338, %r318, 0;
	or.b32  	%r435, %r434, 2146435072;
	selp.b32 	%r436, %r435, %r434, %p338;
	mov.b32 	%r437, 0;
	mov.b64 	%fd881, {%r437, %r436};
$L__BB13_175:
	@%p285 bra 	$L__BB13_180;
	ld.param.f64 	%fd770, [_Z17calc_trans_nonisoPdS_S_S_S_S_S_S_S_S_S_S_S_S_S_S_S_S_S_S_S_S_S_S_S_S_S_S_S_S_S_S_Piddddddiiiiiiid_param_34];
	setp.num.f64 	%p340, %fd770, %fd770;
	@%p340 bra 	$L__BB13_178;
	ld.param.f64 	%fd771, [_Z17calc_trans_nonisoPdS_S_S_S_S_S_S_S_S_S_S_S_S_S_S_S_S_S_S_S_S_S_S_S_S_S_S_S_S_S_S_Piddddddiiiiiiid_param_34];
	mov.f64 	%fd693, 0dC000000000000000;
	add.rn.f64 	%fd881, %fd771, %fd693;
	bra.uni 	$L__BB13_180;
$L__BB13_178:
	setp.neu.f64 	%p341, %fd147, 0d7FF0000000000000;
	@%p341 bra 	$L__BB13_180;
	setp.lt.s32 	%p342, %r40, 0;
	setp.eq.s32 	%p343, %r42, 1062207488;
	setp.lt.s32 	%p344, %r318, 0;
	selp.b32 	%r439, 0, 2146435072, %p344;
	and.b32  	%r440, %r318, 2147483647;
	setp.ne.s32 	%p345, %r440, 1071644672;
	or.b32  	%r441, %r439, -2147483648;
	selp.b32 	%r442, %r441, %r439, %p345;
	selp.b32 	%r443, %r442, %r439, %p343;
	selp.b32 	%r444, %r443, %r439, %p342;
	mov.b32 	%r445, 0;
	mov.b64 	%fd881, {%r445, %r444};
$L__BB13_180:
	ld.param.f64 	%fd786, [_Z17calc_trans_nonisoPdS_S_S_S_S_S_S_S_S_S_S_S_S_S_S_S_S_S_S_S_S_S_S_S_S_S_S_S_S_S_S_Piddddddiiiiiiid_param_36];
	ld.param.f64 	%fd772, [_Z17calc_trans_nonisoPdS_S_S_S_S_S_S_S_S_S_S_S_S_S_S_S_S_S_S_S_S_S_S_S_S_S_S_S_S_S_S_Piddddddiiiiiiid_param_34];
	setp.neu.f64 	%p346, %fd786, 0d0000000000000000;
	setp.eq.f64 	%p347, %fd772, 0d3FF0000000000000;
	selp.f64 	%fd694, 0d3FF0000000000000, %fd881, %p347;
	mul.f64 	%fd695, %fd879, %fd694;
	sub.f64 	%fd696, %fd879, %fd13;
	mul.f64 	%fd224, %fd696, %fd695;
	mov.f64 	%fd883, %fd893;
	@%p346 bra 	$L__BB13_182;
	setp.eq.s32 	%p348, %r42, 1062207488;
	selp.b32 	%r446, %r44, 0, %p348;
	setp.lt.s32 	%p349, %r318, 0;
	or.b32  	%r447, %r446, 2146435072;
	selp.b32 	%r448, %r447, %r446, %p349;
	mov.b32 	%r449, 0;
	mov.b64 	%fd883, {%r449, %r448};
$L__BB13_182:
	@%p242 bra 	$L__BB13_187;
	ld.param.f64 	%fd787, [_Z17calc_trans_nonisoPdS_S_S_S_S_S_S_S_S_S_S_S_S_S_S_S_S_S_S_S_S_S_S_S_S_S_S_S_S_S_S_Piddddddiiiiiiid_param_36];
	setp.num.f64 	%p351, %fd787, %fd787;
	@%p351 bra 	$L__BB13_185;
	ld.param.f64 	%fd788, [_Z17calc_trans_nonisoPdS_S_S_S_S_S_S_S_S_S_S_S_S_S_S_S_S_S_S_S_S_S_S_S_S_S_S_S_S_S_S_Piddddddiiiiiiid_param_36];
	mov.f64 	%fd697, 0dC000000000000000;
	add.rn.f64 	%fd883, %fd788, %fd697;
	bra.uni 	$L__BB13_187;
$L__BB13_185:
	setp.neu.f64 	%p352, %fd155, 0d7FF0000000000000;
	@%p352 bra 	$L__BB13_187;
	setp.lt.s32 	%p355, %r318, 0;
	selp.b32 	%r451, 0, 2146435072, %p355;
	and.b32  	%r452, %r318, 2147483647;
	setp.ne.s32 	%p356, %r452, 1071644672;
	or.b32  	%r453, %r451, -2147483648;
	selp.b32 	%r454, %r453, %r451, %p356;
	selp.b32 	%r455, %r454, %r451, %p236;
	selp.b32 	%r456, %r455, %r451, %p238;
	mov.b32 	%r457, 0;
	mov.b64 	%fd883, {%r457, %r456};
$L__BB13_187:
	ld.param.f64 	%fd789, [_Z17calc_trans_nonisoPdS_S_S_S_S_S_S_S_S_S_S_S_S_S_S_S_S_S_S_S_S_S_S_S_S_S_S_S_S_S_S_Piddddddiiiiiiid_param_36];
	setp.eq.f64 	%p357, %fd789, 0d3FF0000000000000;
	selp.f64 	%fd698, 0d3FF0000000000000, %fd883, %p357;
	mul.f64 	%fd699, %fd34, %fd224;
	sub.f64 	%fd700, %fd699, %fd698;
	mul.f64 	%fd701, %fd789, %fd879;
	mul.f64 	%fd702, %fd34, %fd701;
	rcp.rn.f64 	%fd703, %fd702;
	sub.f64 	%fd704, %fd162, %fd703;
	mul.f64 	%fd705, %fd268, %fd879;
	mul.f64 	%fd706, %fd34, %fd705;
	div.rn.f64 	%fd707, %fd163, %fd706;
	mul.f64 	%fd708, %fd13, %fd218;
	div.rn.f64 	%fd709, %fd708, %fd700;
	mul.f64 	%fd710, %fd704, %fd709;
	sub.f64 	%fd711, %fd710, %fd707;
	mul.f64 	%fd884, %fd711, 0d3FE0000000000000;
	abs.f64 	%fd231, %fd884;
	setp.lt.f64 	%p358, %fd231, 0d4197D78400000000;
	@%p358 bra 	$L__BB13_191;
	ld.param.u32 	%r531, [_Z17calc_trans_nonisoPdS_S_S_S_S_S_S_S_S_S_S_S_S_S_S_S_S_S_S_S_S_S_S_S_S_S_S_S_S_S_S_Piddddddiiiiiiid_param_45];
	setp.ne.s32 	%p359, %r531, 1;
	@%p359 bra 	$L__BB13_190;
	mov.u64 	%rd118, $str;
	cvta.global.u64 	%rd119, %rd118;
	{ // callseq 39, 0
	.param .b64 param0;
	st.param.b64 	[param0], %rd119;
	.param .b64 param1;
	st.param.b64 	[param1], 0;
	.param .b32 retval0;
	call.uni (retval0), 
	vprintf, 
	(
	param0, 
	param1
	);
	ld.param.b32 	%r458, [retval0];
	} // callseq 39
$L__BB13_190:
	mul.f64 	%fd712, %fd884, 0d4197D78400000000;
	div.rn.f64 	%fd884, %fd712, %fd231;
$L__BB13_191:
	ld.param.u32 	%r528, [_Z17calc_trans_nonisoPdS_S_S_S_S_S_S_S_S_S_S_S_S_S_S_S_S_S_S_S_S_S_S_S_S_S_S_S_S_S_S_Piddddddiiiiiiid_param_44];
	ld.param.u64 	%rd138, [_Z17calc_trans_nonisoPdS_S_S_S_S_S_S_S_S_S_S_S_S_S_S_S_S_S_S_S_S_S_S_S_S_S_S_S_S_S_S_Piddddddiiiiiiid_param_12];
	setp.ne.s32 	%p360, %r528, 1;
	cvta.to.global.u64 	%rd120, %rd138;
	mul.wide.s32 	%rd121, %r5, 8;
	add.s64 	%rd122, %rd120, %rd121;
	st.global.f64 	[%rd122], %fd884;
	mov.f64 	%fd889, 0d3FF0000000000000;
	@%p360 bra 	$L__BB13_205;
	ld.param.f64 	%fd806, [_Z17calc_trans_nonisoPdS_S_S_S_S_S_S_S_S_S_S_S_S_S_S_S_S_S_S_S_S_S_S_S_S_S_S_S_S_S_S_Piddddddiiiiiiid_param_46];
	setp.leu.f64 	%p361, %fd14, %fd806;
	setp.ltu.f64 	%p362, %fd818, 0d0000000000000000;
	or.pred  	%p363, %p361, %p362;
	@%p363 bra 	$L__BB13_205;
	{
	.reg .b32 %temp; 
	mov.b64 	{%temp, %r54}, %fd818;
	}
	mov.f64 	%fd715, 0d4000000000000000;
	{
	.reg .b32 %temp; 
	mov.b64 	{%temp, %r460}, %fd715;
	}
	and.b32  	%r56, %r460, 2146435072;
	setp.eq.s32 	%p364, %r56, 1062207488;
	abs.f64 	%fd234, %fd818;
	{ // callseq 40, 0
	.param .b64 param0;
	st.param.f64 	[param0], %fd234;
	.param .b64 param1;
	st.param.f64 	[param1], 0d4000000000000000;
	.param .b64 retval0;
	call.uni (retval0), 
	__internal_accurate_pow, 
	(
	param0, 
	param1
	);
	ld.param.f64 	%fd716, [retval0];
	} // callseq 40
	setp.lt.s32 	%p365, %r54, 0;
	neg.f64 	%fd718, %fd716;
	selp.f64 	%fd719, %fd718, %fd716, %p364;
	selp.f64 	%fd886, %fd719, %fd716, %p365;
	setp.neu.f64 	%p366, %fd818, 0d0000000000000000;
	@%p366 bra 	$L__BB13_195;
	selp.b32 	%r461, %r54, 0, %p364;
	setp.lt.s32 	%p368, %r460, 0;
	or.b32  	%r462, %r461, 2146435072;
	selp.b32 	%r463, %r462, %r461, %p368;
	mov.b32 	%r464, 0;
	mov.b64 	%fd886, {%r464, %r463};
$L__BB13_195:
	add.f64 	%fd720, %fd818, 0d4000000000000000;
	{
	.reg .b32 %temp; 
	mov.b64 	{%temp, %r465}, %fd720;
	}
	and.b32  	%r466, %r465, 2146435072;
	setp.ne.s32 	%p369, %r466, 2146435072;
	setp.neu.f64 	%p370, %fd234, 0d7FF0000000000000;
	or.pred  	%p371, %p369, %p370;
	@%p371 bra 	$L__BB13_197;
	setp.lt.s32 	%p374, %r460, 0;
	selp.b32 	%r468, 0, 2146435072, %p374;
	and.b32  	%r469, %r460, 2147483647;
	setp.ne.s32 	%p375, %r469, 1071644672;
	or.b32  	%r470, %r468, -2147483648;
	selp.b32 	%r471, %r470, %r468, %p375;
	selp.b32 	%r472, %r471, %r468, %p364;
	selp.b32 	%r473, %r472, %r468, %p365;
	mov.b32 	%r474, 0;
	mov.b64 	%fd886, {%r474, %r473};
$L__BB13_197:
	setp.eq.f64 	%p377, %fd818, 0d3FF0000000000000;
	mul.f64 	%fd721, %fd886, 0d3FB31C432CA57A78;
	selp.f64 	%fd722, 0d3FB31C432CA57A78, %fd721, %p377;
	fma.rn.f64 	%fd723, %fd818, 0dBFC43FE5C91D14E4, 0d3FF399999999999A;
	fma.rn.f64 	%fd724, %fd14, 0dBFC6BEDFA43FE5C9, %fd723;
	sub.f64 	%fd725, %fd724, %fd722;
	mul.f64 	%fd726, %fd14, 0d3FCE17C1BDA5119D;
	fma.rn.f64 	%fd240, %fd818, %fd726, %fd725;
	{
	.reg .b32 %temp; 
	mov.b64 	{%temp, %r57}, %fd14;
	}
	abs.f64 	%fd241, %fd14;
	{ // callseq 41, 0
	.param .b64 param0;
	st.param.f64 	[param0], %fd241;
	.param .b64 param1;
	st.param.f64 	[param1], 0d4000000000000000;
	.param .b64 retval0;
	call.uni (retval0), 
	__internal_accurate_pow, 
	(
	param0, 
	param1
	);
	ld.param.f64 	%fd727, [retval0];
	} // callseq 41
	setp.lt.s32 	%p378, %r57, 0;
	neg.f64 	%fd729, %fd727;
	selp.f64 	%fd730, %fd729, %fd727, %p364;
	selp.f64 	%fd888, %fd730, %fd727, %p378;
	setp.neu.f64 	%p379, %fd14, 0d0000000000000000;
	@%p379 bra 	$L__BB13_199;
	selp.b32 	%r476, %r57, 0, %p364;
	setp.lt.s32 	%p381, %r460, 0;
	or.b32  	%r477, %r476, 2146435072;
	selp.b32 	%r478, %r477, %r476, %p381;
	mov.b32 	%r479, 0;
	mov.b64 	%fd888, {%r479, %r478};
$L__BB13_199:
	add.f64 	%fd731, %fd14, 0d4000000000000000;
	{
	.reg .b32 %temp; 
	mov.b64 	{%temp, %r480}, %fd731;
	}
	and.b32  	%r481, %r480, 2146435072;
	setp.ne.s32 	%p382, %r481, 2146435072;
	@%p382 bra 	$L__BB13_204;
	setp.num.f64 	%p383, %fd14, %fd14;
	@%p383 bra 	$L__BB13_202;
	mov.f64 	%fd732, 0d4000000000000000;
	add.rn.f64 	%fd888, %fd14, %fd732;
	bra.uni 	$L__BB13_204;
$L__BB13_202:
	setp.neu.f64 	%p384, %fd241, 0d7FF0000000000000;
	@%p384 bra 	$L__BB13_204;
	setp.lt.s32 	%p385, %r57, 0;
	setp.eq.s32 	%p386, %r56, 1062207488;
	setp.lt.s32 	%p387, %r460, 0;
	selp.b32 	%r483, 0, 2146435072, %p387;
	and.b32  	%r484, %r460, 2147483647;
	setp.ne.s32 	%p388, %r484, 1071644672;
	or.b32  	%r485, %r483, -2147483648;
	selp.b32 	%r486, %r485, %r483, %p388;
	selp.b32 	%r487, %r486, %r483, %p386;
	selp.b32 	%r488, %r487, %r483, %p385;
	mov.b32 	%r489, 0;
	mov.b64 	%fd888, {%r489, %r488};
$L__BB13_204:
	setp.eq.f64 	%p389, %fd14, 0d3FF0000000000000;
	mul.f64 	%fd733, %fd888, 0d3FAC947064ECE9A3;
	selp.f64 	%fd734, 0d3FAC947064ECE9A3, %fd733, %p389;
	sub.f64 	%fd735, %fd240, %fd734;
	max.f64 	%fd889, %fd735, 0d3FF0000000000000;
$L__BB13_205:
	ld.param.f64 	%fd773, [_Z17calc_trans_nonisoPdS_S_S_S_S_S_S_S_S_S_S_S_S_S_S_S_S_S_S_S_S_S_S_S_S_S_S_S_S_S_S_Piddddddiiiiiiid_param_34];
	setp.neu.f64 	%p390, %fd773, 0d0000000000000000;
	fma.rn.f64 	%fd250, %fd56, %fd889, %fd184;
	@%p390 bra 	$L__BB13_207;
	setp.eq.s32 	%p391, %r42, 1062207488;
	selp.b32 	%r490, %r40, 0, %p391;
	setp.lt.s32 	%p392, %r318, 0;
	or.b32  	%r491, %r490, 2146435072;
	selp.b32 	%r492, %r491, %r490, %p392;
	mov.b32 	%r493, 0;
	mov.b64 	%fd891, {%r493, %r492};
$L__BB13_207:
	setp.ne.s32 	%p393, %r43, 2146435072;
	@%p393 bra 	$L__BB13_212;
	ld.param.f64 	%fd774, [_Z17calc_trans_nonisoPdS_S_S_S_S_S_S_S_S_S_S_S_S_S_S_S_S_S_S_S_S_S_S_S_S_S_S_S_S_S_S_Piddddddiiiiiiid_param_34];
	setp.num.f64 	%p394, %fd774, %fd774;
	@%p394 bra 	$L__BB13_210;
	ld.param.f64 	%fd775, [_Z17calc_trans_nonisoPdS_S_S_S_S_S_S_S_S_S_S_S_S_S_S_S_S_S_S_S_S_S_S_S_S_S_S_S_S_S_S_Piddddddiiiiiiid_param_34];
	mov.f64 	%fd736, 0dC000000000000000;
	add.rn.f64 	%fd891, %fd775, %fd736;
	bra.uni 	$L__BB13_212;
$L__BB13_210:
	setp.neu.f64 	%p395, %fd147, 0d7FF0000000000000;
	@%p395 bra 	$L__BB13_212;
	setp.lt.s32 	%p396, %r40, 0;
	setp.eq.s32 	%p397, %r42, 1062207488;
	setp.lt.s32 	%p398, %r318, 0;
	selp.b32 	%r495, 0, 2146435072, %p398;
	and.b32  	%r496, %r318, 2147483647;
	setp.ne.s32 	%p399, %r496, 1071644672;
	or.b32  	%r497, %r495, -2147483648;
	selp.b32 	%r498, %r497, %r495, %p399;
	selp.b32 	%r499, %r498, %r495, %p397;
	selp.b32 	%r500, %r499, %r495, %p396;
	mov.b32 	%r501, 0;
	mov.b64 	%fd891, {%r501, %r500};
$L__BB13_212:
	ld.param.f64 	%fd790, [_Z17calc_trans_nonisoPdS_S_S_S_S_S_S_S_S_S_S_S_S_S_S_S_S_S_S_S_S_S_S_S_S_S_S_S_S_S_S_Piddddddiiiiiiid_param_36];
	ld.param.f64 	%fd776, [_Z17calc_trans_nonisoPdS_S_S_S_S_S_S_S_S_S_S_S_S_S_S_S_S_S_S_S_S_S_S_S_S_S_S_S_S_S_S_Piddddddiiiiiiid_param_34];
	setp.neu.f64 	%p400, %fd790, 0d0000000000000000;
	setp.eq.f64 	%p401, %fd776, 0d3FF0000000000000;
	selp.f64 	%fd737, 0d3FF0000000000000, %fd891, %p401;
	mul.f64 	%fd738, %fd889, %fd737;
	sub.f64 	%fd739, %fd889, %fd14;
	mul.f64 	%fd256, %fd739, %fd738;
	@%p400 bra 	$L__BB13_214;
	setp.eq.s32 	%p402, %r42, 1062207488;
	selp.b32 	%r502, %r44, 0, %p402;
	setp.lt.s32 	%p403, %r318, 0;
	or.b32  	%r503, %r502, 2146435072;
	selp.b32 	%r504, %r503, %r502, %p403;
	mov.b32 	%r505, 0;
	mov.b64 	%fd893, {%r505, %r504};
$L__BB13_214:
	setp.ne.s32 	%p404, %r45, 2146435072;
	@%p404 bra 	$L__BB13_219;
	ld.param.f64 	%fd791, [_Z17calc_trans_nonisoPdS_S_S_S_S_S_S_S_S_S_S_S_S_S_S_S_S_S_S_S_S_S_S_S_S_S_S_S_S_S_S_Piddddddiiiiiiid_param_36];
	setp.num.f64 	%p405, %fd791, %fd791;
	@%p405 bra 	$L__BB13_217;
	ld.param.f64 	%fd792, [_Z17calc_trans_nonisoPdS_S_S_S_S_S_S_S_S_S_S_S_S_S_S_S_S_S_S_S_S_S_S_S_S_S_S_S_S_S_S_Piddddddiiiiiiid_param_36];
	mov.f64 	%fd740, 0dC000000000000000;
	add.rn.f64 	%fd893, %fd792, %fd740;
	bra.uni 	$L__BB13_219;
$L__BB13_217:
	setp.neu.f64 	%p406, %fd155, 0d7FF0000000000000;
	@%p406 bra 	$L__BB13_219;
	setp.lt.s32 	%p407, %r44, 0;
	setp.eq.s32 	%p408, %r42, 1062207488;
	setp.lt.s32 	%p409, %r318, 0;
	selp.b32 	%r507, 0, 2146435072, %p409;
	and.b32  	%r508, %r318, 2147483647;
	setp.ne.s32 	%p410, %r508, 1071644672;
	or.b32  	%r509, %r507, -2147483648;
	selp.b32 	%r510, %r509, %r507, %p410;
	selp.b32 	%r511, %r510, %r507, %p408;
	selp.b32 	%r512, %r511, %r507, %p407;
	mov.b32 	%r513, 0;
	mov.b64 	%fd893, {%r513, %r512};
$L__BB13_219:
	ld.param.f64 	%fd793, [_Z17calc_trans_nonisoPdS_S_S_S_S_S_S_S_S_S_S_S_S_S_S_S_S_S_S_S_S_S_S_S_S_S_S_S_S_S_S_Piddddddiiiiiiid_param_36];
	setp.eq.f64 	%p411, %fd793, 0d3FF0000000000000;
	selp.f64 	%fd741, 0d3FF0000000000000, %fd893, %p411;
	mul.f64 	%fd742, %fd56, %fd256;
	sub.f64 	%fd743, %fd742, %fd741;
	mul.f64 	%fd744, %fd793, %fd889;
	mul.f64 	%fd745, %fd56, %fd744;
	rcp.rn.f64 	%fd746, %fd745;
	sub.f64 	%fd747, %fd162, %fd746;
	mul.f64 	%fd748, %fd268, %fd889;
	mul.f64 	%fd749, %fd56, %fd748;
	div.rn.f64 	%fd750, %fd197, %fd749;
	mul.f64 	%fd751, %fd14, %fd250;
	div.rn.f64 	%fd752, %fd751, %fd743;
	mul.f64 	%fd753, %fd747, %fd752;
	sub.f64 	%fd754, %fd753, %fd750;
	mul.f64 	%fd894, %fd754, 0d3FE0000000000000;
	abs.f64 	%fd263, %fd894;
	setp.lt.f64 	%p412, %fd263, 0d4197D78400000000;
	@%p412 bra 	$L__BB13_223;
	ld.param.u32 	%r532, [_Z17calc_trans_nonisoPdS_S_S_S_S_S_S_S_S_S_S_S_S_S_S_S_S_S_S_S_S_S_S_S_S_S_S_S_S_S_S_Piddddddiiiiiiid_param_45];
	setp.ne.s32 	%p413, %r532, 1;
	@%p413 bra 	$L__BB13_222;
	mov.u64 	%rd123, $str;
	cvta.global.u64 	%rd124, %rd123;
	{ // callseq 42, 0
	.param .b64 param0;
	st.param.b64 	[param0], %rd124;
	.param .b64 param1;
	st.param.b64 	[param1], 0;
	.param .b32 retval0;
	call.uni (retval0), 
	vprintf, 
	(
	param0, 
	param1
	);
	ld.param.b32 	%r514, [retval0];
	} // callseq 42
$L__BB13_222:
	mul.f64 	%fd755, %fd894, 0d4197D78400000000;
	div.rn.f64 	%fd894, %fd755, %fd263;
$L__BB13_223:
	ld.param.f64 	%fd795, [_Z17calc_trans_nonisoPdS_S_S_S_S_S_S_S_S_S_S_S_S_S_S_S_S_S_S_S_S_S_S_S_S_S_S_S_S_S_S_Piddddddiiiiiiid_param_38];
	ld.param.u64 	%rd146, [_Z17calc_trans_nonisoPdS_S_S_S_S_S_S_S_S_S_S_S_S_S_S_S_S_S_S_S_S_S_S_S_S_S_S_S_S_S_S_Piddddddiiiiiiid_param_32];
	ld.param.u64 	%rd139, [_Z17calc_trans_nonisoPdS_S_S_S_S_S_S_S_S_S_S_S_S_S_S_S_S_S_S_S_S_S_S_S_S_S_S_S_S_S_S_Piddddddiiiiiiid_param_13];
	cvta.to.global.u64 	%rd125, %rd139;
	add.s64 	%rd127, %rd125, %rd121;
	st.global.f64 	[%rd127], %fd894;
	setp.leu.f64 	%p414, %fd13, %fd795;
	cvta.to.global.u64 	%rd128, %rd146;
	mul.wide.s32 	%rd129, %r4, 4;
	add.s64 	%rd1, %rd128, %rd129;
	@%p414 bra 	$L__BB13_225;
	mov.b32 	%r516, 1;
	st.global.u32 	[%rd1], %r516;
$L__BB13_225:
	ld.param.f64 	%fd796, [_Z17calc_trans_nonisoPdS_S_S_S_S_S_S_S_S_S_S_S_S_S_S_S_S_S_S_S_S_S_S_S_S_S_S_S_S_S_S_Piddddddiiiiiiid_param_38];
	setp.leu.f64 	%p415, %fd14, %fd796;
	@%p415 bra 	$L__BB13_227;
	mov.b32 	%r517, 1;
	st.global.u32 	[%rd1], %r517;
$L__BB13_227:
	ret;

}
	// .globl	_Z12calc_delta_zPdS_S_S_S_di
.visible .entry _Z12calc_delta_zPdS_S_S_S_di(
	.param .u64 .ptr .align 1 _Z12calc_delta_zPdS_S_S_S_di_param_0,
	.param .u64 .ptr .align 1 _Z12calc_delta_zPdS_S_S_S_di_param_1,
	.param .u64 .ptr .align 1 _Z12calc_delta_zPdS_S_S_S_di_param_2,
	.param .u64 .ptr .align 1 _Z12calc_delta_zPdS_S_S_S_di_param_3,
	.param .u64 .ptr .align 1 _Z12calc_delta_zPdS_S_S_S_di_param_4,
	.param .f64 _Z12calc_delta_zPdS_S_S_S_di_param_5,
	.param .u32 _Z12calc_delta_zPdS_S_S_S_di_param_6
)
{
	.reg .pred 	%p<6>;
	.reg .b32 	%r<34>;
	.reg .b64 	%rd<15>;
	.reg .b64 	%fd<55>;

	ld.param.u64 	%rd1, [_Z12calc_delta_zPdS_S_S_S_di_param_0];
	ld.param.u64 	%rd2, [_Z12calc_delta_zPdS_S_S_S_di_param_1];
	ld.param.u64 	%rd3, [_Z12calc_delta_zPdS_S_S_S_di_param_3];
	ld.param.u64 	%rd4, [_Z12calc_delta_zPdS_S_S_S_di_param_4];
	ld.param.f64 	%fd11, [_Z12calc_delta_zPdS_S_S_S_di_param_5];
	ld.param.u32 	%r12, [_Z12calc_delta_zPdS_S_S_S_di_param_6];
	mov.u32 	%r13, %tid.x;
	mov.u32 	%r14, %ctaid.x;
	mov.u32 	%r15, %ntid.x;
	mad.lo.s32 	%r1, %r14, %r15, %r13;
	setp.ge.s32 	%p1, %r1, %r12;
	@%p1 bra 	$L__BB14_9;
	cvta.to.global.u64 	%rd5, %rd1;
	cvta.to.global.u64 	%rd6, %rd3;
	cvta.to.global.u64 	%rd7, %rd2;
	mul.wide.s32 	%rd8, %r1, 8;
	add.s64 	%rd9, %rd5, %rd8;
	ld.global.f64 	%fd12, [%rd9];
	mul.f64 	%fd13, %fd12, 0d3CA3E5B1A8BA67B5;
	add.s64 	%rd10, %rd6, %rd8;
	ld.global.f64 	%fd14, [%rd10];
	mul.f64 	%fd15, %fd11, %fd14;
	div.rn.f64 	%fd1, %fd13, %fd15;
	add.s64 	%rd11, %rd7, %rd8;
	ld.global.f64 	%fd16, [%rd11];
	ld.global.f64 	%fd17, [%rd11+8];
	div.rn.f64 	%fd52, %fd16, %fd17;
	{
	.reg .b32 %temp; 
	mov.b64 	{%temp, %r30}, %fd52;
	}
	{
	.reg .b32 %temp; 
	mov.b64 	{%r31, %temp}, %fd52;
	}
	setp.gt.s32 	%p2, %r30, 1048575;
	mov.b32 	%r32, -1023;
	@%p2 bra 	$L__BB14_3;
	mul.f64 	%fd52, %fd52, 0d4350000000000000;
	{
	.reg .b32 %temp; 
	mov.b64 	{%temp, %r30}, %fd52;
	}
	{
	.reg .b32 %temp; 
	mov.b64 	{%r31, %temp}, %fd52;
	}
	mov.b32 	%r32, -1077;
$L__BB14_3:
	add.s32 	%r18, %r30, -1;
	setp.gt.u32 	%p3, %r18, 2146435070;
	@%p3 bra 	$L__BB14_7;
	shr.u32 	%r21, %r30, 20;
	add.s32 	%r33, %r32, %r21;
	and.b32  	%r22, %r30, 1048575;
	or.b32  	%r23, %r22, 1072693248;
	mov.b64 	%fd53, {%r31, %r23};
	setp.lt.u32 	%p5, %r23, 1073127583;
	@%p5 bra 	$L__BB14_6;
	{
	.reg .b32 %temp; 
	mov.b64 	{%r24, %temp}, %fd53;
	}
	{
	.reg .b32 %temp; 
	mov.b64 	{%temp, %r25}, %fd53;
	}
	add.s32 	%r26, %r25, -1048576;
	mov.b64 	%fd53, {%r24, %r26};
	add.s32 	%r33, %r33, 1;
$L__BB14_6:
	add.f64 	%fd19, %fd53, 0dBFF0000000000000;
	add.f64 	%fd20, %fd53, 0d3FF0000000000000;
	rcp.approx.ftz.f64 	%fd21, %fd20;
	neg.f64 	%fd22, %fd20;
	fma.rn.f64 	%fd23, %fd22, %fd21, 0d3FF0000000000000;
	fma.rn.f64 	%fd24, %fd23, %fd23, %fd23;
	fma.rn.f64 	%fd25, %fd24, %fd21, %fd21;
	mul.f64 	%fd26, %fd19, %fd25;
	fma.rn.f64 	%fd27, %fd19, %fd25, %fd26;
	mul.f64 	%fd28, %fd27, %fd27;
	fma.rn.f64 	%fd29, %fd28, 0d3EB1380B3AE80F1E, 0d3ED0EE258B7A8B04;
	fma.rn.f64 	%fd30, %fd29, %fd28, 0d3EF3B2669F02676F;
	fma.rn.f64 	%fd31, %fd30, %fd28, 0d3F1745CBA9AB0956;
	fma.rn.f64 	%fd32, %fd31, %fd28, 0d3F3C71C72D1B5154;
	fma.rn.f64 	%fd33, %fd32, %fd28, 0d3F624924923BE72D;
	fma.rn.f64 	%fd34, %fd33, %fd28, 0d3F8999999999A3C4;
	fma.rn.f64 	%fd35, %fd34, %fd28, 0d3FB5555555555554;
	sub.f64 	%fd36, %fd19, %fd27;
	add.f64 	%fd37, %fd36, %fd36;
	neg.f64 	%fd38, %fd27;
	fma.rn.f64 	%fd39, %fd38, %fd19, %fd37;
	mul.f64 	%fd40, %fd25, %fd39;
	mul.f64 	%fd41, %fd28, %fd35;
	fma.rn.f64 	%fd42, %fd41, %fd27, %fd40;
	xor.b32  	%r27, %r33, -2147483648;
	mov.b32 	%r28, 1127219200;
	mov.b64 	%fd43, {%r27, %r28};
	mov.b32 	%r29, -2147483648;
	mov.b64 	%fd44, {%r29, %r28};
	sub.f64 	%fd45, %fd43, %fd44;
	fma.rn.f64 	%fd46, %fd45, 0d3FE62E42FEFA39EF, %fd27;
	fma.rn.f64 	%fd47, %fd45, 0dBFE62E42FEFA39EF, %fd46;
	sub.f64 	%fd48, %fd47, %fd27;
	sub.f64 	%fd49, %fd42, %fd48;
	fma.rn.f64 	%fd50, %fd45, 0d3C7ABC9E3B39803F, %fd49;
	add.f64 	%fd54, %fd46, %fd50;
	bra.uni 	$L__BB14_8;
$L__BB14_7:
	fma.rn.f64 	%fd18, %fd52, 0d7FF0000000000000, 0d7FF0000000000000;
	{
	.reg .b32 %temp; 
	mov.b64 	{%temp, %r19}, %fd52;
	}
	and.b32  	%r20, %r19, 2147483647;
	setp.eq.s32 	%p4, %r20, 0;
	selp.f64 	%fd54, 0dFFF0000000000000, %fd18, %p4;
$L__BB14_8:
	mul.f64 	%fd51, %fd1, %fd54;
	cvta.to.global.u64 	%rd12, %rd4;
	add.s64 	%rd14, %rd12, %rd8;
	st.global.f64 	[%rd14], %fd51;
$L__BB14_9:
	ret;

}
	// .globl	_Z8fdir_isoPdS_S_S_ddddiiiii
.visible .entry _Z8fdir_isoPdS_S_S_ddddiiiii(
	.param .u64 .ptr .align 1 _Z8fdir_isoPdS_S_S_ddddiiiii_param_0,
	.param .u64 .ptr .align 1 _Z8fdir_isoPdS_S_S_ddddiiiii_param_1,
	.param .u64 .ptr .align 1 _Z8fdir_isoPdS_S_S_ddddiiiii_param_2,
	.param .u64 .ptr .align 1 _Z8fdir_isoPdS_S_S_ddddiiiii_param_3,
	.param .f64 _Z8fdir_isoPdS_S_S_ddddiiiii_param_4,
	.param .f64 _Z8fdir_isoPdS_S_S_ddddiiiii_param_5,
	.param .f64 _Z8fdir_isoPdS_S_S_ddddiiiii_param_6,
	.param .f64 _Z8fdir_isoPdS_S_S_ddddiiiii_param_7,
	.param .u32 _Z8fdir_isoPdS_S_S_ddddiiiii_param_8,
	.param .u32 _Z8fdir_isoPdS_S_S_ddddiiiii_param_9,
	.param .u32 _Z8fdir_isoPdS_S_S_ddddiiiii_param_10,
	.param .u32 _Z8fdir_isoPdS_S_S_ddddiiiii_param_11,
	.param .u32 _Z8fdir_isoPdS_S_S_ddddiiiii_param_12
)
{
	.reg .pred 	%p<37>;
	.reg .b32 	%r<80>;
	.reg .b32 	%f<3>;
	.reg .b64 	%rd<22>;
	.reg .b64 	%fd<86>;

	ld.param.u64 	%rd4, [_Z8fdir_isoPdS_S_S_ddddiiiii_param_0];
	ld.param.u64 	%rd5, [_Z8fdir_isoPdS_S_S_ddddiiiii_param_1];
	ld.param.u64 	%rd6, [_Z8fdir_isoPdS_S_S_ddddiiiii_param_2];
	ld.param.u64 	%rd7, [_Z8fdir_isoPdS_S_S_ddddiiiii_param_3];
	ld.param.f64 	%fd21, [_Z8fdir_isoPdS_S_S_ddddiiiii_param_4];
	ld.param.f64 	%fd23, [_Z8fdir_isoPdS_S_S_ddddiiiii_param_6];
	ld.param.f64 	%fd24, [_Z8fdir_isoPdS_S_S_ddddiiiii_param_7];
	ld.param.u32 	%r22, [_Z8fdir_isoPdS_S_S_ddddiiiii_param_8];
	ld.param.u32 	%r23, [_Z8fdir_isoPdS_S_S_ddddiiiii_param_9];
	ld.param.u32 	%r78, [_Z8fdir_isoPdS_S_S_ddddiiiii_param_10];
	ld.param.u32 	%r27, [_Z8fdir_isoPdS_S_S_ddddiiiii_param_11];
	ld.param.u32 	%r26, [_Z8fdir_isoPdS_S_S_ddddiiiii_param_12];
	cvta.to.global.u64 	%rd1, %rd7;
	mov.u32 	%r28, %tid.x;
	mov.u32 	%r29, %ctaid.x;
	mov.u32 	%r30, %ntid.x;
	mad.lo.s32 	%r1, %r29, %r30, %r28;
	mov.u32 	%r31, %tid.y;
	mov.u32 	%r32, %ctaid.y;
	mov.u32 	%r33, %ntid.y;
	mad.lo.s32 	%r34, %r32, %r33, %r31;
	mov.u32 	%r35, %tid.z;
	mov.u32 	%r36, %ctaid.z;
	mov.u32 	%r37, %ntid.z;
	mad.lo.s32 	%r3, %r36, %r37, %r35;
	setp.ge.s32 	%p2, %r1, %r78;
	setp.ge.s32 	%p3, %r34, %r27;
	or.pred  	%p4, %p2, %p3;
	setp.ge.s32 	%p5, %r3, %r26;
	or.pred  	%p6, %p4, %p5;
	@%p6 bra 	$L__BB15_14;
	cvta.to.global.u64 	%rd8, %rd4;
	cvta.to.global.u64 	%rd9, %rd5;
	div.rn.f64 	%fd25, %fd23, %fd24;
	mul.f64 	%fd26, %fd25, %fd25;
	mul.f64 	%fd27, %fd26, 0d400921FB54442D18;
	mad.lo.s32 	%r38, %r34, %r78, %r34;
	cvt.s64.s32 	%rd10, %r38;
	cvt.s64.s32 	%rd11, %r78;
	add.s64 	%rd12, %rd11, %rd10;
	shl.b64 	%rd13, %rd12, 3;
	add.s64 	%rd14, %rd9, %rd13;
	ld.global.f64 	%fd28, [%rd14+-8];
	mul.f64 	%fd29, %fd27, %fd28;
	neg.s32 	%r39, %r22;
	cvt.rn.f64.s32 	%fd30, %r39;
	mul.f64 	%fd31, %fd21, %fd30;
	mul.f64 	%fd82, %fd31, %fd29;
	mad.lo.s32 	%r40, %r26, %r34, %r3;
	mul.lo.s32 	%r4, %r26, %r27;
	mad.lo.s32 	%r41, %r4, %r1, %r40;
	mul.wide.s32 	%rd15, %r41, 8;
	add.s64 	%rd2, %rd8, %rd15;
	st.global.f64 	[%rd2], %fd82;
	add.s32 	%r79, %r78, -2;
	setp.lt.s32 	%p7, %r79, %r1;
	@%p7 bra 	$L__BB15_14;
	mov.f64 	%fd32, 0d4000000000000000;
	{
	.reg .b32 %temp; 
	mov.b64 	{%temp, %r6}, %fd32;
	}
	and.b32  	%r7, %r6, 2146435072;
	setp.eq.s32 	%p8, %r7, 1062207488;
	setp.lt.s32 	%p10, %r6, 0;
	selp.b32 	%r8, 0, 2146435072, %p10;
	and.b32  	%r42, %r6, 2147483647;
	setp.ne.s32 	%p11, %r42, 1071644672;
	and.pred  	%p12, %p8, %p11;
	or.b32  	%r9, %r8, -2147483648;
	{
	.reg .b32 %temp; 
	mov.b64 	{%temp, %r43}, %fd21;
	}
	abs.f64 	%fd2, %fd21;
	setp.lt.s32 	%p14, %r43, 0;
	and.pred  	%p1, %p14, %p8;
	selp.b32 	%r44, %r43, 0, %p8;
	or.b32  	%r45, %r44, 2146435072;
	selp.b32 	%r46, %r45, %r44, %p10;
	mov.b32 	%r47, 0;
	mov.b64 	%fd3, {%r47, %r46};
	add.f64 	%fd33, %fd21, 0d4000000000000000;
	{
	.reg .b32 %temp; 
	mov.b64 	{%temp, %r48}, %fd33;
	}
	and.b32  	%r10, %r48, 2146435072;
	selp.b32 	%r49, %r9, %r8, %p12;
	selp.b32 	%r50, %r49, %r8, %p14;
	mov.b64 	%fd4, {%r47, %r50};
	add.rn.f64 	%fd5, %fd21, %fd32;
	mad.lo.s32 	%r51, %r27, %r79, %r34;
	mad.lo.s32 	%r77, %r26, %r51, %r3;
	cvta.to.global.u64 	%rd3, %rd6;
	mul.wide.s32 	%rd16, %r1, 8;
	add.s64 	%rd17, %rd1, %rd16;
$L__BB15_3:
	mov.u32 	%r13, %r78;
	setp.ne.s32 	%p15, %r23, 1;
	mov.f64 	%fd84, %fd21;
	@%p15 bra 	$L__BB15_10;
	ld.param.f64 	%fd81, [_Z8fdir_isoPdS_S_S_ddddiiiii_param_5];
	setp.lt.s32 	%p16, %r6, 0;
	setp.eq.s32 	%p17, %r7, 1062207488;
	ld.global.f64 	%fd34, [%rd17];
	add.f64 	%fd35, %fd81, %fd34;
	mul.wide.s32 	%rd18, %r79, 8;
	add.s64 	%rd19, %rd1, %rd18;
	ld.global.f64 	%fd36, [%rd19];
	add.f64 	%fd37, %fd81, %fd36;
	div.rn.f64 	%fd7, %fd35, %fd37;
	{
	.reg .b32 %temp; 
	mov.b64 	{%temp, %r15}, %fd7;
	}
	abs.f64 	%fd8, %fd7;
	{ // callseq 43, 0
	.param .b64 param0;
	st.param.f64 	[param0], %fd8;
	.param .b64 param1;
	st.param.f64 	[param1], 0d4000000000000000;
	.param .b64 retval0;
	call.uni (retval0), 
	__internal_accurate_pow, 
	(
	param0, 
	param1
	);
	ld.param.f64 	%fd38, [retval0];
	} // callseq 43
	setp.lt.s32 	%p19, %r15, 0;
	neg.f64 	%fd40, %fd38;
	selp.f64 	%fd41, %fd40, %fd38, %p17;
	selp.f64 	%fd42, %fd41, %fd38, %p19;
	setp.eq.f64 	%p20, %fd7, 0d0000000000000000;
	selp.b32 	%r52, %r15, 0, %p17;
	or.b32  	%r53, %r52, 2146435072;
	selp.b32 	%r54, %r53, %r52, %p16;
	mov.b32 	%r55, 0;
	mov.b64 	%fd43, {%r55, %r54};
	selp.f64 	%fd83, %fd43, %fd42, %p20;
	add.f64 	%fd44, %fd7, 0d4000000000000000;
	{
	.reg .b32 %temp; 
	mov.b64 	{%temp, %r56}, %fd44;
	}
	and.b32  	%r57, %r56, 2146435072;
	setp.ne.s32 	%p21, %r57, 2146435072;
	@%p21 bra 	$L__BB15_9;
	setp.num.f64 	%p22, %fd7, %fd7;
	@%p22 bra 	$L__BB15_7;
	mov.f64 	%fd45, 0d4000000000000000;
	add.rn.f64 	%fd83, %fd7, %fd45;
	bra.uni 	$L__BB15_9;
$L__BB15_7:
	setp.neu.f64 	%p23, %fd8, 0d7FF0000000000000;
	@%p23 bra 	$L__BB15_9;
	and.b32  	%r59, %r6, 2147483647;
	setp.ne.s32 	%p26, %r59, 1071644672;
	selp.b32 	%r60, %r9, %r8, %p26;
	selp.b32 	%r61, %r60, %r8, %p17;
	selp.b32 	%r62, %r61, %r8, %p19;
	mov.b32 	%r63, 0;
	mov.b64 	%fd83, {%r63, %r62};
$L__BB15_9:
	setp.eq.f64 	%p27, %fd21, 0d3FF0000000000000;
	setp.neu.f64 	%p28, %fd2, 0d7FF0000000000000;
	setp.nan.f64 	%p29, %fd21, %fd21;
	setp.eq.s32 	%p30, %r10, 2146435072;
	setp.eq.f64 	%p31, %fd21, 0d0000000000000000;
	setp.eq.f64 	%p32, %fd7, 0d3FF0000000000000;
	selp.f64 	%fd46, 0d3FF0000000000000, %fd83, %p32;
	{ // callseq 44, 0
	.param .b64 param0;
	st.param.f64 	[param0], %fd2;
	.param .b64 param1;
	st.param.f64 	[param1], 0d4000000000000000;
	.param .b64 retval0;
	call.uni (retval0), 
	__internal_accurate_pow, 
	(
	param0, 
	param1
	);
	ld.param.f64 	%fd47, [retval0];
	} // callseq 44
	neg.f64 	%fd49, %fd47;
	selp.f64 	%fd50, %fd49, %fd47, %p1;
	selp.f64 	%fd51, %fd3, %fd50, %p31;
	selp.f64 	%fd52, %fd5, %fd51, %p29;
	selp.f64 	%fd53, %fd52, %fd4, %p28;
	selp.f64 	%fd54, %fd53, %fd51, %p30;
	mov.f64 	%fd55, 0d3FF0000000000000;
	sub.f64 	%fd56, %fd55, %fd54;
	selp.f64 	%fd57, 0d0000000000000000, %fd56, %p27;
	mul.f64 	%fd58, %fd46, %fd57;
	sub.f64 	%fd59, %fd55, %fd58;
	sqrt.rn.f64 	%fd60, %fd59;
	neg.f64 	%fd84, %fd60;
$L__BB15_10:
	mul.wide.s32 	%rd20, %r77, 8;
	add.s64 	%rd21, %rd3, %rd20;
	ld.global.f64 	%fd61, [%rd21];
	div.rn.f64 	%fd15, %fd61, %fd84;
	fma.rn.f64 	%fd62, %fd15, 0d3FF71547652B82FE, 0d4338000000000000;
	{
	.reg .b32 %temp; 
	mov.b64 	{%r16, %temp}, %fd62;
	}
	mov.f64 	%fd63, 0dC338000000000000;
	add.rn.f64 	%fd64, %fd62, %fd63;
	fma.rn.f64 	%fd65, %fd64, 0dBFE62E42FEFA39EF, %fd15;
	fma.rn.f64 	%fd66, %fd64, 0dBC7ABC9E3B39803F, %fd65;
	fma.rn.f64 	%fd67, %fd66, 0d3E5ADE1569CE2BDF, 0d3E928AF3FCA213EA;
	fma.rn.f64 	%fd68, %fd67, %fd66, 0d3EC71DEE62401315;
	fma.rn.f64 	%fd69, %fd68, %fd66, 0d3EFA01997C89EB71;
	fma.rn.f64 	%fd70, %fd69, %fd66, 0d3F2A01A014761F65;
	fma.rn.f64 	%fd71, %fd70, %fd66, 0d3F56C16C1852B7AF;
	fma.rn.f64 	%fd72, %fd71, %fd66, 0d3F81111111122322;
	fma.rn.f64 	%fd73, %fd72, %fd66, 0d3FA55555555502A1;
	fma.rn.f64 	%fd74, %fd73, %fd66, 0d3FC5555555555511;
	fma.rn.f64 	%fd75, %fd74, %fd66, 0d3FE000000000000B;
	fma.rn.f64 	%fd76, %fd75, %fd66, 0d3FF0000000000000;
	fma.rn.f64 	%fd77, %fd76, %fd66, 0d3FF0000000000000;
	{
	.reg .b32 %temp; 
	mov.b64 	{%r17, %temp}, %fd77;
	}
	{
	.reg .b32 %temp; 
	mov.b64 	{%temp, %r18}, %fd77;
	}
	shl.b32 	%r64, %r16, 20;
	add.s32 	%r65, %r64, %r18;
	mov.b64 	%fd85, {%r17, %r65};
	{
	.reg .b32 %temp; 
	mov.b64 	{%temp, %r66}, %fd15;
	}
	mov.b32 	%f2, %r66;
	abs.f32 	%f1, %f2;
	setp.lt.f32 	%p33, %f1, 0f4086232B;
	@%p33 bra 	$L__BB15_13;
	setp.lt.f64 	%p34, %fd15, 0d0000000000000000;
	add.f64 	%fd78, %fd15, 0d7FF0000000000000;
	selp.f64 	%fd85, 0d0000000000000000, %fd78, %p34;
	setp.geu.f32 	%p35, %f1, 0f40874800;
	@%p35 bra 	$L__BB15_13;
	shr.u32 	%r67, %r16, 31;
	add.s32 	%r68, %r16, %r67;
	shr.s32 	%r69, %r68, 1;
	shl.b32 	%r70, %r69, 20;
	add.s32 	%r71, %r18, %r70;
	mov.b64 	%fd79, {%r17, %r71};
	sub.s32 	%r72, %r16, %r69;
	shl.b32 	%r73, %r72, 20;
	add.s32 	%r74, %r73, 1072693248;
	mov.b32 	%r75, 0;
	mov.b64 	%fd80, {%r75, %r74};
	mul.f64 	%fd85, %fd80, %fd79;
$L__BB15_13:
	mul.f64 	%fd82, %fd85, %fd82;
	st.global.f64 	[%rd2], %fd82;
	add.s32 	%r79, %r79, -1;
	add.s32 	%r78, %r13, -1;
	add.s32 	%r76, %r13, -2;
	sub.s32 	%r77, %r77, %r4;
	setp.gt.s32 	%p36, %r76, %r1;
	@%p36 bra 	$L__BB15_3;
$L__BB15_14:
	ret;

}
	// .globl	_Z11fdir_nonisoPdS_S_S_S_S_ddddiiiii
.visible .entry _Z11fdir_nonisoPdS_S_S_S_S_ddddiiiii(
	.param .u64 .ptr .align 1 _Z11fdir_nonisoPdS_S_S_S_S_ddddiiiii_param_0,
	.param .u64 .ptr .align 1 _Z11fdir_nonisoPdS_S_S_S_S_ddddiiiii_param_1,
	.param .u64 .ptr .align 1 _Z11fdir_nonisoPdS_S_S_S_S_ddddiiiii_param_2,
	.param .u64 .ptr .align 1 _Z11fdir_nonisoPdS_S_S_S_S_ddddiiiii_param_3,
	.param .u64 .ptr .align 1 _Z11fdir_nonisoPdS_S_S_S_S_ddddiiiii_param_4,
	.param .u64 .ptr .align 1 _Z11fdir_nonisoPdS_S_S_S_S_ddddiiiii_param_5,
	.param .f64 _Z11fdir_nonisoPdS_S_S_S_S_ddddiiiii_param_6,
	.param .f64 _Z11fdir_nonisoPdS_S_S_S_S_ddddiiiii_param_7,
	.param .f64 _Z11fdir_nonisoPdS_S_S_S_S_ddddiiiii_param_8,
	.param .f64 _Z11fdir_nonisoPdS_S_S_S_S_ddddiiiii_param_9,
	.param .u32 _Z11fdir_nonisoPdS_S_S_S_S_ddddiiiii_param_10,
	.param .u32 _Z11fdir_nonisoPdS_S_S_S_S_ddddiiiii_param_11,
	.param .u32 _Z11fdir_nonisoPdS_S_S_S_S_ddddiiiii_param_12,
	.param .u32 _Z11fdir_nonisoPdS_S_S_S_S_ddddiiiii_param_13,
	.param .u32 _Z11fdir_nonisoPdS_S_S_S_S_ddddiiiii_param_14
)
{
	.reg .pred 	%p<40>;
	.reg .b32 	%r<95>;
	.reg .b32 	%f<5>;
	.reg .b64 	%rd<29>;
	.reg .b64 	%fd<114>;

	ld.param.u64 	%rd6, [_Z11fdir_nonisoPdS_S_S_S_S_ddddiiiii_param_0];
	ld.param.u64 	%rd7, [_Z11fdir_nonisoPdS_S_S_S_S_ddddiiiii_param_1];
	ld.param.u64 	%rd8, [_Z11fdir_nonisoPdS_S_S_S_S_ddddiiiii_param_2];
	ld.param.u64 	%rd9, [_Z11fdir_nonisoPdS_S_S_S_S_ddddiiiii_param_3];
	ld.param.u64 	%rd10, [_Z11fdir_nonisoPdS_S_S_S_S_ddddiiiii_param_4];
	ld.param.u64 	%rd11, [_Z11fdir_nonisoPdS_S_S_S_S_ddddiiiii_param_5];
	ld.param.f64 	%fd27, [_Z11fdir_nonisoPdS_S_S_S_S_ddddiiiii_param_6];
	ld.param.f64 	%fd28, [_Z11fdir_nonisoPdS_S_S_S_S_ddddiiiii_param_7];
	ld.param.f64 	%fd29, [_Z11fdir_nonisoPdS_S_S_S_S_ddddiiiii_param_8];
	ld.param.f64 	%fd30, [_Z11fdir_nonisoPdS_S_S_S_S_ddddiiiii_param_9];
	ld.param.u32 	%r26, [_Z11fdir_nonisoPdS_S_S_S_S_ddddiiiii_param_10];
	ld.param.u32 	%r27, [_Z11fdir_nonisoPdS_S_S_S_S_ddddiiiii_param_11];
	ld.param.u32 	%r93, [_Z11fdir_nonisoPdS_S_S_S_S_ddddiiiii_param_12];
	ld.param.u32 	%r31, [_Z11fdir_nonisoPdS_S_S_S_S_ddddiiiii_param_13];
	ld.param.u32 	%r30, [_Z11fdir_nonisoPdS_S_S_S_S_ddddiiiii_param_14];
	cvta.to.global.u64 	%rd1, %rd11;
	mov.u32 	%r32, %tid.x;
	mov.u32 	%r33, %ctaid.x;
	mov.u32 	%r34, %ntid.x;
	mad.lo.s32 	%r1, %r33, %r34, %r32;
	mov.u32 	%r35, %tid.y;
	mov.u32 	%r36, %ctaid.y;
	mov.u32 	%r37, %ntid.y;
	mad.lo.s32 	%r38, %r36, %r37, %r35;
	mov.u32 	%r39, %tid.z;
	mov.u32 	%r40, %ctaid.z;
	mov.u32 	%r41, %ntid.z;
	mad.lo.s32 	%r3, %r40, %r41, %r39;
	setp.ge.s32 	%p2, %r1, %r93;
	setp.ge.s32 	%p3, %r38, %r31;
	or.pred  	%p4, %p2, %p3;
	setp.ge.s32 	%p5, %r3, %r30;
	or.pred  	%p6, %p4, %p5;
	@%p6 bra 	$L__BB16_17;
	cvta.to.global.u64 	%rd12, %rd6;
	cvta.to.global.u64 	%rd13, %rd8;
	div.rn.f64 	%fd31, %fd29, %fd30;
	mul.f64 	%fd32, %fd31, %fd31;
	mul.f64 	%fd33, %fd32, 0d400921FB54442D18;
	mad.lo.s32 	%r42, %r38, %r93, %r38;
	cvt.s64.s32 	%rd14, %r42;
	cvt.s64.s32 	%rd15, %r93;
	add.s64 	%rd16, %rd15, %rd14;
	shl.b64 	%rd17, %rd16, 3;
	add.s64 	%rd18, %rd13, %rd17;
	ld.global.f64 	%fd34, [%rd18+-8];
	mul.f64 	%fd35, %fd33, %fd34;
	neg.s32 	%r43, %r26;
	cvt.rn.f64.s32 	%fd36, %r43;
	mul.f64 	%fd37, %fd27, %fd36;
	mul.f64 	%fd109, %fd37, %fd35;
	mad.lo.s32 	%r44, %r30, %r38, %r3;
	mul.lo.s32 	%r4, %r30, %r31;
	mad.lo.s32 	%r5, %r4, %r1, %r44;
	mul.wide.s32 	%rd19, %r5, 8;
	add.s64 	%rd2, %rd12, %rd19;
	st.global.f64 	[%rd2], %fd109;
	add.s32 	%r94, %r93, -2;
	setp.lt.s32 	%p7, %r94, %r1;
	@%p7 bra 	$L__BB16_17;
	mov.f64 	%fd38, 0d4000000000000000;
	{
	.reg .b32 %temp; 
	mov.b64 	{%temp, %r7}, %fd38;
	}
	and.b32  	%r8, %r7, 2146435072;
	setp.eq.s32 	%p8, %r8, 1062207488;
	setp.lt.s32 	%p10, %r7, 0;
	selp.b32 	%r9, 0, 2146435072, %p10;
	and.b32  	%r45, %r7, 2147483647;
	setp.ne.s32 	%p11, %r45, 1071644672;
	and.pred  	%p12, %p8, %p11;
	or.b32  	%r10, %r9, -2147483648;
	{
	.reg .b32 %temp; 
	mov.b64 	{%temp, %r46}, %fd27;
	}
	abs.f64 	%fd2, %fd27;
	setp.lt.s32 	%p14, %r46, 0;
	and.pred  	%p1, %p14, %p8;
	selp.b32 	%r47, %r46, 0, %p8;
	or.b32  	%r48, %r47, 2146435072;
	selp.b32 	%r49, %r48, %r47, %p10;
	mov.b32 	%r50, 0;
	mov.b64 	%fd3, {%r50, %r49};
	add.f64 	%fd39, %fd27, 0d4000000000000000;
	{
	.reg .b32 %temp; 
	mov.b64 	{%temp, %r51}, %fd39;
	}
	and.b32  	%r11, %r51, 2146435072;
	selp.b32 	%r52, %r10, %r9, %p12;
	selp.b32 	%r53, %r52, %r9, %p14;
	mov.b64 	%fd4, {%r50, %r53};
	add.rn.f64 	%fd5, %fd27, %fd38;
	cvta.to.global.u64 	%rd20, %rd7;
	add.s64 	%rd3, %rd20, %rd19;
	mad.lo.s32 	%r54, %r31, %r94, %r38;
	mad.lo.s32 	%r92, %r30, %r54, %r3;
	cvta.to.global.u64 	%rd4, %rd9;
	cvta.to.global.u64 	%rd5, %rd10;
	mul.wide.s32 	%rd22, %r1, 8;
	add.s64 	%rd23, %rd1, %rd22;
$L__BB16_3:
	mov.u32 	%r14, %r93;
	setp.ne.s32 	%p15, %r27, 1;
	mov.f64 	%fd111, %fd27;
	@%p15 bra 	$L__BB16_10;
	setp.lt.s32 	%p16, %r7, 0;
	setp.eq.s32 	%p17, %r8, 1062207488;
	ld.global.f64 	%fd40, [%rd23];
	add.f64 	%fd41, %fd28, %fd40;
	mul.wide.s32 	%rd24, %r94, 8;
	add.s64 	%rd25, %rd1, %rd24;
	ld.global.f64 	%fd42, [%rd25];
	add.f64 	%fd43, %fd28, %fd42;
	div.rn.f64 	%fd7, %fd41, %fd43;
	{
	.reg .b32 %temp; 
	mov.b64 	{%temp, %r16}, %fd7;
	}
	abs.f64 	%fd8, %fd7;
	{ // callseq 45, 0
	.param .b64 param0;
	st.param.f64 	[param0], %fd8;
	.param .b64 param1;
	st.param.f64 	[param1], 0d4000000000000000;
	.param .b64 retval0;
	call.uni (retval0), 
	__internal_accurate_pow, 
	(
	param0, 
	param1
	);
	ld.param.f64 	%fd44, [retval0];
	} // callseq 45
	setp.lt.s32 	%p19, %r16, 0;
	neg.f64 	%fd46, %fd44;
	selp.f64 	%fd47, %fd46, %fd44, %p17;
	selp.f64 	%fd48, %fd47, %fd44, %p19;
	setp.eq.f64 	%p20, %fd7, 0d0000000000000000;
	selp.b32 	%r55, %r16, 0, %p17;
	or.b32  	%r56, %r55, 2146435072;
	selp.b32 	%r57, %r56, %r55, %p16;
	mov.b32 	%r58, 0;
	mov.b64 	%fd49, {%r58, %r57};
	selp.f64 	%fd110, %fd49, %fd48, %p20;
	add.f64 	%fd50, %fd7, 0d4000000000000000;
	{
	.reg .b32 %temp; 
	mov.b64 	{%temp, %r59}, %fd50;
	}
	and.b32  	%r60, %r59, 2146435072;
	setp.ne.s32 	%p21, %r60, 2146435072;
	@%p21 bra 	$L__BB16_9;
	setp.num.f64 	%p22, %fd7, %fd7;
	@%p22 bra 	$L__BB16_7;
	mov.f64 	%fd51, 0d4000000000000000;
	add.rn.f64 	%fd110, %fd7, %fd51;
	bra.uni 	$L__BB16_9;
$L__BB16_7:
	setp.neu.f64 	%p23, %fd8, 0d7FF0000000000000;
	@%p23 bra 	$L__BB16_9;
	and.b32  	%r62, %r7, 2147483647;
	setp.ne.s32 	%p26, %r62, 1071644672;
	selp.b32 	%r63, %r10, %r9, %p26;
	selp.b32 	%r64, %r63, %r9, %p17;
	selp.b32 	%r65, %r64, %r9, %p19;
	mov.b32 	%r66, 0;
	mov.b64 	%fd110, {%r66, %r65};
$L__BB16_9:
	setp.eq.f64 	%p27, %fd27, 0d3FF0000000000000;
	setp.neu.f64 	%p28, %fd2, 0d7FF0000000000000;
	setp.nan.f64 	%p29, %fd27, %fd27;
	setp.eq.s32 	%p30, %r11, 2146435072;
	setp.eq.f64 	%p31, %fd27, 0d0000000000000000;
	setp.eq.f64 	%p32, %fd7, 0d3FF0000000000000;
	selp.f64 	%fd52, 0d3FF0000000000000, %fd110, %p32;
	{ // callseq 46, 0
	.param .b64 param0;
	st.param.f64 	[param0], %fd2;
	.param .b64 param1;
	st.param.f64 	[param1], 0d4000000000000000;
	.param .b64 retval0;
	call.uni (retval0), 
	__internal_accurate_pow, 
	(
	param0, 
	param1
	);
	ld.param.f64 	%fd53, [retval0];
	} // callseq 46
	neg.f64 	%fd55, %fd53;
	selp.f64 	%fd56, %fd55, %fd53, %p1;
	selp.f64 	%fd57, %fd3, %fd56, %p31;
	selp.f64 	%fd58, %fd5, %fd57, %p29;
	selp.f64 	%fd59, %fd58, %fd4, %p28;
	selp.f64 	%fd60, %fd59, %fd57, %p30;
	mov.f64 	%fd61, 0d3FF0000000000000;
	sub.f64 	%fd62, %fd61, %fd60;
	selp.f64 	%fd63, 0d0000000000000000, %fd62, %p27;
	mul.f64 	%fd64, %fd52, %fd63;
	sub.f64 	%fd65, %fd61, %fd64;
	sqrt.rn.f64 	%fd66, %fd65;
	neg.f64 	%fd111, %fd66;
$L__BB16_10:
	mul.wide.s32 	%rd26, %r92, 8;
	add.s64 	%rd27, %rd4, %rd26;
	ld.global.f64 	%fd67, [%rd27];
	add.s64 	%rd28, %rd5, %rd26;
	ld.global.f64 	%fd68, [%rd28];
	add.f64 	%fd15, %fd67, %fd68;
	div.rn.f64 	%fd16, %fd67, %fd111;
	fma.rn.f64 	%fd69, %fd16, 0d3FF71547652B82FE, 0d4338000000000000;
	{
	.reg .b32 %temp; 
	mov.b64 	{%r17, %temp}, %fd69;
	}
	mov.f64 	%fd70, 0dC338000000000000;
	add.rn.f64 	%fd71, %fd69, %fd70;
	fma.rn.f64 	%fd72, %fd71, 0dBFE62E42FEFA39EF, %fd16;
	fma.rn.f64 	%fd73, %fd71, 0dBC7ABC9E3B39803F, %fd72;
	fma.rn.f64 	%fd74, %fd73, 0d3E5ADE1569CE2BDF, 0d3E928AF3FCA213EA;
	fma.rn.f64 	%fd75, %fd74, %fd73, 0d3EC71DEE62401315;
	fma.rn.f64 	%fd76, %fd75, %fd73, 0d3EFA01997C89EB71;
	fma.rn.f64 	%fd77, %fd76, %fd73, 0d3F2A01A014761F65;
	fma.rn.f64 	%fd78, %fd77, %fd73, 0d3F56C16C1852B7AF;
	fma.rn.f64 	%fd79, %fd78, %fd73, 0d3F81111111122322;
	fma.rn.f64 	%fd80, %fd79, %fd73, 0d3FA55555555502A1;
	fma.rn.f64 	%fd81, %fd80, %fd73, 0d3FC5555555555511;
	fma.rn.f64 	%fd82, %fd81, %fd73, 0d3FE000000000000B;
	fma.rn.f64 	%fd83, %fd82, %fd73, 0d3FF0000000000000;
	fma.rn.f64 	%fd84, %fd83, %fd73, 0d3FF0000000000000;
	{
	.reg .b32 %temp; 
	mov.b64 	{%r18, %temp}, %fd84;
	}
	{
	.reg .b32 %temp; 
	mov.b64 	{%temp, %r19}, %fd84;
	}
	shl.b32 	%r67, %r17, 20;
	add.s32 	%r68, %r67, %r19;
	mov.b64 	%fd112, {%r18, %r68};
	{
	.reg .b32 %temp; 
	mov.b64 	{%temp, %r69}, %fd16;
	}
	mov.b32 	%f3, %r69;
	abs.f32 	%f1, %f3;
	setp.lt.f32 	%p33, %f1, 0f4086232B;
	@%p33 bra 	$L__BB16_13;
	setp.lt.f64 	%p34, %fd16, 0d0000000000000000;
	add.f64 	%fd85, %fd16, 0d7FF0000000000000;
	selp.f64 	%fd112, 0d0000000000000000, %fd85, %p34;
	setp.geu.f32 	%p35, %f1, 0f40874800;
	@%p35 bra 	$L__BB16_13;
	shr.u32 	%r70, %r17, 31;
	add.s32 	%r71, %r17, %r70;
	shr.s32 	%r72, %r71, 1;
	shl.b32 	%r73, %r72, 20;
	add.s32 	%r74, %r19, %r73;
	mov.b64 	%fd86, {%r18, %r74};
	sub.s32 	%r75, %r17, %r72;
	shl.b32 	%r76, %r75, 20;
	add.s32 	%r77, %r76, 1072693248;
	mov.b32 	%r78, 0;
	mov.b64 	%fd87, {%r78, %r77};
	mul.f64 	%fd112, %fd87, %fd86;
$L__BB16_13:
	mul.f64 	%fd88, %fd109, %fd112;
	st.global.f64 	[%rd3], %fd88;
	div.rn.f64 	%fd21, %fd15, %fd111;
	fma.rn.f64 	%fd89, %fd21, 0d3FF71547652B82FE, 0d4338000000000000;
	{
	.reg .b32 %temp; 
	mov.b64 	{%r20, %temp}, %fd89;
	}
	mov.f64 	%fd90, 0dC338000000000000;
	add.rn.f64 	%fd91, %fd89, %fd90;
	fma.rn.f64 	%fd92, %fd91, 0dBFE62E42FEFA39EF, %fd21;
	fma.rn.f64 	%fd93, %fd91, 0dBC7ABC9E3B39803F, %fd92;
	fma.rn.f64 	%fd94, %fd93, 0d3E5ADE1569CE2BDF, 0d3E928AF3FCA213EA;
	fma.rn.f64 	%fd95, %fd94, %fd93, 0d3EC71DEE62401315;
	fma.rn.f64 	%fd96, %fd95, %fd93, 0d3EFA01997C89EB71;
	fma.rn.f64 	%fd97, %fd96, %fd93, 0d3F2A01A014761F65;
	fma.rn.f64 	%fd98, %fd97, %fd93, 0d3F56C16C1852B7AF;
	fma.rn.f64 	%fd99, %fd98, %fd93, 0d3F81111111122322;
	fma.rn.f64 	%fd100, %fd99, %fd93, 0d3FA55555555502A1;
	fma.rn.f64 	%fd101, %fd100, %fd93, 0d3FC5555555555511;
	fma.rn.f64 	%fd102, %fd101, %fd93, 0d3FE000000000000B;
	fma.rn.f64 	%fd103, %fd102, %fd93, 0d3FF0000000000000;
	fma.rn.f64 	%fd104, %fd103, %fd93, 0d3FF0000000000000;
	{
	.reg .b32 %temp; 
	mov.b64 	{%r21, %temp}, %fd104;
	}
	{
	.reg .b32 %temp; 
	mov.b64 	{%temp, %r22}, %fd104;
	}
	shl.b32 	%r79, %r20, 20;
	add.s32 	%r80, %r79, %r22;
	mov.b64 	%fd113, {%r21, %r80};
	{
	.reg .b32 %temp; 
	mov.b64 	{%temp, %r81}, %fd21;
	}
	mov.b32 	%f4, %r81;
	abs.f32 	%f2, %f4;
	setp.lt.f32 	%p36, %f2, 0f4086232B;
	@%p36 bra 	$L__BB16_16;
	setp.lt.f64 	%p37, %fd21, 0d0000000000000000;
	add.f64 	%fd105, %fd21, 0d7FF0000000000000;
	selp.f64 	%fd113, 0d0000000000000000, %fd105, %p37;
	setp.geu.f32 	%p38, %f2, 0f40874800;
	@%p38 bra 	$L__BB16_16;
	shr.u32 	%r82, %r20, 31;
	add.s32 	%r83, %r20, %r82;
	shr.s32 	%r84, %r83, 1;
	shl.b32 	%r85, %r84, 20;
	add.s32 	%r86, %r22, %r85;
	mov.b64 	%fd106, {%r21, %r86};
	sub.s32 	%r87, %r20, %r84;
	shl.b32 	%r88, %r87, 20;
	add.s32 	%r89, %r88, 1072693248;
	mov.b32 	%r90, 0;
	mov.b64 	%fd107, {%r90, %r89};
	mul.f64 	%fd113, %fd107, %fd106;
$L__BB16_16:
	ld.global.f64 	%fd108, [%rd2];
	mul.f64 	%fd109, %fd113, %fd108;
	st.global.f64 	[%rd2], %fd109;
	add.s32 	%r94, %r94, -1;
	add.s32 	%r93, %r14, -1;
	add.s32 	%r91, %r14, -2;
	sub.s32 	%r92, %r92, %r4;
	setp.gt.s32 	%p39, %r91, %r1;
	@%p39 bra 	$L__BB16_3;
$L__BB16_17:
	ret;

}
	// .globl	_Z9fband_isoPdS_S_S_S_S_S_S_S_S_S_S_diddiiddidiiiid
.visible .entry _Z9fband_isoPdS_S_S_S_S_S_S_S_S_S_S_diddiiddidiiiid(
	.param .u64 .ptr .align 1 _Z9fband_isoPdS_S_S_S_S_S_S_S_S_S_S_diddiiddidiiiid_param_0,
	.param .u64 .ptr .align 1 _Z9fband_isoPdS_S_S_S_S_S_S_S_S_S_S_diddiiddidiiiid_param_1,
	.param .u64 .ptr .align 1 _Z9fband_isoPdS_S_S_S_S_S_S_S_S_S_S_diddiiddidiiiid_param_2,
	.param .u64 .ptr .align 1 _Z9fband_isoPdS_S_S_S_S_S_S_S_S_S_S_diddiiddidiiiid_param_3,
	.param .u64 .ptr .align 1 _Z9fband_isoPdS_S_S_S_S_S_S_S_S_S_S_diddiiddidiiiid_param_4,
	.param .u64 .ptr .align 1 _Z9fband_isoPdS_S_S_S_S_S_S_S_S_S_S_diddiiddidiiiid_param_5,
	.param .u64 .ptr .align 1 _Z9fband_isoPdS_S_S_S_S_S_S_S_S_S_S_diddiiddidiiiid_param_6,
	.param .u64 .ptr .align 1 _Z9fband_isoPdS_S_S_S_S_S_S_S_S_S_S_diddiiddidiiiid_param_7,
	.param .u64 .ptr .align 1 _Z9fband_isoPdS_S_S_S_S_S_S_S_S_S_S_diddiiddidiiiid_param_8,
	.param .u64 .ptr .align 1 _Z9fband_isoPdS_S_S_S_S_S_S_S_S_S_S_diddiiddidiiiid_param_9,
	.param .u64 .ptr .align 1 _Z9fband_isoPdS_S_S_S_S_S_S_S_S_S_S_diddiiddidiiiid_param_10,
	.param .u64 .ptr .align 1 _Z9fband_isoPdS_S_S_S_S_S_S_S_S_S_S_diddiiddidiiiid_param_11,
	.param .f64 _Z9fband_isoPdS_S_S_S_S_S_S_S_S_S_S_diddiiddidiiiid_param_12,
	.param .u32 _Z9fband_isoPdS_S_S_S_S_S_S_S_S_S_S_diddiiddidiiiid_param_13,
	.param .f64 _Z9fband_isoPdS_S_S_S_S_S_S_S_S_S_S_diddiiddidiiiid_param_14,
	.param .f64 _Z9fband_isoPdS_S_S_S_S_S_S_S_S_S_S_diddiiddidiiiid_param_15,
	.param .u32 _Z9fband_isoPdS_S_S_S_S_S_S_S_S_S_S_diddiiddidiiiid_param_16,
	.param .u32 _Z9fband_isoPdS_S_S_S_S_S_S_S_S_S_S_diddiiddidiiiid_param_17,
	.param .f64 _Z9fband_isoPdS_S_S_S_S_S_S_S_S_S_S_diddiiddidiiiid_param_18,
	.param .f64 _Z9fband_isoPdS_S_S_S_S_S_S_S_S_S_S_diddiiddidiiiid_param_19,
	.param .u32 _Z9fband_isoPdS_S_S_S_S_S_S_S_S_S_S_diddiiddidiiiid_param_20,
	.param .f64 _Z9fband_isoPdS_S_S_S_S_S_S_S_S_S_S_diddiiddidiiiid_param_21,
	.param .u32 _Z9fband_isoPdS_S_S_S_S_S_S_S_S_S_S_diddiiddidiiiid_param_22,
	.param .u32 _Z9fband_isoPdS_S_S_S_S_S_S_S_S_S_S_diddiiddidiiiid_param_23,
	.param .u32 _Z9fband_isoPdS_S_S_S_S_S_S_S_S_S_S_diddiiddidiiiid_param_24,
	.param .u32 _Z9fband_isoPdS_S_S_S_S_S_S_S_S_S_S_diddiiddidiiiid_param_25,
	.param .f64 _Z9fband_isoPdS_S_S_S_S_S_S_S_S_S_S_diddiiddidiiiid_param_26
)
{
	.local .align 8 .b8 	__local_depot17[24];
	.reg .b64 	%SP;
	.reg .b64 	%SPL;
	.reg .pred 	%p<66>;
	.reg .b32 	%r<123>;
	.reg .b64 	%rd<93>;
	.reg .b64 	%fd<232>;

	mov.u64 	%SPL, __local_depot17;
	cvta.local.u64 	%SP, %SPL;
	ld.param.u64 	%rd21, [_Z9fband_isoPdS_S_S_S_S_S_S_S_S_S_S_diddiiddidiiiid_param_0];
	ld.param.u64 	%rd22, [_Z9fband_isoPdS_S_S_S_S_S_S_S_S_S_S_diddiiddidiiiid_param_1];
	ld.param.u64 	%rd23, [_Z9fband_isoPdS_S_S_S_S_S_S_S_S_S_S_diddiiddidiiiid_param_2];
	ld.param.u64 	%rd24, [_Z9fband_isoPdS_S_S_S_S_S_S_S_S_S_S_diddiiddidiiiid_param_3];
	ld.param.u64 	%rd25, [_Z9fband_isoPdS_S_S_S_S_S_S_S_S_S_S_diddiiddidiiiid_param_4];
	ld.param.u64 	%rd26, [_Z9fband_isoPdS_S_S_S_S_S_S_S_S_S_S_diddiiddidiiiid_param_5];
	ld.param.u64 	%rd27, [_Z9fband_isoPdS_S_S_S_S_S_S_S_S_S_S_diddiiddidiiiid_param_6];
	ld.param.u64 	%rd28, [_Z9fband_isoPdS_S_S_S_S_S_S_S_S_S_S_diddiiddidiiiid_param_7];
	ld.param.u64 	%rd29, [_Z9fband_isoPdS_S_S_S_S_S_S_S_S_S_S_diddiiddidiiiid_param_8];
	ld.param.u64 	%rd30, [_Z9fband_isoPdS_S_S_S_S_S_S_S_S_S_S_diddiiddidiiiid_param_9];
	ld.param.u64 	%rd31, [_Z9fband_isoPdS_S_S_S_S_S_S_S_S_S_S_diddiiddidiiiid_param_11];
	ld.param.f64 	%fd47, [_Z9fband_isoPdS_S_S_S_S_S_S_S_S_S_S_diddiiddidiiiid_param_12];
	ld.param.f64 	%fd48, [_Z9fband_isoPdS_S_S_S_S_S_S_S_S_S_S_diddiiddidiiiid_param_14];
	ld.param.f64 	%fd49, [_Z9fband_isoPdS_S_S_S_S_S_S_S_S_S_S_diddiiddidiiiid_param_15];
	ld.param.u32 	%r46, [_Z9fband_isoPdS_S_S_S_S_S_S_S_S_S_S_diddiiddidiiiid_param_16];
	ld.param.u32 	%r47, [_Z9fband_isoPdS_S_S_S_S_S_S_S_S_S_S_diddiiddidiiiid_param_17];
	ld.param.f64 	%fd50, [_Z9fband_isoPdS_S_S_S_S_S_S_S_S_S_S_diddiiddidiiiid_param_18];
	ld.param.u32 	%r53, [_Z9fband_isoPdS_S_S_S_S_S_S_S_S_S_S_diddiiddidiiiid_param_20];
	ld.param.u32 	%r49, [_Z9fband_isoPdS_S_S_S_S_S_S_S_S_S_S_diddiiddidiiiid_param_22];
	ld.param.u32 	%r50, [_Z9fband_isoPdS_S_S_S_S_S_S_S_S_S_S_diddiiddidiiiid_param_23];
	ld.param.u32 	%r51, [_Z9fband_isoPdS_S_S_S_S_S_S_S_S_S_S_diddiiddidiiiid_param_24];
	ld.param.u32 	%r52, [_Z9fband_isoPdS_S_S_S_S_S_S_S_S_S_S_diddiiddidiiiid_param_25];
	ld.param.f64 	%fd53, [_Z9fband_isoPdS_S_S_S_S_S_S_S_S_S_S_diddiiddidiiiid_param_26];
	cvta.to.global.u64 	%rd1, %rd23;
	cvta.to.global.u64 	%rd2, %rd24;
	cvta.to.global.u64 	%rd3, %rd21;
	cvta.to.global.u64 	%rd4, %rd22;
	cvta.to.global.u64 	%rd5, %rd31;
	cvta.to.global.u64 	%rd6, %rd30;
	cvta.to.global.u64 	%rd7, %rd29;
	cvta.to.global.u64 	%rd8, %rd28;
	cvta.to.global.u64 	%rd9, %rd27;
	cvta.to.global.u64 	%rd10, %rd26;
	cvta.to.global.u64 	%rd11, %rd25;
	mov.u32 	%r54, %tid.x;
	mov.u32 	%r55, %ctaid.x;
	mov.u32 	%r56, %ntid.x;
	mad.lo.s32 	%r1, %r55, %r56, %r54;
	mov.u32 	%r57, %tid.y;
	mov.u32 	%r58, %ctaid.y;
	mov.u32 	%r59, %ntid.y;
	mad.lo.s32 	%r60, %r58, %r59, %r57;
	setp.ge.s32 	%p3, %r1, %r47;
	setp.ge.s32 	%p4, %r60, %r53;
	or.pred  	%p5, %p3, %p4;
	@%p5 bra 	$L__BB17_35;
	setp.lt.s32 	%p6, %r46, 1;
	@%p6 bra 	$L__BB17_5;
	ld.param.f64 	%fd210, [_Z9fband_isoPdS_S_S_S_S_S_S_S_S_S_S_diddiiddidiiiid_param_19];
	mul.lo.s32 	%r3, %r53, %r47;
	mov.f64 	%fd56, 0d4000000000000000;
	{
	.reg .b32 %temp; 
	mov.b64 	{%temp, %r4}, %fd56;
	}
	and.b32  	%r5, %r4, 2146435072;
	setp.eq.s32 	%p7, %r5, 1062207488;
	setp.lt.s32 	%p8, %r4, 0;
	selp.b32 	%r6, 0, 2146435072, %p8;
	and.b32  	%r62, %r4, 2147483647;
	setp.ne.s32 	%p9, %r62, 1071644672;
	and.pred  	%p1, %p7, %p9;
	mad.lo.s32 	%r63, %r1, %r46, %r1;
	neg.f64 	%fd1, %fd210;
	cvt.rn.f64.s32 	%fd57, %r49;
	mov.f64 	%fd58, 0d3FF0000000000000;
	sub.f64 	%fd59, %fd58, %fd57;
	mul.f64 	%fd60, %fd50, %fd59;
	div.rn.f64 	%fd61, %fd48, %fd49;
	mul.f64 	%fd62, %fd61, %fd61;
	mul.f64 	%fd63, %fd62, %fd60;
	mul.f64 	%fd2, %fd63, 0d400921FB54442D18;
	cvt.s64.s32 	%rd12, %r63;
	add.s32 	%r115, %r46, -1;
	mad.lo.s32 	%r112, %r47, %r115, %r1;
	mad.lo.s32 	%r114, %r53, %r112, %r60;
	mad.lo.s32 	%r64, %r47, %r46, %r1;
	mad.lo.s32 	%r113, %r53, %r64, %r60;
	mov.b32 	%r111, 1;
	cvt.s64.s32 	%rd57, %r46;
	add.s64 	%rd58, %rd57, %rd12;
	shl.b64 	%rd59, %rd58, 3;
	add.s64 	%rd60, %rd2, %rd59;
	mul.wide.s32 	%rd50, %r3, 8;
	add.u64 	%rd53, %SP, 0;
	mov.u64 	%rd55, $str$3;
	mov.u32 	%r116, %r46;
$L__BB17_3:
	mov.u32 	%r23, %r115;
	setp.ne.s32 	%p10, %r111, 1;
	@%p10 bra 	$L__BB17_9;
	ld.global.f64 	%fd128, [%rd60+-8];
	mul.f64 	%fd129, %fd2, %fd128;
	mul.wide.s32 	%rd61, %r114, 8;
	add.s64 	%rd62, %rd3, %rd61;
	st.global.f64 	[%rd62], %fd129;
	bra.uni 	$L__BB17_21;
$L__BB17_5:
	setp.lt.s32 	%p36, %r46, 1;
	@%p36 bra 	$L__BB17_35;
	ld.param.f64 	%fd211, [_Z9fband_isoPdS_S_S_S_S_S_S_S_S_S_S_diddiiddidiiiid_param_19];
	mad.lo.s32 	%r88, %r53, %r1, %r60;
	mul.lo.s32 	%r11, %r53, %r47;
	mov.f64 	%fd130, 0d4000000000000000;
	{
	.reg .b32 %temp; 
	mov.b64 	{%temp, %r12}, %fd130;
	}
	and.b32  	%r13, %r12, 2146435072;
	setp.eq.s32 	%p37, %r13, 1062207488;
	setp.lt.s32 	%p38, %r12, 0;
	selp.b32 	%r14, 0, 2146435072, %p38;
	and.b32  	%r89, %r12, 2147483647;
	setp.ne.s32 	%p39, %r89, 1071644672;
	and.pred  	%p2, %p37, %p39;
	mad.lo.s32 	%r90, %r1, %r46, %r1;
	neg.f64 	%fd5, %fd211;
	mul.wide.s32 	%rd63, %r88, 8;
	add.s64 	%rd13, %rd1, %rd63;
	add.s64 	%rd14, %rd3, %rd63;
	add.s32 	%r91, %r90, %r46;
	mul.wide.s32 	%rd64, %r91, 8;
	add.s64 	%rd15, %rd2, %rd64;
	add.s64 	%rd16, %rd4, %rd63;
	mul.wide.s32 	%rd65, %r90, 8;
	add.s64 	%rd66, %rd65, %rd2;
	add.s64 	%rd92, %rd66, -8;
	neg.s32 	%r120, %r46;
	sub.s32 	%r119, %r1, %r47;
	neg.s32 	%r118, %r11;
	mad.lo.s32 	%r117, %r53, %r119, %r60;
	mov.b32 	%r121, 0;
	mov.u32 	%r122, %r121;
$L__BB17_7:
	setp.ne.s32 	%p40, %r122, 0;
	@%p40 bra 	$L__BB17_22;
	ld.param.u64 	%rd91, [_Z9fband_isoPdS_S_S_S_S_S_S_S_S_S_S_diddiiddidiiiid_param_10];
	cvta.to.global.u64 	%rd88, %rd91;
	mul.wide.s32 	%rd89, %r1, 8;
	add.s64 	%rd90, %rd88, %rd89;
	ld.global.f64 	%fd196, [%rd90];
	ld.global.f64 	%fd197, [%rd13];
	ld.global.f64 	%fd198, [%rd14];
	add.f64 	%fd199, %fd197, %fd198;
	mov.f64 	%fd200, 0d3FF0000000000000;
	sub.f64 	%fd201, %fd200, %fd196;
	mul.f64 	%fd202, %fd201, 0d400921FB54442D18;
	sub.f64 	%fd203, %fd200, %fd216;
	mul.f64 	%fd204, %fd203, %fd202;
	sub.f64 	%fd205, %fd224, %fd216;
	div.rn.f64 	%fd206, %fd204, %fd205;
	ld.global.f64 	%fd207, [%rd15];
	mul.f64 	%fd208, %fd207, %fd206;
	fma.rn.f64 	%fd209, %fd196, %fd199, %fd208;
	st.global.f64 	[%rd16], %fd209;
	bra.uni 	$L__BB17_34;
$L__BB17_9:
	setp.ne.s32 	%p11, %r50, 1;
	mul.wide.s32 	%rd32, %r114, 8;
	add.s64 	%rd33, %rd11, %rd32;
	ld.global.f64 	%fd216, [%rd33];
	add.s64 	%rd34, %rd10, %rd32;
	ld.global.f64 	%fd9, [%rd34];
	add.s64 	%rd35, %rd9, %rd32;
	ld.global.f64 	%fd10, [%rd35];
	add.s64 	%rd36, %rd8, %rd32;
	ld.global.f64 	%fd11, [%rd36];
	add.s64 	%rd37, %rd7, %rd32;
	ld.global.f64 	%fd12, [%rd37];
	add.s64 	%rd38, %rd6, %rd32;
	ld.global.f64 	%fd13, [%rd38];
	mov.f64 	%fd220, %fd47;
	@%p11 bra 	$L__BB17_11;
	mul.wide.s32 	%rd39, %r112, 8;
	add.s64 	%rd40, %rd5, %rd39;
	ld.global.f64 	%fd220, [%rd40];
$L__BB17_11:
	setp.ne.s32 	%p12, %r51, 1;
	mov.f64 	%fd224, 0d3FF0000000000000;
	@%p12 bra 	$L__BB17_19;
	setp.leu.f64 	%p13, %fd216, %fd53;
	setp.ltu.f64 	%p14, %fd220, 0d0000000000000000;
	or.pred  	%p15, %p13, %p14;
	@%p15 bra 	$L__BB17_19;
	setp.lt.s32 	%p16, %r4, 0;
	setp.eq.s32 	%p17, %r5, 1062207488;
	fma.rn.f64 	%fd66, %fd220, 0dBFC43FE5C91D14E4, 0d3FF399999999999A;
	fma.rn.f64 	%fd67, %fd216, 0dBFC6BEDFA43FE5C9, %fd66;
	{
	.reg .b32 %temp; 
	mov.b64 	{%temp, %r65}, %fd220;
	}
	abs.f64 	%fd68, %fd220;
	{ // callseq 47, 0
	.param .b64 param0;
	st.param.f64 	[param0], %fd68;
	.param .b64 param1;
	st.param.f64 	[param1], 0d4000000000000000;
	.param .b64 retval0;
	call.uni (retval0), 
	__internal_accurate_pow, 
	(
	param0, 
	param1
	);
	ld.param.f64 	%fd70, [retval0];
	} // callseq 47
	setp.lt.s32 	%p19, %r65, 0;
	neg.f64 	%fd72, %fd70;
	selp.f64 	%fd73, %fd72, %fd70, %p17;
	selp.f64 	%fd74, %fd73, %fd70, %p19;
	setp.eq.f64 	%p20, %fd220, 0d0000000000000000;
	selp.b32 	%r66, %r65, 0, %p17;
	or.b32  	%r67, %r66, 2146435072;
	selp.b32 	%r68, %r67, %r66, %p16;
	mov.b32 	%r69, 0;
	mov.b64 	%fd75, {%r69, %r68};
	selp.f64 	%fd76, %fd75, %fd74, %p20;
	add.f64 	%fd77, %fd220, 0d4000000000000000;
	{
	.reg .b32 %temp; 
	mov.b64 	{%temp, %r70}, %fd77;
	}
	and.b32  	%r71, %r70, 2146435072;
	setp.eq.s32 	%p21, %r71, 2146435072;
	setp.eq.f64 	%p22, %fd68, 0d7FF0000000000000;
	or.b32  	%r72, %r6, -2147483648;
	selp.b32 	%r73, %r72, %r6, %p1;
	selp.b32 	%r74, %r73, %r6, %p19;
	mov.b64 	%fd78, {%r69, %r74};
	selp.f64 	%fd79, %fd78, %fd76, %p22;
	selp.f64 	%fd80, %fd79, %fd76, %p21;
	setp.eq.f64 	%p23, %fd220, 0d3FF0000000000000;
	mul.f64 	%fd81, %fd80, 0d3FB31C432CA57A78;
	selp.f64 	%fd82, 0d3FB31C432CA57A78, %fd81, %p23;
	sub.f64 	%fd83, %fd67, %fd82;
	mul.f64 	%fd84, %fd216, 0d3FCE17C1BDA5119D;
	fma.rn.f64 	%fd16, %fd84, %fd220, %fd83;
	{
	.reg .b32 %temp; 
	mov.b64 	{%temp, %r25}, %fd216;
	}
	abs.f64 	%fd17, %fd216;
	{ // callseq 48, 0
	.param .b64 param0;
	st.param.f64 	[param0], %fd17;
	.param .b64 param1;
	st.param.f64 	[param1], 0d4000000000000000;
	.param .b64 retval0;
	call.uni (retval0), 
	__internal_accurate_pow, 
	(
	param0, 
	param1
	);
	ld.param.f64 	%fd85, [retval0];
	} // callseq 48
	setp.lt.s32 	%p24, %r25, 0;
	neg.f64 	%fd87, %fd85;
	selp.f64 	%fd88, %fd87, %fd85, %p17;
	selp.f64 	%fd89, %fd88, %fd85, %p24;
	setp.eq.f64 	%p25, %fd216, 0d0000000000000000;
	selp.b32 	%r75, %r25, 0, %p17;
	or.b32  	%r76, %r75, 2146435072;
	selp.b32 	%r77, %r76, %r75, %p16;
	mov.b64 	%fd90, {%r69, %r77};
	selp.f64 	%fd221, %fd90, %fd89, %p25;
	add.f64 	%fd91, %fd216, 0d4000000000000000;
	{
	.reg .b32 %temp; 
	mov.b64 	{%temp, %r78}, %fd91;
	}
	and.b32  	%r79, %r78, 2146435072;
	setp.ne.s32 	%p26, %r79, 2146435072;
	@%p26 bra 	$L__BB17_18;
	setp.num.f64 	%p27, %fd216, %fd216;
	@%p27 bra 	$L__BB17_16;
	mov.f64 	%fd92, 0d4000000000000000;
	add.rn.f64 	%fd221, %fd216, %fd92;
	bra.uni 	$L__BB17_18;
$L__BB17_16:
	setp.neu.f64 	%p28, %fd17, 0d7FF0000000000000;
	@%p28 bra 	$L__BB17_18;
	selp.b32 	%r82, %r73, %r6, %p24;
	mov.b32 	%r83, 0;
	mov.b64 	%fd221, {%r83, %r82};
$L__BB17_18:
	setp.eq.f64 	%p30, %fd216, 0d3FF0000000000000;
	mul.f64 	%fd93, %fd221, 0d3FAC947064ECE9A3;
	selp.f64 	%fd94, 0d3FAC947064ECE9A3, %fd93, %p30;
	sub.f64 	%fd95, %fd16, %fd94;
	max.f64 	%fd224, %fd95, 0d3FF0000000000000;
$L__BB17_19:
	ld.param.f64 	%fd212, [_Z9fband_isoPdS_S_S_S_S_S_S_S_S_S_S_diddiiddidiiiid_param_21];
	setp.ne.s32 	%p31, %r52, 1;
	mul.wide.s32 	%rd41, %r113, 8;
	add.s64 	%rd42, %rd3, %rd41;
	ld.global.f64 	%fd96, [%rd42];
	mul.f64 	%fd97, %fd11, %fd96;
	mul.wide.s32 	%rd43, %r114, 8;
	add.s64 	%rd44, %rd4, %rd43;
	ld.global.f64 	%fd98, [%rd44];
	mul.f64 	%fd99, %fd10, %fd98;
	sub.f64 	%fd100, %fd97, %fd99;
	cvt.s64.s32 	%rd45, %r116;
	add.s64 	%rd46, %rd12, %rd45;
	shl.b64 	%rd47, %rd46, 3;
	add.s64 	%rd48, %rd2, %rd47;
	ld.global.f64 	%fd101, [%rd48+-8];
	add.f64 	%fd102, %fd9, %fd10;
	sub.f64 	%fd103, %fd102, %fd11;
	mul.f64 	%fd104, %fd103, %fd101;
	add.s64 	%rd49, %rd1, %rd43;
	ld.global.f64 	%fd105, [%rd49];
	div.rn.f64 	%fd106, %fd105, %fd1;
	mul.f64 	%fd107, %fd9, %fd13;
	fma.rn.f64 	%fd108, %fd10, %fd12, %fd107;
	mul.f64 	%fd109, %fd108, %fd106;
	add.s64 	%rd51, %rd49, %rd50;
	ld.global.f64 	%fd110, [%rd51];
	div.rn.f64 	%fd111, %fd110, %fd1;
	mul.f64 	%fd112, %fd11, %fd111;
	mul.f64 	%fd113, %fd13, %fd112;
	sub.f64 	%fd114, %fd109, %fd113;
	min.f64 	%fd115, %fd114, 0d0000000000000000;
	rcp.rn.f64 	%fd116, %fd9;
	mov.f64 	%fd117, 0d3FF0000000000000;
	sub.f64 	%fd118, %fd117, %fd216;
	mul.f64 	%fd119, %fd212, 0d401921FB54442D18;
	mul.f64 	%fd120, %fd119, %fd118;
	sub.f64 	%fd121, %fd224, %fd216;
	div.rn.f64 	%fd122, %fd120, %fd121;
	fma.rn.f64 	%fd123, %fd122, %fd104, %fd100;
	add.f64 	%fd124, %fd123, %fd115;
	mul.f64 	%fd125, %fd116, %fd124;
	add.s64 	%rd52, %rd3, %rd43;
	abs.f64 	%fd126, %fd125;
	setp.lt.f64 	%p32, %fd126, 0d2B2BFF2EE48E0530;
	selp.f64 	%fd127, %fd126, %fd125, %p32;
	st.global.f64 	[%rd52], %fd127;
	setp.geu.f64 	%p33, %fd127, 0d0000000000000000;
	or.pred  	%p34, %p31, %p33;
	@%p34 bra 	$L__BB17_21;
	cvta.to.local.u64 	%rd54, %rd53;
	st.local.v2.u32 	[%rd54], {%r23, %r1};
	st.local.u32 	[%rd54+8], %r60;
	st.local.f64 	[%rd54+16], %fd127;
	cvta.global.u64 	%rd56, %rd55;
	{ // callseq 49, 0
	.param .b64 param0;
	st.param.b64 	[param0], %rd56;
	.param .b64 param1;
	st.param.b64 	[param1], %rd53;
	.param .b32 retval0;
	call.uni (retval0), 
	vprintf, 
	(
	param0, 
	param1
	);
	ld.param.b32 	%r84, [retval0];
	} // callseq 49
$L__BB17_21:
	add.s32 	%r115, %r23, -1;
	add.s32 	%r86, %r23, 1;
	sub.s32 	%r114, %r114, %r3;
	sub.s32 	%r113, %r113, %r3;
	sub.s32 	%r112, %r112, %r47;
	add.s32 	%r111, %r111, -1;
	add.s32 	%r116, %r116, -1;
	setp.gt.u32 	%p35, %r86, 1;
	@%p35 bra 	$L__BB17_3;
	bra.uni 	$L__BB17_5;
$L__BB17_22:
	setp.ne.s32 	%p41, %r50, 1;
	mul.wide.s32 	%rd67, %r117, 8;
	add.s64 	%rd68, %rd11, %rd67;
	ld.global.f64 	%fd216, [%rd68];
	add.s64 	%rd69, %rd10, %rd67;
	ld.global.f64 	%fd30, [%rd69];
	add.s64 	%rd70, %rd9, %rd67;
	ld.global.f64 	%fd31, [%rd70];
	add.s64 	%rd71, %rd8, %rd67;
	ld.global.f64 	%fd32, [%rd71];
	add.s64 	%rd72, %rd7, %rd67;
	ld.global.f64 	%fd33, [%rd72];
	add.s64 	%rd73, %rd6, %rd67;
	ld.global.f64 	%fd34, [%rd73];
	mov.f64 	%fd227, %fd47;
	@%p41 bra 	$L__BB17_24;
	mul.wide.s32 	%rd74, %r119, 8;
	add.s64 	%rd75, %rd5, %rd74;
	ld.global.f64 	%fd227, [%rd75];
$L__BB17_24:
	setp.ne.s32 	%p42, %r51, 1;
	mov.f64 	%fd224, 0d3FF0000000000000;
	@%p42 bra 	$L__BB17_32;
	setp.leu.f64 	%p43, %fd216, %fd53;
	setp.ltu.f64 	%p44, %fd227, 0d0000000000000000;
	or.pred  	%p45, %p43, %p44;
	@%p45 bra 	$L__BB17_32;
	setp.lt.s32 	%p46, %r12, 0;
	setp.eq.s32 	%p47, %r13, 1062207488;
	fma.rn.f64 	%fd133, %fd227, 0dBFC43FE5C91D14E4, 0d3FF399999999999A;
	fma.rn.f64 	%fd134, %fd216, 0dBFC6BEDFA43FE5C9, %fd133;
	{
	.reg .b32 %temp; 
	mov.b64 	{%temp, %r92}, %fd227;
	}
	abs.f64 	%fd135, %fd227;
	{ // callseq 50, 0
	.param .b64 param0;
	st.param.f64 	[param0], %fd135;
	.param .b64 param1;
	st.param.f64 	[param1], 0d4000000000000000;
	.param .b64 retval0;
	call.uni (retval0), 
	__internal_accurate_pow, 
	(
	param0, 
	param1
	);
	ld.param.f64 	%fd137, [retval0];
	} // callseq 50
	setp.lt.s32 	%p49, %r92, 0;
	neg.f64 	%fd139, %fd137;
	selp.f64 	%fd140, %fd139, %fd137, %p47;
	selp.f64 	%fd141, %fd140, %fd137, %p49;
	setp.eq.f64 	%p50, %fd227, 0d0000000000000000;
	selp.b32 	%r93, %r92, 0, %p47;
	or.b32  	%r94, %r93, 2146435072;
	selp.b32 	%r95, %r94, %r93, %p46;
	mov.b32 	%r96, 0;
	mov.b64 	%fd142, {%r96, %r95};
	selp.f64 	%fd143, %fd142, %fd141, %p50;
	add.f64 	%fd144, %fd227, 0d4000000000000000;
	{
	.reg .b32 %temp; 
	mov.b64 	{%temp, %r97}, %fd144;
	}
	and.b32  	%r98, %r97, 2146435072;
	setp.eq.s32 	%p51, %r98, 2146435072;
	setp.eq.f64 	%p52, %fd135, 0d7FF0000000000000;
	or.b32  	%r38, %r14, -2147483648;
	selp.b32 	%r99, %r38, %r14, %p2;
	selp.b32 	%r100, %r99, %r14, %p49;
	mov.b64 	%fd145, {%r96, %r100};
	selp.f64 	%fd146, %fd145, %fd143, %p52;
	selp.f64 	%fd147, %fd146, %fd143, %p51;
	setp.eq.f64 	%p53, %fd227, 0d3FF0000000000000;
	mul.f64 	%fd148, %fd147, 0d3FB31C432CA57A78;
	selp.f64 	%fd149, 0d3FB31C432CA57A78, %fd148, %p53;
	sub.f64 	%fd150, %fd134, %fd149;
	mul.f64 	%fd151, %fd216, 0d3FCE17C1BDA5119D;
	fma.rn.f64 	%fd37, %fd151, %fd227, %fd150;
	{
	.reg .b32 %temp; 
	mov.b64 	{%temp, %r39}, %fd216;
	}
	abs.f64 	%fd38, %fd216;
	{ // callseq 51, 0
	.param .b64 param0;
	st.param.f64 	[param0], %fd38;
	.param .b64 param1;
	st.param.f64 	[param1], 0d4000000000000000;
	.param .b64 retval0;
	call.uni (retval0), 
	__internal_accurate_pow, 
	(
	param0, 
	param1
	);
	ld.param.f64 	%fd152, [retval0];
	} // callseq 51
	setp.lt.s32 	%p54, %r39, 0;
	neg.f64 	%fd154, %fd152;
	selp.f64 	%fd155, %fd154, %fd152, %p47;
	selp.f64 	%fd156, %fd155, %fd152, %p54;
	setp.eq.f64 	%p55, %fd216, 0d0000000000000000;
	selp.b32 	%r101, %r39, 0, %p47;
	or.b32  	%r102, %r101, 2146435072;
	selp.b32 	%r103, %r102, %r101, %p46;
	mov.b64 	%fd157, {%r96, %r103};
	selp.f64 	%fd228, %fd157, %fd156, %p55;
	add.f64 	%fd158, %fd216, 0d4000000000000000;
	{
	.reg .b32 %temp; 
	mov.b64 	{%temp, %r104}, %fd158;
	}
	and.b32  	%r105, %r104, 2146435072;
	setp.ne.s32 	%p56, %r105, 2146435072;
	@%p56 bra 	$L__BB17_31;
	setp.num.f64 	%p57, %fd216, %fd216;
	@%p57 bra 	$L__BB17_29;
	mov.f64 	%fd159, 0d4000000000000000;
	add.rn.f64 	%fd228, %fd216, %fd159;
	bra.uni 	$L__BB17_31;
$L__BB17_29:
	setp.neu.f64 	%p58, %fd38, 0d7FF0000000000000;
	@%p58 bra 	$L__BB17_31;
	selp.b32 	%r107, %r99, %r14, %p54;
	mov.b32 	%r108, 0;
	mov.b64 	%fd228, {%r108, %r107};
$L__BB17_31:
	setp.eq.f64 	%p60, %fd216, 0d3FF0000000000000;
	mul.f64 	%fd160, %fd228, 0d3FAC947064ECE9A3;
	selp.f64 	%fd161, 0d3FAC947064ECE9A3, %fd160, %p60;
	sub.f64 	%fd162, %fd37, %fd161;
	max.f64 	%fd224, %fd162, 0d3FF0000000000000;
$L__BB17_32:
	ld.param.f64 	%fd213, [_Z9fband_isoPdS_S_S_S_S_S_S_S_S_S_S_diddiiddidiiiid_param_21];
	setp.ne.s32 	%p61, %r52, 1;
	mul.wide.s32 	%rd76, %r118, 8;
	add.s64 	%rd77, %rd16, %rd76;
	ld.global.f64 	%fd163, [%rd77];
	mul.f64 	%fd164, %fd32, %fd163;
	mul.wide.s32 	%rd78, %r121, 8;
	add.s64 	%rd79, %rd14, %rd78;
	ld.global.f64 	%fd165, [%rd79];
	mul.f64 	%fd166, %fd31, %fd165;
	sub.f64 	%fd167, %fd164, %fd166;
	ld.global.f64 	%fd168, [%rd92];
	add.f64 	%fd169, %fd30, %fd31;
	sub.f64 	%fd170, %fd169, %fd32;
	mul.f64 	%fd171, %fd170, %fd168;
	add.s64 	%rd80, %rd13, %rd78;
	ld.global.f64 	%fd172, [%rd80];
	div.rn.f64 	%fd173, %fd172, %fd5;
	mul.f64 	%fd174, %fd31, %fd34;
	fma.rn.f64 	%fd175, %fd30, %fd33, %fd174;
	mul.f64 	%fd176, %fd175, %fd173;
	add.s64 	%rd81, %rd13, %rd76;
	ld.global.f64 	%fd177, [%rd81];
	div.rn.f64 	%fd178, %fd177, %fd5;
	mul.f64 	%fd179, %fd32, %fd178;
	mul.f64 	%fd180, %fd33, %fd179;
	sub.f64 	%fd181, %fd176, %fd180;
	min.f64 	%fd182, %fd181, 0d0000000000000000;
	rcp.rn.f64 	%fd183, %fd30;
	mov.f64 	%fd184, 0d3FF0000000000000;
	sub.f64 	%fd185, %fd184, %fd216;
	mul.f64 	%fd186, %fd213, 0d401921FB54442D18;
	mul.f64 	%fd187, %fd186, %fd185;
	sub.f64 	%fd188, %fd224, %fd216;
	div.rn.f64 	%fd189, %fd187, %fd188;
	fma.rn.f64 	%fd190, %fd189, %fd171, %fd167;
	add.f64 	%fd191, %fd190, %fd182;
	mul.f64 	%fd192, %fd183, %fd191;
	mul.wide.s32 	%rd82, %r11, 8;
	add.s64 	%rd83, %rd77, %rd82;
	abs.f64 	%fd193, %fd192;
	setp.lt.f64 	%p62, %fd193, 0d2B2BFF2EE48E0530;
	selp.f64 	%fd194, %fd193, %fd192, %p62;
	st.global.f64 	[%rd83], %fd194;
	setp.geu.f64 	%p63, %fd194, 0d0000000000000000;
	or.pred  	%p64, %p61, %p63;
	@%p64 bra 	$L__BB17_34;
	add.u64 	%rd84, %SP, 0;
	add.u64 	%rd85, %SPL, 0;
	st.local.v2.u32 	[%rd85], {%r122, %r1};
	st.local.u32 	[%rd85+8], %r60;
	mov.u64 	%rd86, $str$4;
	cvta.global.u64 	%rd87, %rd86;
	{ // callseq 52, 0
	.param .b64 param0;
	st.param.b64 	[param0], %rd87;
	.param .b64 param1;
	st.param.b64 	[param1], %rd84;
	.param .b32 retval0;
	call.uni (retval0), 
	vprintf, 
	(
	param0, 
	param1
	);
	ld.param.b32 	%r109, [retval0];
	} // callseq 52
$L__BB17_34:
	add.s32 	%r122, %r122, 1;
	add.s64 	%rd92, %rd92, 8;
	add.s32 	%r121, %r121, %r11;
	add.s32 	%r120, %r120, 1;
	setp.ne.s32 	%p65, %r120, 0;
	add.s32 	%r119, %r119, %r47;
	add.s32 	%r118, %r118, %r11;
	add.s32 	%r117, %r117, %r11;
	@%p65 bra 	$L__BB17_7;
$L__BB17_35:
	ret;

}
	// .globl	_Z12fband_nonisoPdS_S_S_S_S_S_S_S_S_S_S_S_S_S_S_S_S_S_S_S_S_S_S_S_S_S_diddiiddiddiiiid
.visible .entry _Z12fband_nonisoPdS_S_S_S_S_S_S_S_S_S_S_S_S_S_S_S_S_S_S_S_S_S_S_S_S_S_diddiiddiddiiiid(
	.param .u64 .ptr .align 1 _Z12fband_nonisoPdS_S_S_S_S_S_S_S_S_S_S_S_S_S_S_S_S_S_S_S_S_S_S_S_S_S_diddiiddiddiiiid_param_0,
	.param .u64 .ptr .align 1 _Z12fband_nonisoPdS_S_S_S_S_S_S_S_S_S_S_S_S_S_S_S_S_S_S_S_S_S_S_S_S_S_diddiiddiddiiiid_param_1,
	.param .u64 .ptr .align 1 _Z12fband_nonisoPdS_S_S_S_S_S_S_S_S_S_S_S_S_S_S_S_S_S_S_S_S_S_S_S_S_S_diddiiddiddiiiid_param_2,
	.param .u64 .ptr .align 1 _Z12fband_nonisoPdS_S_S_S_S_S_S_S_S_S_S_S_S_S_S_S_S_S_S_S_S_S_S_S_S_S_diddiiddiddiiiid_param_3,
	.param .u64 .ptr .align 1 _Z12fband_nonisoPdS_S_S_S_S_S_S_S_S_S_S_S_S_S_S_S_S_S_S_S_S_S_S_S_S_S_diddiiddiddiiiid_param_4,
	.param .u64 .ptr .align 1 _Z12fband_nonisoPdS_S_S_S_S_S_S_S_S_S_S_S_S_S_S_S_S_S_S_S_S_S_S_S_S_S_diddiiddiddiiiid_param_5,
	.param .u64 .ptr .align 1 _Z12fband_nonisoPdS_S_S_S_S_S_S_S_S_S_S_S_S_S_S_S_S_S_S_S_S_S_S_S_S_S_diddiiddiddiiiid_param_6,
	.param .u64 .ptr .align 1 _Z12fband_nonisoPdS_S_S_S_S_S_S_S_S_S_S_S_S_S_S_S_S_S_S_S_S_S_S_S_S_S_diddiiddiddiiiid_param_7,
	.param .u64 .ptr .align 1 _Z12fband_nonisoPdS_S_S_S_S_S_S_S_S_S_S_S_S_S_S_S_S_S_S_S_S_S_S_S_S_S_diddiiddiddiiiid_param_8,
	.param .u64 .ptr .align 1 _Z12fband_nonisoPdS_S_S_S_S_S_S_S_S_S_S_S_S_S_S_S_S_S_S_S_S_S_S_S_S_S_diddiiddiddiiiid_param_9,
	.param .u64 .ptr .align 1 _Z12fband_nonisoPdS_S_S_S_S_S_S_S_S_S_S_S_S_S_S_S_S_S_S_S_S_S_S_S_S_S_diddiiddiddiiiid_param_10,
	.param .u64 .ptr .align 1 _Z12fband_nonisoPdS_S_S_S_S_S_S_S_S_S_S_S_S_S_S_S_S_S_S_S_S_S_S_S_S_S_diddiiddiddiiiid_param_11,
	.param .u64 .ptr .align 1 _Z12fband_nonisoPdS_S_S_S_S_S_S_S_S_S_S_S_S_S_S_S_S_S_S_S_S_S_S_S_S_S_diddiiddiddiiiid_param_12,
	.param .u64 .ptr .align 1 _Z12fband_nonisoPdS_S_S_S_S_S_S_S_S_S_S_S_S_S_S_S_S_S_S_S_S_S_S_S_S_S_diddiiddiddiiiid_param_13,
	.param .u64 .ptr .align 1 _Z12fband_nonisoPdS_S_S_S_S_S_S_S_S_S_S_S_S_S_S_S_S_S_S_S_S_S_S_S_S_S_diddiiddiddiiiid_param_14,
	.param .u64 .ptr .align 1 _Z12fband_nonisoPdS_S_S_S_S_S_S_S_S_S_S_S_S_S_S_S_S_S_S_S_S_S_S_S_S_S_diddiiddiddiiiid_param_15,
	.param .u64 .ptr .align 1 _Z12fband_nonisoPdS_S_S_S_S_S_S_S_S_S_S_S_S_S_S_S_S_S_S_S_S_S_S_S_S_S_diddiiddiddiiiid_param_16,
	.param .u64 .ptr .align 1 _Z12fband_nonisoPdS_S_S_S_S_S_S_S_S_S_S_S_S_S_S_S_S_S_S_S_S_S_S_S_S_S_diddiiddiddiiiid_param_17,
	.param .u64 .ptr .align 1 _Z12fband_nonisoPdS_S_S_S_S_S_S_S_S_S_S_S_S_S_S_S_S_S_S_S_S_S_S_S_S_S_diddiiddiddiiiid_param_18,
	.param .u64 .ptr .align 1 _Z12fband_nonisoPdS_S_S_S_S_S_S_S_S_S_S_S_S_S_S_S_S_S_S_S_S_S_S_S_S_S_diddiiddiddiiiid_param_19,
	.param .u64 .ptr .align 1 _Z12fband_nonisoPdS_S_S_S_S_S_S_S_S_S_S_S_S_S_S_S_S_S_S_S_S_S_S_S_S_S_diddiiddiddiiiid_param_20,
	.param .u64 .ptr .align 1 _Z12fband_nonisoPdS_S_S_S_S_S_S_S_S_S_S_S_S_S_S_S_S_S_S_S_S_S_S_S_S_S_diddiiddiddiiiid_param_21,
	.param .u64 .ptr .align 1 _Z12fband_nonisoPdS_S_S_S_S_S_S_S_S_S_S_S_S_S_S_S_S_S_S_S_S_S_S_S_S_S_diddiiddiddiiiid_param_22,
	.param .u64 .ptr .align 1 _Z12fband_nonisoPdS_S_S_S_S_S_S_S_S_S_S_S_S_S_S_S_S_S_S_S_S_S_S_S_S_S_diddiiddiddiiiid_param_23,
	.param .u64 .ptr .align 1 _Z12fband_nonisoPdS_S_S_S_S_S_S_S_S_S_S_S_S_S_S_S_S_S_S_S_S_S_S_S_S_S_diddiiddiddiiiid_param_24,
	.param .u64 .ptr .align 1 _Z12fband_nonisoPdS_S_S_S_S_S_S_S_S_S_S_S_S_S_S_S_S_S_S_S_S_S_S_S_S_S_diddiiddiddiiiid_param_25,
	.param .u64 .ptr .align 1 _Z12fband_nonisoPdS_S_S_S_S_S_S_S_S_S_S_S_S_S_S_S_S_S_S_S_S_S_S_S_S_S_diddiiddiddiiiid_param_26,
	.param .f64 _Z12fband_nonisoPdS_S_S_S_S_S_S_S_S_S_S_S_S_S_S_S_S_S_S_S_S_S_S_S_S_S_diddiiddiddiiiid_param_27,
	.param .u32 _Z12fband_nonisoPdS_S_S_S_S_S_S_S_S_S_S_S_S_S_S_S_S_S_S_S_S_S_S_S_S_S_diddiiddiddiiiid_param_28,
	.param .f64 _Z12fband_nonisoPdS_S_S_S_S_S_S_S_S_S_S_S_S_S_S_S_S_S_S_S_S_S_S_S_S_S_diddiiddiddiiiid_param_29,
	.param .f64 _Z12fband_nonisoPdS_S_S_S_S_S_S_S_S_S_S_S_S_S_S_S_S_S_S_S_S_S_S_S_S_S_diddiiddiddiiiid_param_30,
	.param .u32 _Z12fband_nonisoPdS_S_S_S_S_S_S_S_S_S_S_S_S_S_S_S_S_S_S_S_S_S_S_S_S_S_diddiiddiddiiiid_param_31,
	.param .u32 _Z12fband_nonisoPdS_S_S_S_S_S_S_S_S_S_S_S_S_S_S_S_S_S_S_S_S_S_S_S_S_S_diddiiddiddiiiid_param_32,
	.param .f64 _Z12fband_nonisoPdS_S_S_S_S_S_S_S_S_S_S_S_S_S_S_S_S_S_S_S_S_S_S_S_S_S_diddiiddiddiiiid_param_33,
	.param .f64 _Z12fband_nonisoPdS_S_S_S_S_S_S_S_S_S_S_S_S_S_S_S_S_S_S_S_S_S_S_S_S_S_diddiiddiddiiiid_param_34,
	.param .u32 _Z12fband_nonisoPdS_S_S_S_S_S_S_S_S_S_S_S_S_S_S_S_S_S_S_S_S_S_S_S_S_S_diddiiddiddiiiid_param_35,
	.param .f64 _Z12fband_nonisoPdS_S_S_S_S_S_S_S_S_S_S_S_S_S_S_S_S_S_S_S_S_S_S_S_S_S_diddiiddiddiiiid_param_36,
	.param .f64 _Z12fband_nonisoPdS_S_S_S_S_S_S_S_S_S_S_S_S_S_S_S_S_S_S_S_S_S_S_S_S_S_diddiiddiddiiiid_param_37,
	.param .u32 _Z12fband_nonisoPdS_S_S_S_S_S_S_S_S_S_S_S_S_S_S_S_S_S_S_S_S_S_S_S_S_S_diddiiddiddiiiid_param_38,
	.param .u32 _Z12fband_nonisoPdS_S_S_S_S_S_S_S_S_S_S_S_S_S_S_S_S_S_S_S_S_S_S_S_S_S_diddiiddiddiiiid_param_39,
	.param .u32 _Z12fband_nonisoPdS_S_S_S_S_S_S_S_S_S_S_S_S_S_S_S_S_S_S_S_S_S_S_S_S_S_diddiiddiddiiiid_param_40,
	.param .u32 _Z12fband_nonisoPdS_S_S_S_S_S_S_S_S_S_S_S_S_S_S_S_S_S_S_S_S_S_S_S_S_S_diddiiddiddiiiid_param_41,
	.param .f64 _Z12fband_nonisoPdS_S_S_S_S_S_S_S_S_S_S_S_S_S_S_S_S_S_S_S_S_S_S_S_S_S_diddiiddiddiiiid_param_42
)
{
	.local .align 8 .b8 	__local_depot18[16];
	.reg .b64 	%SP;
	.reg .b64 	%SPL;
	.reg .pred 	%p<113>;
	.reg .b32 	%r<191>;
	.reg .b64 	%rd<200>;
	.reg .b64 	%fd<512>;

	mov.u64 	%SPL, __local_depot18;
	cvta.local.u64 	%SP, %SPL;
	ld.param.u64 	%rd49, [_Z12fband_nonisoPdS_S_S_S_S_S_S_S_S_S_S_S_S_S_S_S_S_S_S_S_S_S_S_S_S_S_diddiiddiddiiiid_param_0];
	ld.param.u64 	%rd50, [_Z12fband_nonisoPdS_S_S_S_S_S_S_S_S_S_S_S_S_S_S_S_S_S_S_S_S_S_S_S_S_S_diddiiddiddiiiid_param_1];
	ld.param.u64 	%rd51, [_Z12fband_nonisoPdS_S_S_S_S_S_S_S_S_S_S_S_S_S_S_S_S_S_S_S_S_S_S_S_S_S_diddiiddiddiiiid_param_2];
	ld.param.u64 	%rd52, [_Z12fband_nonisoPdS_S_S_S_S_S_S_S_S_S_S_S_S_S_S_S_S_S_S_S_S_S_S_S_S_S_diddiiddiddiiiid_param_3];
	ld.param.u64 	%rd53, [_Z12fband_nonisoPdS_S_S_S_S_S_S_S_S_S_S_S_S_S_S_S_S_S_S_S_S_S_S_S_S_S_diddiiddiddiiiid_param_4];
	ld.param.u64 	%rd54, [_Z12fband_nonisoPdS_S_S_S_S_S_S_S_S_S_S_S_S_S_S_S_S_S_S_S_S_S_S_S_S_S_diddiiddiddiiiid_param_5];
	ld.param.u64 	%rd55, [_Z12fband_nonisoPdS_S_S_S_S_S_S_S_S_S_S_S_S_S_S_S_S_S_S_S_S_S_S_S_S_S_diddiiddiddiiiid_param_6];
	ld.param.u64 	%rd56, [_Z12fband_nonisoPdS_S_S_S_S_S_S_S_S_S_S_S_S_S_S_S_S_S_S_S_S_S_S_S_S_S_diddiiddiddiiiid_param_7];
	ld.param.u64 	%rd57, [_Z12fband_nonisoPdS_S_S_S_S_S_S_S_S_S_S_S_S_S_S_S_S_S_S_S_S_S_S_S_S_S_diddiiddiddiiiid_param_8];
	ld.param.u64 	%rd58, [_Z12fband_nonisoPdS_S_S_S_S_S_S_S_S_S_S_S_S_S_S_S_S_S_S_S_S_S_S_S_S_S_diddiiddiddiiiid_param_10];
	ld.param.u64 	%rd59, [_Z12fband_nonisoPdS_S_S_S_S_S_S_S_S_S_S_S_S_S_S_S_S_S_S_S_S_S_S_S_S_S_diddiiddiddiiiid_param_12];
	ld.param.u64 	%rd60, [_Z12fband_nonisoPdS_S_S_S_S_S_S_S_S_S_S_S_S_S_S_S_S_S_S_S_S_S_S_S_S_S_diddiiddiddiiiid_param_14];
	ld.param.u64 	%rd61, [_Z12fband_nonisoPdS_S_S_S_S_S_S_S_S_S_S_S_S_S_S_S_S_S_S_S_S_S_S_S_S_S_diddiiddiddiiiid_param_16];
	ld.param.u64 	%rd62, [_Z12fband_nonisoPdS_S_S_S_S_S_S_S_S_S_S_S_S_S_S_S_S_S_S_S_S_S_S_S_S_S_diddiiddiddiiiid_param_17];
	ld.param.u64 	%rd63, [_Z12fband_nonisoPdS_S_S_S_S_S_S_S_S_S_S_S_S_S_S_S_S_S_S_S_S_S_S_S_S_S_diddiiddiddiiiid_param_18];
	ld.param.u64 	%rd64, [_Z12fband_nonisoPdS_S_S_S_S_S_S_S_S_S_S_S_S_S_S_S_S_S_S_S_S_S_S_S_S_S_diddiiddiddiiiid_param_19];
	ld.param.u64 	%rd65, [_Z12fband_nonisoPdS_S_S_S_S_S_S_S_S_S_S_S_S_S_S_S_S_S_S_S_S_S_S_S_S_S_diddiiddiddiiiid_param_20];
	ld.param.u64 	%rd66, [_Z12fband_nonisoPdS_S_S_S_S_S_S_S_S_S_S_S_S_S_S_S_S_S_S_S_S_S_S_S_S_S_diddiiddiddiiiid_param_21];
	ld.param.u64 	%rd67, [_Z12fband_nonisoPdS_S_S_S_S_S_S_S_S_S_S_S_S_S_S_S_S_S_S_S_S_S_S_S_S_S_diddiiddiddiiiid_param_22];
	ld.param.u64 	%rd68, [_Z12fband_nonisoPdS_S_S_S_S_S_S_S_S_S_S_S_S_S_S_S_S_S_S_S_S_S_S_S_S_S_diddiiddiddiiiid_param_23];
	ld.param.u64 	%rd69, [_Z12fband_nonisoPdS_S_S_S_S_S_S_S_S_S_S_S_S_S_S_S_S_S_S_S_S_S_S_S_S_S_diddiiddiddiiiid_param_25];
	ld.param.u64 	%rd70, [_Z12fband_nonisoPdS_S_S_S_S_S_S_S_S_S_S_S_S_S_S_S_S_S_S_S_S_S_S_S_S_S_diddiiddiddiiiid_param_26];
	ld.param.u32 	%r56, [_Z12fband_nonisoPdS_S_S_S_S_S_S_S_S_S_S_S_S_S_S_S_S_S_S_S_S_S_S_S_S_S_diddiiddiddiiiid_param_31];
	ld.param.u32 	%r57, [_Z12fband_nonisoPdS_S_S_S_S_S_S_S_S_S_S_S_S_S_S_S_S_S_S_S_S_S_S_S_S_S_diddiiddiddiiiid_param_32];
	ld.param.u32 	%r63, [_Z12fband_nonisoPdS_S_S_S_S_S_S_S_S_S_S_S_S_S_S_S_S_S_S_S_S_S_S_S_S_S_diddiiddiddiiiid_param_35];
	ld.param.f64 	%fd104, [_Z12fband_nonisoPdS_S_S_S_S_S_S_S_S_S_S_S_S_S_S_S_S_S_S_S_S_S_S_S_S_S_diddiiddiddiiiid_param_36];
	ld.param.f64 	%fd105, [_Z12fband_nonisoPdS_S_S_S_S_S_S_S_S_S_S_S_S_S_S_S_S_S_S_S_S_S_S_S_S_S_diddiiddiddiiiid_param_37];
	ld.param.f64 	%fd106, [_Z12fband_nonisoPdS_S_S_S_S_S_S_S_S_S_S_S_S_S_S_S_S_S_S_S_S_S_S_S_S_S_diddiiddiddiiiid_param_42];
	cvta.to.global.u64 	%rd1, %rd49;
	cvta.to.global.u64 	%rd2, %rd52;
	cvta.to.global.u64 	%rd3, %rd53;
	cvta.to.global.u64 	%rd4, %rd54;
	cvta.to.global.u64 	%rd5, %rd51;
	cvta.to.global.u64 	%rd6, %rd50;
	cvta.to.global.u64 	%rd7, %rd55;
	cvta.to.global.u64 	%rd8, %rd56;
	cvta.to.global.u64 	%rd9, %rd69;
	cvta.to.global.u64 	%rd10, %rd70;
	cvta.to.global.u64 	%rd11, %rd67;
	cvta.to.global.u64 	%rd12, %rd65;
	cvta.to.global.u64 	%rd13, %rd63;
	cvta.to.global.u64 	%rd14, %rd61;
	cvta.to.global.u64 	%rd15, %rd60;
	cvta.to.global.u64 	%rd16, %rd59;
	cvta.to.global.u64 	%rd17, %rd58;
	cvta.to.global.u64 	%rd18, %rd57;
	cvta.to.global.u64 	%rd19, %rd68;
	cvta.to.global.u64 	%rd20, %rd66;
	cvta.to.global.u64 	%rd21, %rd64;
	cvta.to.global.u64 	%rd22, %rd62;
	mov.u32 	%r64, %tid.x;
	mov.u32 	%r65, %ctaid.x;
	mov.u32 	%r66, %ntid.x;
	mad.lo.s32 	%r1, %r65, %r66, %r64;
	mov.u32 	%r67, %tid.y;
	mov.u32 	%r68, %ctaid.y;
	mov.u32 	%r69, %ntid.y;
	mad.lo.s32 	%r70, %r68, %r69, %r67;
	setp.ge.s32 	%p3, %r1, %r57;
	setp.ge.s32 	%p4, %r70, %r63;
	or.pred  	%p5, %p3, %p4;
	@%p5 bra 	$L__BB18_68;
	setp.lt.s32 	%p6, %r56, 1;
	@%p6 bra 	$L__BB18_5;
	ld.param.u32 	%r167, [_Z12fband_nonisoPdS_S_S_S_S_S_S_S_S_S_S_S_S_S_S_S_S_S_S_S_S_S_S_S_S_S_diddiiddiddiiiid_param_38];
	ld.param.f64 	%fd482, [_Z12fband_nonisoPdS_S_S_S_S_S_S_S_S_S_S_S_S_S_S_S_S_S_S_S_S_S_S_S_S_S_diddiiddiddiiiid_param_34];
	ld.param.f64 	%fd481, [_Z12fband_nonisoPdS_S_S_S_S_S_S_S_S_S_S_S_S_S_S_S_S_S_S_S_S_S_S_S_S_S_diddiiddiddiiiid_param_33];
	ld.param.f64 	%fd480, [_Z12fband_nonisoPdS_S_S_S_S_S_S_S_S_S_S_S_S_S_S_S_S_S_S_S_S_S_S_S_S_S_diddiiddiddiiiid_param_30];
	ld.param.f64 	%fd479, [_Z12fband_nonisoPdS_S_S_S_S_S_S_S_S_S_S_S_S_S_S_S_S_S_S_S_S_S_S_S_S_S_diddiiddiddiiiid_param_29];
	mul.lo.s32 	%r3, %r63, %r57;
	mov.f64 	%fd109, 0d4000000000000000;
	{
	.reg .b32 %temp; 
	mov.b64 	{%temp, %r4}, %fd109;
	}
	and.b32  	%r5, %r4, 2146435072;
	setp.eq.s32 	%p7, %r5, 1062207488;
	setp.lt.s32 	%p8, %r4, 0;
	selp.b32 	%r6, 0, 2146435072, %p8;
	and.b32  	%r72, %r4, 2147483647;
	setp.ne.s32 	%p9, %r72, 1071644672;
	and.pred  	%p1, %p7, %p9;
	mul.lo.s32 	%r73, %r56, %r1;
	add.s32 	%r74, %r73, %r1;
	neg.f64 	%fd1, %fd482;
	mul.f64 	%fd2, %fd104, 0d401921FB54442D18;
	cvt.rn.f64.s32 	%fd110, %r167;
	mov.f64 	%fd111, 0d3FF0000000000000;
	sub.f64 	%fd112, %fd111, %fd110;
	mul.f64 	%fd113, %fd481, %fd112;
	div.rn.f64 	%fd114, %fd479, %fd480;
	mul.f64 	%fd115, %fd114, %fd114;
	mul.f64 	%fd116, %fd115, %fd113;
	mul.f64 	%fd3, %fd116, 0d400921FB54442D18;
	cvt.s64.s32 	%rd23, %r74;
	add.s32 	%r182, %r56, -1;
	mad.lo.s32 	%r178, %r57, %r182, %r1;
	mad.lo.s32 	%r181, %r63, %r178, %r70;
	mad.lo.s32 	%r179, %r57, %r56, %r1;
	mad.lo.s32 	%r180, %r63, %r179, %r70;
	add.s32 	%r176, %r73, %r56;
	mov.b32 	%r177, 1;
	cvt.s64.s32 	%rd128, %r56;
	add.s64 	%rd129, %rd128, %rd23;
	shl.b64 	%rd130, %rd129, 3;
	add.s64 	%rd131, %rd7, %rd130;
	mov.u32 	%r183, %r56;
$L__BB18_3:
	mov.u32 	%r28, %r182;
	setp.ne.s32 	%p10, %r177, 1;
	@%p10 bra 	$L__BB18_9;
	ld.global.f64 	%fd289, [%rd131+-8];
	mul.f64 	%fd290, %fd3, %fd289;
	mul.wide.s32 	%rd132, %r181, 8;
	add.s64 	%rd133, %rd1, %rd132;
	st.global.f64 	[%rd133], %fd290;
	bra.uni 	$L__BB18_36;
$L__BB18_5:
	setp.lt.s32 	%p60, %r56, 1;
	@%p60 bra 	$L__BB18_68;
	ld.param.f64 	%fd483, [_Z12fband_nonisoPdS_S_S_S_S_S_S_S_S_S_S_S_S_S_S_S_S_S_S_S_S_S_S_S_S_S_diddiiddiddiiiid_param_34];
	mad.lo.s32 	%r121, %r63, %r1, %r70;
	mul.lo.s32 	%r13, %r63, %r57;
	mov.f64 	%fd291, 0d4000000000000000;
	{
	.reg .b32 %temp; 
	mov.b64 	{%temp, %r14}, %fd291;
	}
	and.b32  	%r15, %r14, 2146435072;
	setp.eq.s32 	%p61, %r15, 1062207488;
	setp.lt.s32 	%p62, %r14, 0;
	selp.b32 	%r16, 0, 2146435072, %p62;
	and.b32  	%r122, %r14, 2147483647;
	setp.ne.s32 	%p63, %r122, 1071644672;
	and.pred  	%p2, %p61, %p63;
	mul.lo.s32 	%r187, %r56, %r1;
	add.s32 	%r123, %r187, %r1;
	neg.f64 	%fd6, %fd483;
	mul.f64 	%fd7, %fd104, 0d401921FB54442D18;
	mul.wide.s32 	%rd134, %r121, 8;
	add.s64 	%rd24, %rd3, %rd134;
	add.s64 	%rd25, %rd1, %rd134;
	add.s32 	%r124, %r123, %r56;
	mul.wide.s32 	%rd135, %r124, 8;
	add.s64 	%rd26, %rd7, %rd135;
	add.s64 	%rd27, %rd6, %rd134;
	mul.wide.s32 	%rd136, %r187, 8;
	add.s64 	%rd137, %rd136, %rd8;
	add.s64 	%rd199, %rd137, -8;
	mul.wide.s32 	%rd138, %r123, 8;
	add.s64 	%rd139, %rd138, %rd7;
	add.s64 	%rd198, %rd139, -8;
	neg.s32 	%r188, %r56;
	sub.s32 	%r186, %r1, %r57;
	neg.s32 	%r185, %r13;
	mad.lo.s32 	%r184, %r63, %r186, %r70;
	mov.b32 	%r190, 0;
	mov.b32 	%r189, -1;
$L__BB18_7:
	mov.u32 	%r45, %r189;
	add.s32 	%r189, %r45, 1;
	setp.ne.s32 	%p64, %r189, 0;
	@%p64 bra 	$L__BB18_37;
	ld.param.u64 	%rd197, [_Z12fband_nonisoPdS_S_S_S_S_S_S_S_S_S_S_S_S_S_S_S_S_S_S_S_S_S_S_S_S_S_diddiiddiddiiiid_param_24];
	cvta.to.global.u64 	%rd186, %rd197;
	mul.wide.s32 	%rd187, %r1, 8;
	add.s64 	%rd188, %rd186, %rd187;
	ld.global.f64 	%fd463, [%rd188];
	ld.global.f64 	%fd464, [%rd24];
	ld.global.f64 	%fd465, [%rd25];
	add.f64 	%fd466, %fd464, %fd465;
	mov.f64 	%fd467, 0d3FF0000000000000;
	sub.f64 	%fd468, %fd467, %fd463;
	mul.f64 	%fd469, %fd468, 0d400921FB54442D18;
	sub.f64 	%fd470, %fd467, %fd484;
	mul.f64 	%fd471, %fd470, %fd469;
	sub.f64 	%fd472, %fd485, %fd484;
	div.rn.f64 	%fd473, %fd471, %fd472;
	ld.global.f64 	%fd474, [%rd26];
	mul.f64 	%fd475, %fd474, %fd473;
	fma.rn.f64 	%fd476, %fd463, %fd466, %fd475;
	st.global.f64 	[%rd27], %fd476;
	bra.uni 	$L__BB18_67;
$L__BB18_9:
	ld.param.u32 	%r168, [_Z12fband_nonisoPdS_S_S_S_S_S_S_S_S_S_S_S_S_S_S_S_S_S_S_S_S_S_S_S_S_S_diddiiddiddiiiid_param_39];
	ld.param.f64 	%fd488, [_Z12fband_nonisoPdS_S_S_S_S_S_S_S_S_S_S_S_S_S_S_S_S_S_S_S_S_S_S_S_S_S_diddiiddiddiiiid_param_27];
	ld.param.u64 	%rd195, [_Z12fband_nonisoPdS_S_S_S_S_S_S_S_S_S_S_S_S_S_S_S_S_S_S_S_S_S_S_S_S_S_diddiiddiddiiiid_param_15];
	ld.param.u64 	%rd193, [_Z12fband_nonisoPdS_S_S_S_S_S_S_S_S_S_S_S_S_S_S_S_S_S_S_S_S_S_S_S_S_S_diddiiddiddiiiid_param_13];
	ld.param.u64 	%rd191, [_Z12fband_nonisoPdS_S_S_S_S_S_S_S_S_S_S_S_S_S_S_S_S_S_S_S_S_S_S_S_S_S_diddiiddiddiiiid_param_11];
	ld.param.u64 	%rd189, [_Z12fband_nonisoPdS_S_S_S_S_S_S_S_S_S_S_S_S_S_S_S_S_S_S_S_S_S_S_S_S_S_diddiiddiddiiiid_param_9];
	setp.ne.s32 	%p11, %r168, 1;
	mul.wide.s32 	%rd71, %r181, 8;
	add.s64 	%rd72, %rd18, %rd71;
	ld.global.f64 	%fd10, [%rd72];
	add.s64 	%rd73, %rd17, %rd71;
	ld.global.f64 	%fd117, [%rd73];
	mul.wide.s32 	%rd74, %r178, 8;
	add.s64 	%rd75, %rd16, %rd74;
	ld.global.f64 	%fd118, [%rd75];
	add.f64 	%fd11, %fd117, %fd118;
	add.s64 	%rd76, %rd15, %rd71;
	ld.global.f64 	%fd12, [%rd76];
	add.s64 	%rd77, %rd14, %rd71;
	ld.global.f64 	%fd13, [%rd77];
	add.s64 	%rd78, %rd13, %rd71;
	ld.global.f64 	%fd14, [%rd78];
	add.s64 	%rd79, %rd12, %rd71;
	ld.global.f64 	%fd15, [%rd79];
	add.s64 	%rd80, %rd11, %rd71;
	ld.global.f64 	%fd16, [%rd80];
	cvta.to.global.u64 	%rd81, %rd189;
	add.s64 	%rd82, %rd81, %rd71;
	ld.global.f64 	%fd484, [%rd82];
	cvta.to.global.u64 	%rd83, %rd191;
	add.s64 	%rd84, %rd83, %rd71;
	ld.global.f64 	%fd119, [%rd84];
	cvta.to.global.u64 	%rd85, %rd193;
	add.s64 	%rd86, %rd85, %rd74;
	ld.global.f64 	%fd120, [%rd86];
	add.f64 	%fd18, %fd119, %fd120;
	cvta.to.global.u64 	%rd87, %rd195;
	add.s64 	%rd88, %rd87, %rd71;
	ld.global.f64 	%fd19, [%rd88];
	add.s64 	%rd89, %rd22, %rd71;
	ld.global.f64 	%fd20, [%rd89];
	add.s64 	%rd90, %rd21, %rd71;
	ld.global.f64 	%fd21, [%rd90];
	add.s64 	%rd91, %rd20, %rd71;
	ld.global.f64 	%fd22, [%rd91];
	add.s64 	%rd92, %rd19, %rd71;
	ld.global.f64 	%fd23, [%rd92];
	mov.f64 	%fd489, %fd488;
	@%p11 bra 	$L__BB18_11;
	mul.wide.s32 	%rd93, %r178, 8;
	add.s64 	%rd94, %rd9, %rd93;
	ld.global.f64 	%fd121, [%rd94];
	mul.wide.s32 	%rd95, %r179, 8;
	add.s64 	%rd96, %rd10, %rd95;
	ld.global.f64 	%fd122, [%rd96];
	add.f64 	%fd123, %fd121, %fd122;
	mul.f64 	%fd488, %fd123, 0d3FE0000000000000;
	add.s64 	%rd97, %rd10, %rd93;
	ld.global.f64 	%fd124, [%rd97];
	add.f64 	%fd125, %fd124, %fd121;
	mul.f64 	%fd489, %fd125, 0d3FE0000000000000;
$L__BB18_11:
	ld.param.u32 	%r170, [_Z12fband_nonisoPdS_S_S_S_S_S_S_S_S_S_S_S_S_S_S_S_S_S_S_S_S_S_S_S_S_S_diddiiddiddiiiid_param_40];
	setp.ne.s32 	%p12, %r170, 1;
	mov.f64 	%fd493, 0d3FF0000000000000;
	mov.f64 	%fd485, %fd493;
	@%p12 bra 	$L__BB18_26;
	setp.leu.f64 	%p13, %fd10, %fd106;
	setp.ltu.f64 	%p14, %fd488, 0d0000000000000000;
	mov.f64 	%fd493, 0d3FF0000000000000;
	or.pred  	%p15, %p13, %p14;
	@%p15 bra 	$L__BB18_19;
	setp.lt.s32 	%p16, %r4, 0;
	setp.eq.s32 	%p17, %r5, 1062207488;
	fma.rn.f64 	%fd128, %fd488, 0dBFC43FE5C91D14E4, 0d3FF399999999999A;
	fma.rn.f64 	%fd129, %fd10, 0dBFC6BEDFA43FE5C9, %fd128;
	{
	.reg .b32 %temp; 
	mov.b64 	{%temp, %r75}, %fd488;
	}
	abs.f64 	%fd130, %fd488;
	{ // callseq 53, 0
	.param .b64 param0;
	st.param.f64 	[param0], %fd130;
	.param .b64 param1;
	st.param.f64 	[param1], 0d4000000000000000;
	.param .b64 retval0;
	call.uni (retval0), 
	__internal_accurate_pow, 
	(
	param0, 
	param1
	);
	ld.param.f64 	%fd132, [retval0];
	} // callseq 53
	setp.lt.s32 	%p19, %r75, 0;
	neg.f64 	%fd134, %fd132;
	selp.f64 	%fd135, %fd134, %fd132, %p17;
	selp.f64 	%fd136, %fd135, %fd132, %p19;
	setp.eq.f64 	%p20, %fd488, 0d0000000000000000;
	selp.b32 	%r76, %r75, 0, %p17;
	or.b32  	%r77, %r76, 2146435072;
	selp.b32 	%r78, %r77, %r76, %p16;
	mov.b32 	%r79, 0;
	mov.b64 	%fd137, {%r79, %r78};
	selp.f64 	%fd138, %fd137, %fd136, %p20;
	add.f64 	%fd139, %fd488, 0d4000000000000000;
	{
	.reg .b32 %temp; 
	mov.b64 	{%temp, %r80}, %fd139;
	}
	and.b32  	%r81, %r80, 2146435072;
	setp.eq.s32 	%p21, %r81, 2146435072;
	setp.eq.f64 	%p22, %fd130, 0d7FF0000000000000;
	or.b32  	%r82, %r6, -2147483648;
	selp.b32 	%r83, %r82, %r6, %p1;
	selp.b32 	%r84, %r83, %r6, %p19;
	mov.b64 	%fd140, {%r79, %r84};
	selp.f64 	%fd141, %fd140, %fd138, %p22;
	selp.f64 	%fd142, %fd141, %fd138, %p21;
	setp.eq.f64 	%p23, %fd488, 0d3FF0000000000000;
	mul.f64 	%fd143, %fd142, 0d3FB31C432CA57A78;
	selp.f64 	%fd144, 0d3FB31C432CA57A78, %fd143, %p23;
	sub.f64 	%fd145, %fd129, %fd144;
	mul.f64 	%fd146, %fd10, 0d3FCE17C1BDA5119D;
	fma.rn.f64 	%fd28, %fd146, %fd488, %fd145;
	{
	.reg .b32 %temp; 
	mov.b64 	{%temp, %r30}, %fd10;
	}
	abs.f64 	%fd29, %fd10;
	{ // callseq 54, 0
	.param .b64 param0;
	st.param.f64 	[param0], %fd29;
	.param .b64 param1;
	st.param.f64 	[param1], 0d4000000000000000;
	.param .b64 retval0;
	call.uni (retval0), 
	__internal_accurate_pow, 
	(
	param0, 
	param1
	);
	ld.param.f64 	%fd147, [retval0];
	} // callseq 54
	setp.lt.s32 	%p24, %r30, 0;
	neg.f64 	%fd149, %fd147;
	selp.f64 	%fd150, %fd149, %fd147, %p17;
	selp.f64 	%fd151, %fd150, %fd147, %p24;
	setp.eq.f64 	%p25, %fd10, 0d0000000000000000;
	selp.b32 	%r85, %r30, 0, %p17;
	or.b32  	%r86, %r85, 2146435072;
	selp.b32 	%r87, %r86, %r85, %p16;
	mov.b64 	%fd152, {%r79, %r87};
	selp.f64 	%fd490, %fd152, %fd151, %p25;
	add.f64 	%fd153, %fd10, 0d4000000000000000;
	{
	.reg .b32 %temp; 
	mov.b64 	{%temp, %r88}, %fd153;
	}
	and.b32  	%r89, %r88, 2146435072;
	setp.ne.s32 	%p26, %r89, 2146435072;
	@%p26 bra 	$L__BB18_18;
	setp.num.f64 	%p27, %fd10, %fd10;
	@%p27 bra 	$L__BB18_16;
	mov.f64 	%fd154, 0d4000000000000000;
	add.rn.f64 	%fd490, %fd10, %fd154;
	bra.uni 	$L__BB18_18;
$L__BB18_16:
	setp.neu.f64 	%p28, %fd29, 0d7FF0000000000000;
	@%p28 bra 	$L__BB18_18;
	or.b32  	%r90, %r6, -2147483648;
	selp.b32 	%r91, %r90, %r6, %p1;
	selp.b32 	%r92, %r91, %r6, %p24;
	mov.b32 	%r93, 0;
	mov.b64 	%fd490, {%r93, %r92};
$L__BB18_18:
	setp.eq.f64 	%p30, %fd10, 0d3FF0000000000000;
	mul.f64 	%fd155, %fd490, 0d3FAC947064ECE9A3;
	selp.f64 	%fd156, 0d3FAC947064ECE9A3, %fd155, %p30;
	sub.f64 	%fd157, %fd28, %fd156;
	max.f64 	%fd493, %fd157, 0d3FF0000000000000;
$L__BB18_19:
	setp.leu.f64 	%p31, %fd484, %fd106;
	setp.ltu.f64 	%p32, %fd489, 0d0000000000000000;
	mov.f64 	%fd485, 0d3FF0000000000000;
	or.pred  	%p33, %p31, %p32;
	@%p33 bra 	$L__BB18_26;
	fma.rn.f64 	%fd159, %fd489, 0dBFC43FE5C91D14E4, 0d3FF399999999999A;
	fma.rn.f64 	%fd160, %fd484, 0dBFC6BEDFA43FE5C9, %fd159;
	{
	.reg .b32 %temp; 
	mov.b64 	{%temp, %r94}, %fd489;
	}
	abs.f64 	%fd161, %fd489;
	{ // callseq 55, 0
	.param .b64 param0;
	st.param.f64 	[param0], %fd161;
	.param .b64 param1;
	st.param.f64 	[param1], 0d4000000000000000;
	.param .b64 retval0;
	call.uni (retval0), 
	__internal_accurate_pow, 
	(
	param0, 
	param1
	);
	ld.param.f64 	%fd163, [retval0];
	} // callseq 55
	setp.lt.s32 	%p37, %r94, 0;
	neg.f64 	%fd165, %fd163;
	selp.f64 	%fd166, %fd165, %fd163, %p7;
	selp.f64 	%fd167, %fd166, %fd163, %p37;
	setp.eq.f64 	%p38, %fd489, 0d0000000000000000;
	selp.b32 	%r95, %r94, 0, %p7;
	or.b32  	%r96, %r95, 2146435072;
	selp.b32 	%r97, %r96, %r95, %p8;
	mov.b32 	%r98, 0;
	mov.b64 	%fd168, {%r98, %r97};
	selp.f64 	%fd169, %fd168, %fd167, %p38;
	add.f64 	%fd170, %fd489, 0d4000000000000000;
	{
	.reg .b32 %temp; 
	mov.b64 	{%temp, %r99}, %fd170;
	}
	and.b32  	%r100, %r99, 2146435072;
	setp.eq.s32 	%p39, %r100, 2146435072;
	setp.eq.f64 	%p40, %fd161, 0d7FF0000000000000;
	or.b32  	%r101, %r6, -2147483648;
	selp.b32 	%r102, %r101, %r6, %p1;
	selp.b32 	%r103, %r102, %r6, %p37;
	mov.b64 	%fd171, {%r98, %r103};
	selp.f64 	%fd172, %fd171, %fd169, %p40;
	selp.f64 	%fd173, %fd172, %fd169, %p39;
	setp.eq.f64 	%p41, %fd489, 0d3FF0000000000000;
	mul.f64 	%fd174, %fd173, 0d3FB31C432CA57A78;
	selp.f64 	%fd175, 0d3FB31C432CA57A78, %fd174, %p41;
	sub.f64 	%fd176, %fd160, %fd175;
	mul.f64 	%fd177, %fd484, 0d3FCE17C1BDA5119D;
	fma.rn.f64 	%fd36, %fd177, %fd489, %fd176;
	{
	.reg .b32 %temp; 
	mov.b64 	{%temp, %r31}, %fd484;
	}
	abs.f64 	%fd37, %fd484;
	{ // callseq 56, 0
	.param .b64 param0;
	st.param.f64 	[param0], %fd37;
	.param .b64 param1;
	st.param.f64 	[param1], 0d4000000000000000;
	.param .b64 retval0;
	call.uni (retval0), 
	__internal_accurate_pow, 
	(
	param0, 
	param1
	);
	ld.param.f64 	%fd178, [retval0];
	} // callseq 56
	setp.lt.s32 	%p42, %r31, 0;
	neg.f64 	%fd180, %fd178;
	selp.f64 	%fd181, %fd180, %fd178, %p7;
	selp.f64 	%fd182, %fd181, %fd178, %p42;
	setp.eq.f64 	%p43, %fd484, 0d0000000000000000;
	selp.b32 	%r104, %r31, 0, %p7;
	or.b32  	%r105, %r104, 2146435072;
	selp.b32 	%r106, %r105, %r104, %p8;
	mov.b64 	%fd183, {%r98, %r106};
	selp.f64 	%fd492, %fd183, %fd182, %p43;
	add.f64 	%fd184, %fd484, 0d4000000000000000;
	{
	.reg .b32 %temp; 
	mov.b64 	{%temp, %r107}, %fd184;
	}
	and.b32  	%r108, %r107, 2146435072;
	setp.ne.s32 	%p44, %r108, 2146435072;
	@%p44 bra 	$L__BB18_25;
	setp.num.f64 	%p45, %fd484, %fd484;
	@%p45 bra 	$L__BB18_23;
	mov.f64 	%fd185, 0d4000000000000000;
	add.rn.f64 	%fd492, %fd484, %fd185;
	bra.uni 	$L__BB18_25;
$L__BB18_23:
	setp.neu.f64 	%p46, %fd37, 0d7FF0000000000000;
	@%p46 bra 	$L__BB18_25;
	or.b32  	%r109, %r6, -2147483648;
	selp.b32 	%r110, %r109, %r6, %p1;
	selp.b32 	%r111, %r110, %r6, %p42;
	mov.b32 	%r112, 0;
	mov.b64 	%fd492, {%r112, %r111};
$L__BB18_25:
	setp.eq.f64 	%p48, %fd484, 0d3FF0000000000000;
	mul.f64 	%fd186, %fd492, 0d3FAC947064ECE9A3;
	selp.f64 	%fd187, 0d3FAC947064ECE9A3, %fd186, %p48;
	sub.f64 	%fd188, %fd36, %fd187;
	max.f64 	%fd485, %fd188, 0d3FF0000000000000;
$L__BB18_26:
	cvt.s64.s32 	%rd98, %r183;
	add.s64 	%rd99, %rd23, %rd98;
	shl.b64 	%rd100, %rd99, 3;
	add.s64 	%rd101, %rd7, %rd100;
	add.s64 	%rd30, %rd101, -8;
	setp.geu.f64 	%p49, %fd11, %fd105;
	@%p49 bra 	$L__BB18_28;
	mul.wide.s32 	%rd104, %r176, 8;
	add.s64 	%rd105, %rd8, %rd104;
	ld.global.f64 	%fd205, [%rd105];
	ld.global.f64 	%fd206, [%rd30];
	add.f64 	%fd207, %fd205, %fd206;
	mul.f64 	%fd208, %fd207, 0d3FE0000000000000;
	add.f64 	%fd209, %fd12, %fd13;
	sub.f64 	%fd210, %fd209, %fd14;
	mul.f64 	%fd495, %fd210, %fd208;
	bra.uni 	$L__BB18_29;
$L__BB18_28:
	ld.global.f64 	%fd189, [%rd30];
	mul.wide.s32 	%rd102, %r176, 8;
	add.s64 	%rd103, %rd8, %rd102;
	ld.global.f64 	%fd190, [%rd103];
	sub.f64 	%fd191, %fd189, %fd190;
	div.rn.f64 	%fd192, %fd191, %fd11;
	add.f64 	%fd193, %fd12, %fd13;
	mul.f64 	%fd194, %fd193, %fd189;
	mul.f64 	%fd195, %fd14, %fd190;
	sub.f64 	%fd196, %fd194, %fd195;
	mul.f64 	%fd197, %fd10, %fd488;
	mov.f64 	%fd198, 0d3FF0000000000000;
	sub.f64 	%fd199, %fd198, %fd197;
	mul.f64 	%fd200, %fd199, %fd493;
	div.rn.f64 	%fd201, %fd104, %fd200;
	sub.f64 	%fd202, %fd14, %fd12;
	add.f64 	%fd203, %fd13, %fd202;
	mul.f64 	%fd204, %fd203, %fd201;
	fma.rn.f64 	%fd495, %fd204, %fd192, %fd196;
$L__BB18_29:
	ld.param.u32 	%r172, [_Z12fband_nonisoPdS_S_S_S_S_S_S_S_S_S_S_S_S_S_S_S_S_S_S_S_S_S_S_S_S_S_diddiiddiddiiiid_param_41];
	setp.ne.s32 	%p50, %r172, 1;
	mul.wide.s32 	%rd106, %r180, 8;
	add.s64 	%rd107, %rd1, %rd106;
	ld.global.f64 	%fd211, [%rd107];
	mul.f64 	%fd212, %fd14, %fd211;
	mul.wide.s32 	%rd108, %r181, 8;
	add.s64 	%rd109, %rd2, %rd108;
	ld.global.f64 	%fd213, [%rd109];
	mul.f64 	%fd214, %fd13, %fd213;
	sub.f64 	%fd215, %fd212, %fd214;
	add.s64 	%rd31, %rd4, %rd108;
	ld.global.f64 	%fd216, [%rd31];
	div.rn.f64 	%fd217, %fd216, %fd1;
	mul.f64 	%fd218, %fd12, %fd16;
	fma.rn.f64 	%fd219, %fd13, %fd15, %fd218;
	mul.f64 	%fd220, %fd219, %fd217;
	add.s64 	%rd110, %rd3, %rd106;
	ld.global.f64 	%fd221, [%rd110];
	div.rn.f64 	%fd222, %fd221, %fd1;
	mul.f64 	%fd223, %fd16, %fd222;
	mul.f64 	%fd224, %fd14, %fd223;
	sub.f64 	%fd225, %fd220, %fd224;
	min.f64 	%fd226, %fd225, 0d0000000000000000;
	rcp.rn.f64 	%fd227, %fd12;
	mov.f64 	%fd228, 0d3FF0000000000000;
	sub.f64 	%fd229, %fd228, %fd10;
	mul.f64 	%fd230, %fd2, %fd229;
	sub.f64 	%fd231, %fd493, %fd10;
	div.rn.f64 	%fd232, %fd230, %fd231;
	fma.rn.f64 	%fd233, %fd232, %fd495, %fd215;
	add.f64 	%fd234, %fd233, %fd226;
	mul.f64 	%fd235, %fd227, %fd234;
	add.s64 	%rd32, %rd5, %rd108;
	abs.f64 	%fd236, %fd235;
	setp.lt.f64 	%p51, %fd236, 0d2B2BFF2EE48E0530;
	selp.f64 	%fd237, %fd236, %fd235, %p51;
	st.global.f64 	[%rd32], %fd237;
	setp.geu.f64 	%p52, %fd237, 0d0000000000000000;
	or.pred  	%p53, %p50, %p52;
	@%p53 bra 	$L__BB18_31;
	add.u64 	%rd111, %SP, 0;
	add.u64 	%rd112, %SPL, 0;
	st.local.v2.u32 	[%rd112], {%r28, %r1};
	st.local.u32 	[%rd112+8], %r70;
	mov.u64 	%rd113, $str$5;
	cvta.global.u64 	%rd114, %rd113;
	{ // callseq 57, 0
	.param .b64 param0;
	st.param.b64 	[param0], %rd114;
	.param .b64 param1;
	st.param.b64 	[param1], %rd111;
	.param .b32 retval0;
	call.uni (retval0), 
	vprintf, 
	(
	param0, 
	param1
	);
	ld.param.b32 	%r113, [retval0];
	} // callseq 57
$L__BB18_31:
	cvt.s64.s32 	%rd115, %r183;
	mul.lo.s32 	%r115, %r56, %r1;
	cvt.s64.s32 	%rd116, %r115;
	add.s64 	%rd117, %rd116, %rd115;
	shl.b64 	%rd118, %rd117, 3;
	add.s64 	%rd119, %rd8, %rd118;
	add.s64 	%rd33, %rd119, -8;
	setp.geu.f64 	%p54, %fd18, %fd105;
	@%p54 bra 	$L__BB18_33;
	ld.global.f64 	%fd255, [%rd33];
	ld.global.f64 	%fd256, [%rd30];
	add.f64 	%fd257, %fd255, %fd256;
	mul.f64 	%fd258, %fd257, 0d3FE0000000000000;
	add.f64 	%fd259, %fd19, %fd20;
	sub.f64 	%fd260, %fd259, %fd21;
	mul.f64 	%fd496, %fd260, %fd258;
	bra.uni 	$L__BB18_34;
$L__BB18_33:
	ld.global.f64 	%fd239, [%rd33];
	ld.global.f64 	%fd240, [%rd30];
	sub.f64 	%fd241, %fd239, %fd240;
	div.rn.f64 	%fd242, %fd241, %fd18;
	add.f64 	%fd243, %fd19, %fd20;
	mul.f64 	%fd244, %fd243, %fd239;
	mul.f64 	%fd245, %fd21, %fd240;
	sub.f64 	%fd246, %fd244, %fd245;
	mul.f64 	%fd247, %fd484, %fd489;
	mov.f64 	%fd248, 0d3FF0000000000000;
	sub.f64 	%fd249, %fd248, %fd247;
	mul.f64 	%fd250, %fd249, %fd485;
	div.rn.f64 	%fd251, %fd104, %fd250;
	sub.f64 	%fd252, %fd21, %fd19;
	add.f64 	%fd253, %fd20, %fd252;
	mul.f64 	%fd254, %fd253, %fd251;
	fma.rn.f64 	%fd496, %fd254, %fd242, %fd246;
$L__BB18_34:
	ld.param.u32 	%r173, [_Z12fband_nonisoPdS_S_S_S_S_S_S_S_S_S_S_S_S_S_S_S_S_S_S_S_S_S_S_S_S_S_diddiiddiddiiiid_param_41];
	setp.ne.s32 	%p55, %r173, 1;
	ld.global.f64 	%fd261, [%rd32];
	mul.f64 	%fd262, %fd21, %fd261;
	mul.wide.s32 	%rd120, %r181, 8;
	add.s64 	%rd121, %rd6, %rd120;
	ld.global.f64 	%fd263, [%rd121];
	mul.f64 	%fd264, %fd20, %fd263;
	sub.f64 	%fd265, %fd262, %fd264;
	add.s64 	%rd122, %rd3, %rd120;
	ld.global.f64 	%fd266, [%rd122];
	div.rn.f64 	%fd267, %fd266, %fd1;
	mul.f64 	%fd268, %fd19, %fd23;
	fma.rn.f64 	%fd269, %fd20, %fd22, %fd268;
	mul.f64 	%fd270, %fd269, %fd267;
	ld.global.f64 	%fd271, [%rd31];
	div.rn.f64 	%fd272, %fd271, %fd1;
	mul.f64 	%fd273, %fd21, %fd272;
	mul.f64 	%fd274, %fd23, %fd273;
	sub.f64 	%fd275, %fd270, %fd274;
	min.f64 	%fd276, %fd275, 0d0000000000000000;
	rcp.rn.f64 	%fd277, %fd19;
	mov.f64 	%fd278, 0d3FF0000000000000;
	sub.f64 	%fd279, %fd278, %fd484;
	mul.f64 	%fd280, %fd2, %fd279;
	sub.f64 	%fd281, %fd485, %fd484;
	div.rn.f64 	%fd282, %fd280, %fd281;
	fma.rn.f64 	%fd283, %fd282, %fd496, %fd265;
	add.f64 	%fd284, %fd283, %fd276;
	mul.f64 	%fd285, %fd277, %fd284;
	add.s64 	%rd123, %rd1, %rd120;
	abs.f64 	%fd286, %fd285;
	setp.lt.f64 	%p56, %fd286, 0d2B2BFF2EE48E0530;
	selp.f64 	%fd287, %fd286, %fd285, %p56;
	st.global.f64 	[%rd123], %fd287;
	setp.geu.f64 	%p57, %fd287, 0d0000000000000000;
	or.pred  	%p58, %p55, %p57;
	@%p58 bra 	$L__BB18_36;
	add.u64 	%rd124, %SP, 0;
	add.u64 	%rd125, %SPL, 0;
	st.local.v2.u32 	[%rd125], {%r28, %r1};
	st.local.u32 	[%rd125+8], %r70;
	mov.u64 	%rd126, $str$5;
	cvta.global.u64 	%rd127, %rd126;
	{ // callseq 58, 0
	.param .b64 param0;
	st.param.b64 	[param0], %rd127;
	.param .b64 param1;
	st.param.b64 	[param1], %rd124;
	.param .b32 retval0;
	call.uni (retval0), 
	vprintf, 
	(
	param0, 
	param1
	);
	ld.param.b32 	%r116, [retval0];
	} // callseq 58
$L__BB18_36:
	add.s32 	%r182, %r28, -1;
	add.s32 	%r118, %r28, 1;
	sub.s32 	%r181, %r181, %r3;
	sub.s32 	%r180, %r180, %r3;
	sub.s32 	%r179, %r179, %r57;
	sub.s32 	%r178, %r178, %r57;
	add.s32 	%r177, %r177, -1;
	add.s32 	%r176, %r176, -1;
	add.s32 	%r183, %r183, -1;
	setp.gt.u32 	%p59, %r118, 1;
	@%p59 bra 	$L__BB18_3;
	bra.uni 	$L__BB18_5;
$L__BB18_37:
	ld.param.u32 	%r169, [_Z12fband_nonisoPdS_S_S_S_S_S_S_S_S_S_S_S_S_S_S_S_S_S_S_S_S_S_S_S_S_S_diddiiddiddiiiid_param_39];
	ld.param.f64 	%fd501, [_Z12fband_nonisoPdS_S_S_S_S_S_S_S_S_S_S_S_S_S_S_S_S_S_S_S_S_S_S_S_S_S_diddiiddiddiiiid_param_27];
	ld.param.u64 	%rd196, [_Z12fband_nonisoPdS_S_S_S_S_S_S_S_S_S_S_S_S_S_S_S_S_S_S_S_S_S_S_S_S_S_diddiiddiddiiiid_param_15];
	ld.param.u64 	%rd194, [_Z12fband_nonisoPdS_S_S_S_S_S_S_S_S_S_S_S_S_S_S_S_S_S_S_S_S_S_S_S_S_S_diddiiddiddiiiid_param_13];
	ld.param.u64 	%rd192, [_Z12fband_nonisoPdS_S_S_S_S_S_S_S_S_S_S_S_S_S_S_S_S_S_S_S_S_S_S_S_S_S_diddiiddiddiiiid_param_11];
	ld.param.u64 	%rd190, [_Z12fband_nonisoPdS_S_S_S_S_S_S_S_S_S_S_S_S_S_S_S_S_S_S_S_S_S_S_S_S_S_diddiiddiddiiiid_param_9];
	setp.ne.s32 	%p65, %r169, 1;
	cvta.to.global.u64 	%rd140, %rd190;
	mul.wide.s32 	%rd141, %r184, 8;
	add.s64 	%rd142, %rd140, %rd141;
	ld.global.f64 	%fd484, [%rd142];
	cvta.to.global.u64 	%rd143, %rd192;
	add.s64 	%rd144, %rd143, %rd141;
	ld.global.f64 	%fd292, [%rd144];
	cvta.to.global.u64 	%rd145, %rd194;
	mul.wide.s32 	%rd146, %r186, 8;
	add.s64 	%rd147, %rd145, %rd146;
	ld.global.f64 	%fd293, [%rd147];
	add.f64 	%fd56, %fd292, %fd293;
	cvta.to.global.u64 	%rd148, %rd196;
	add.s64 	%rd149, %rd148, %rd141;
	ld.global.f64 	%fd57, [%rd149];
	add.s64 	%rd150, %rd22, %rd141;
	ld.global.f64 	%fd58, [%rd150];
	add.s64 	%rd151, %rd21, %rd141;
	ld.global.f64 	%fd59, [%rd151];
	add.s64 	%rd152, %rd20, %rd141;
	ld.global.f64 	%fd60, [%rd152];
	add.s64 	%rd153, %rd19, %rd141;
	ld.global.f64 	%fd61, [%rd153];
	add.s64 	%rd154, %rd18, %rd141;
	ld.global.f64 	%fd62, [%rd154];
	add.s64 	%rd155, %rd17, %rd141;
	ld.global.f64 	%fd294, [%rd155];
	add.s64 	%rd156, %rd16, %rd146;
	ld.global.f64 	%fd295, [%rd156];
	add.f64 	%fd63, %fd294, %fd295;
	add.s64 	%rd157, %rd15, %rd141;
	ld.global.f64 	%fd64, [%rd157];
	add.s64 	%rd158, %rd14, %rd141;
	ld.global.f64 	%fd65, [%rd158];
	add.s64 	%rd159, %rd13, %rd141;
	ld.global.f64 	%fd66, [%rd159];
	add.s64 	%rd160, %rd12, %rd141;
	ld.global.f64 	%fd67, [%rd160];
	add.s64 	%rd161, %rd11, %rd141;
	ld.global.f64 	%fd68, [%rd161];
	mov.f64 	%fd502, %fd501;
	@%p65 bra 	$L__BB18_39;
	mul.wide.s32 	%rd162, %r186, 8;
	add.s64 	%rd163, %rd10, %rd162;
	ld.global.f64 	%fd296, [%rd163];
	add.s64 	%rd164, %rd9, %rd162;
	ld.global.f64 	%fd297, [%rd164];
	add.f64 	%fd298, %fd296, %fd297;
	mul.f64 	%fd502, %fd298, 0d3FE0000000000000;
	mul.wide.s32 	%rd165, %r57, 8;
	add.s64 	%rd166, %rd163, %rd165;
	ld.global.f64 	%fd299, [%rd166];
	add.f64 	%fd300, %fd297, %fd299;
	mul.f64 	%fd501, %fd300, 0d3FE0000000000000;
$L__BB18_39:
	ld.param.u32 	%r171, [_Z12fband_nonisoPdS_S_S_S_S_S_S_S_S_S_S_S_S_S_S_S_S_S_S_S_S_S_S_S_S_S_diddiiddiddiiiid_param_40];
	setp.ne.s32 	%p66, %r171, 1;
	mov.f64 	%fd506, 0d3FF0000000000000;
	mov.f64 	%fd485, %fd506;
	@%p66 bra 	$L__BB18_54;
	setp.leu.f64 	%p67, %fd62, %fd106;
	setp.ltu.f64 	%p68, %fd501, 0d0000000000000000;
	mov.f64 	%fd506, 0d3FF0000000000000;
	or.pred  	%p69, %p67, %p68;
	@%p69 bra 	$L__BB18_47;
	setp.lt.s32 	%p70, %r14, 0;
	setp.eq.s32 	%p71, %r15, 1062207488;
	fma.rn.f64 	%fd303, %fd501, 0dBFC43FE5C91D14E4, 0d3FF399999999999A;
	fma.rn.f64 	%fd304, %fd62, 0dBFC6BEDFA43FE5C9, %fd303;
	{
	.reg .b32 %temp; 
	mov.b64 	{%temp, %r125}, %fd501;
	}
	abs.f64 	%fd305, %fd501;
	{ // callseq 59, 0
	.param .b64 param0;
	st.param.f64 	[param0], %fd305;
	.param .b64 param1;
	st.param.f64 	[param1], 0d4000000000000000;
	.param .b64 retval0;
	call.uni (retval0), 
	__internal_accurate_pow, 
	(
	param0, 
	param1
	);
	ld.param.f64 	%fd307, [retval0];
	} // callseq 59
	setp.lt.s32 	%p73, %r125, 0;
	neg.f64 	%fd309, %fd307;
	selp.f64 	%fd310, %fd309, %fd307, %p71;
	selp.f64 	%fd311, %fd310, %fd307, %p73;
	setp.eq.f64 	%p74, %fd501, 0d0000000000000000;
	selp.b32 	%r126, %r125, 0, %p71;
	or.b32  	%r127, %r126, 2146435072;
	selp.b32 	%r128, %r127, %r126, %p70;
	mov.b32 	%r129, 0;
	mov.b64 	%fd312, {%r129, %r128};
	selp.f64 	%fd313, %fd312, %fd311, %p74;
	add.f64 	%fd314, %fd501, 0d4000000000000000;
	{
	.reg .b32 %temp; 
	mov.b64 	{%temp, %r130}, %fd314;
	}
	and.b32  	%r131, %r130, 2146435072;
	setp.eq.s32 	%p75, %r131, 2146435072;
	setp.eq.f64 	%p76, %fd305, 0d7FF0000000000000;
	or.b32  	%r132, %r16, -2147483648;
	selp.b32 	%r133, %r132, %r16, %p2;
	selp.b32 	%r134, %r133, %r16, %p73;
	mov.b64 	%fd315, {%r129, %r134};
	selp.f64 	%fd316, %fd315, %fd313, %p76;
	selp.f64 	%fd317, %fd316, %fd313, %p75;
	setp.eq.f64 	%p77, %fd501, 0d3FF0000000000000;
	mul.f64 	%fd318, %fd317, 0d3FB31C432CA57A78;
	selp.f64 	%fd319, 0d3FB31C432CA57A78, %fd318, %p77;
	sub.f64 	%fd320, %fd304, %fd319;
	mul.f64 	%fd321, %fd62, 0d3FCE17C1BDA5119D;
	fma.rn.f64 	%fd73, %fd321, %fd501, %fd320;
	{
	.reg .b32 %temp; 
	mov.b64 	{%temp, %r48}, %fd62;
	}
	abs.f64 	%fd74, %fd62;
	{ // callseq 60, 0
	.param .b64 param0;
	st.param.f64 	[param0], %fd74;
	.param .b64 param1;
	st.param.f64 	[param1], 0d4000000000000000;
	.param .b64 retval0;
	call.uni (retval0), 
	__internal_accurate_pow, 
	(
	param0, 
	param1
	);
	ld.param.f64 	%fd322, [retval0];
	} // callseq 60
	setp.lt.s32 	%p78, %r48, 0;
	neg.f64 	%fd324, %fd322;
	selp.f64 	%fd325, %fd324, %fd322, %p71;
	selp.f64 	%fd326, %fd325, %fd322, %p78;
	setp.eq.f64 	%p79, %fd62, 0d0000000000000000;
	selp.b32 	%r135, %r48, 0, %p71;
	or.b32  	%r136, %r135, 2146435072;
	selp.b32 	%r137, %r136, %r135, %p70;
	mov.b64 	%fd327, {%r129, %r137};
	selp.f64 	%fd503, %fd327, %fd326, %p79;
	add.f64 	%fd328, %fd62, 0d4000000000000000;
	{
	.reg .b32 %temp; 
	mov.b64 	{%temp, %r138}, %fd328;
	}
	and.b32  	%r139, %r138, 2146435072;
	setp.ne.s32 	%p80, %r139, 2146435072;
	@%p80 bra 	$L__BB18_46;
	setp.num.f64 	%p81, %fd62, %fd62;
	@%p81 bra 	$L__BB18_44;
	mov.f64 	%fd329, 0d4000000000000000;
	add.rn.f64 	%fd503, %fd62, %fd329;
	bra.uni 	$L__BB18_46;
$L__BB18_44:
	setp.neu.f64 	%p82, %fd74, 0d7FF0000000000000;
	@%p82 bra 	$L__BB18_46;
	or.b32  	%r140, %r16, -2147483648;
	selp.b32 	%r141, %r140, %r16, %p2;
	selp.b32 	%r142, %r141, %r16, %p78;
	mov.b32 	%r143, 0;
	mov.b64 	%fd503, {%r143, %r142};
$L__BB18_46:
	setp.eq.f64 	%p84, %fd62, 0d3FF0000000000000;
	mul.f64 	%fd330, %fd503, 0d3FAC947064ECE9A3;
	selp.f64 	%fd331, 0d3FAC947064ECE9A3, %fd330, %p84;
	sub.f64 	%fd332, %fd73, %fd331;
	max.f64 	%fd506, %fd332, 0d3FF0000000000000;
$L__BB18_47:
	setp.leu.f64 	%p85, %fd484, %fd106;
	setp.ltu.f64 	%p86, %fd502, 0d0000000000000000;
	mov.f64 	%fd485, 0d3FF0000000000000;
	or.pred  	%p87, %p85, %p86;
	@%p87 bra 	$L__BB18_54;
	fma.rn.f64 	%fd334, %fd502, 0dBFC43FE5C91D14E4, 0d3FF399999999999A;
	fma.rn.f64 	%fd335, %fd484, 0dBFC6BEDFA43FE5C9, %fd334;
	{
	.reg .b32 %temp; 
	mov.b64 	{%temp, %r144}, %fd502;
	}
	abs.f64 	%fd336, %fd502;
	{ // callseq 61, 0
	.param .b64 param0;
	st.param.f64 	[param0], %fd336;
	.param .b64 param1;
	st.param.f64 	[param1], 0d4000000000000000;
	.param .b64 retval0;
	call.uni (retval0), 
	__internal_accurate_pow, 
	(
	param0, 
	param1
	);
	ld.param.f64 	%fd338, [retval0];
	} // callseq 61
	setp.lt.s32 	%p91, %r144, 0;
	neg.f64 	%fd340, %fd338;
	selp.f64 	%fd341, %fd340, %fd338, %p61;
	selp.f64 	%fd342, %fd341, %fd338, %p91;
	setp.eq.f64 	%p92, %fd502, 0d0000000000000000;
	selp.b32 	%r145, %r144, 0, %p61;
	or.b32  	%r146, %r145, 2146435072;
	selp.b32 	%r147, %r146, %r145, %p62;
	mov.b32 	%r148, 0;
	mov.b64 	%fd343, {%r148, %r147};
	selp.f64 	%fd344, %fd343, %fd342, %p92;
	add.f64 	%fd345, %fd502, 0d4000000000000000;
	{
	.reg .b32 %temp; 
	mov.b64 	{%temp, %r149}, %fd345;
	}
	and.b32  	%r150, %r149, 2146435072;
	setp.eq.s32 	%p93, %r150, 2146435072;
	setp.eq.f64 	%p94, %fd336, 0d7FF0000000000000;
	or.b32  	%r151, %r16, -2147483648;
	selp.b32 	%r152, %r151, %r16, %p2;
	selp.b32 	%r153, %r152, %r16, %p91;
	mov.b64 	%fd346, {%r148, %r153};
	selp.f64 	%fd347, %fd346, %fd344, %p94;
	selp.f64 	%fd348, %fd347, %fd344, %p93;
	setp.eq.f64 	%p95, %fd502, 0d3FF0000000000000;
	mul.f64 	%fd349, %fd348, 0d3FB31C432CA57A78;
	selp.f64 	%fd350, 0d3FB31C432CA57A78, %fd349, %p95;
	sub.f64 	%fd351, %fd335, %fd350;
	mul.f64 	%fd352, %fd484, 0d3FCE17C1BDA5119D;
	fma.rn.f64 	%fd81, %fd352, %fd502, %fd351;
	{
	.reg .b32 %temp; 
	mov.b64 	{%temp, %r49}, %fd484;
	}
	abs.f64 	%fd82, %fd484;
	{ // callseq 62, 0
	.param .b64 param0;
	st.param.f64 	[param0], %fd82;
	.param .b64 param1;
	st.param.f64 	[param1], 0d4000000000000000;
	.param .b64 retval0;
	call.uni (retval0), 
	__internal_accurate_pow, 
	(
	param0, 
	param1
	);
	ld.param.f64 	%fd353, [retval0];
	} // callseq 62
	setp.lt.s32 	%p96, %r49, 0;
	neg.f64 	%fd355, %fd353;
	selp.f64 	%fd356, %fd355, %fd353, %p61;
	selp.f64 	%fd357, %fd356, %fd353, %p96;
	setp.eq.f64 	%p97, %fd484, 0d0000000000000000;
	selp.b32 	%r154, %r49, 0, %p61;
	or.b32  	%r155, %r154, 2146435072;
	selp.b32 	%r156, %r155, %r154, %p62;
	mov.b64 	%fd358, {%r148, %r156};
	selp.f64 	%fd505, %fd358, %fd357, %p97;
	add.f64 	%fd359, %fd484, 0d4000000000000000;
	{
	.reg .b32 %temp; 
	mov.b64 	{%temp, %r157}, %fd359;
	}
	and.b32  	%r158, %r157, 2146435072;
	setp.ne.s32 	%p98, %r158, 2146435072;
	@%p98 bra 	$L__BB18_53;
	setp.num.f64 	%p99, %fd484, %fd484;
	@%p99 bra 	$L__BB18_51;
	mov.f64 	%fd360, 0d4000000000000000;
	add.rn.f64 	%fd505, %fd484, %fd360;
	bra.uni 	$L__BB18_53;
$L__BB18_51:
	setp.neu.f64 	%p100, %fd82, 0d7FF0000000000000;
	@%p100 bra 	$L__BB18_53;
	or.b32  	%r159, %r16, -2147483648;
	selp.b32 	%r160, %r159, %r16, %p2;
	selp.b32 	%r161, %r160, %r16, %p96;
	mov.b32 	%r162, 0;
	mov.b64 	%fd505, {%r162, %r161};
$L__BB18_53:
	setp.eq.f64 	%p102, %fd484, 0d3FF0000000000000;
	mul.f64 	%fd361, %fd505, 0d3FAC947064ECE9A3;
	selp.f64 	%fd362, 0d3FAC947064ECE9A3, %fd361, %p102;
	sub.f64 	%fd363, %fd81, %fd362;
	max.f64 	%fd485, %fd363, 0d3FF0000000000000;
$L__BB18_54:
	setp.geu.f64 	%p103, %fd56, %fd105;
	@%p103 bra 	$L__BB18_56;
	ld.global.f64 	%fd380, [%rd199];
	ld.global.f64 	%fd381, [%rd198];
	add.f64 	%fd382, %fd380, %fd381;
	mul.f64 	%fd383, %fd382, 0d3FE0000000000000;
	add.f64 	%fd384, %fd57, %fd58;
	sub.f64 	%fd385, %fd384, %fd59;
	mul.f64 	%fd508, %fd385, %fd383;
	bra.uni 	$L__BB18_57;
$L__BB18_56:
	ld.global.f64 	%fd364, [%rd199];
	ld.global.f64 	%fd365, [%rd198];
	sub.f64 	%fd366, %fd364, %fd365;
	div.rn.f64 	%fd367, %fd366, %fd56;
	add.f64 	%fd368, %fd57, %fd58;
	mul.f64 	%fd369, %fd368, %fd365;
	mul.f64 	%fd370, %fd59, %fd364;
	sub.f64 	%fd371, %fd369, %fd370;
	mul.f64 	%fd372, %fd484, %fd502;
	mov.f64 	%fd373, 0d3FF0000000000000;
	sub.f64 	%fd374, %fd373, %fd372;
	mul.f64 	%fd375, %fd374, %fd485;
	div.rn.f64 	%fd376, %fd104, %fd375;
	mul.f64 	%fd377, %fd376, %fd367;
	sub.f64 	%fd378, %fd57, %fd59;
	sub.f64 	%fd379, %fd378, %fd58;
	fma.rn.f64 	%fd508, %fd379, %fd377, %fd371;
$L__BB18_57:
	mul.wide.s32 	%rd167, %r185, 8;
	add.s64 	%rd36, %rd27, %rd167;
	ld.global.f64 	%fd386, [%rd36];
	mul.f64 	%fd387, %fd59, %fd386;
	mul.wide.s32 	%rd168, %r184, 8;
	add.s64 	%rd169, %rd5, %rd168;
	ld.global.f64 	%fd388, [%rd169];
	mul.f64 	%fd389, %fd58, %fd388;
	sub.f64 	%fd390, %fd387, %fd389;
	add.s64 	%rd37, %rd4, %rd168;
	ld.global.f64 	%fd391, [%rd37];
	div.rn.f64 	%fd392, %fd391, %fd6;
	mul.f64 	%fd393, %fd58, %fd61;
	fma.rn.f64 	%fd394, %fd57, %fd60, %fd393;
	mul.f64 	%fd395, %fd394, %fd392;
	add.s64 	%rd38, %rd24, %rd167;
	ld.global.f64 	%fd396, [%rd38];
	div.rn.f64 	%fd397, %fd396, %fd6;
	mul.f64 	%fd398, %fd59, %fd397;
	mul.f64 	%fd399, %fd60, %fd398;
	sub.f64 	%fd400, %fd395, %fd399;
	min.f64 	%fd401, %fd400, 0d0000000000000000;
	rcp.rn.f64 	%fd402, %fd57;
	mov.f64 	%fd403, 0d3FF0000000000000;
	sub.f64 	%fd404, %fd403, %fd484;
	mul.f64 	%fd405, %fd7, %fd404;
	sub.f64 	%fd406, %fd485, %fd484;
	div.rn.f64 	%fd407, %fd405, %fd406;
	fma.rn.f64 	%fd408, %fd407, %fd508, %fd390;
	add.f64 	%fd409, %fd408, %fd401;
	mul.f64 	%fd410, %fd402, %fd409;
	add.s64 	%rd39, %rd2, %rd168;
	st.global.f64 	[%rd39], %fd410;
	mul.wide.s32 	%rd40, %r13, 8;
	add.s64 	%rd41, %rd39, %rd40;
	ld.global.f64 	%fd411, [%rd41];
	abs.f64 	%fd93, %fd411;
	setp.geu.f64 	%p104, %fd93, 0d2B2BFF2EE48E0530;
	@%p104 bra 	$L__BB18_59;
	st.global.f64 	[%rd41], %fd93;
$L__BB18_59:
	ld.param.u32 	%r174, [_Z12fband_nonisoPdS_S_S_S_S_S_S_S_S_S_S_S_S_S_S_S_S_S_S_S_S_S_S_S_S_S_diddiiddiddiiiid_param_41];
	setp.ne.s32 	%p105, %r174, 1;
	@%p105 bra 	$L__BB18_62;
	ld.global.f64 	%fd412, [%rd39];
	setp.geu.f64 	%p106, %fd412, 0d0000000000000000;
	@%p106 bra 	$L__BB18_62;
	add.u64 	%rd170, %SP, 0;
	add.u64 	%rd171, %SPL, 0;
	st.local.v2.u32 	[%rd171], {%r45, %r1};
	st.local.u32 	[%rd171+8], %r70;
	mov.u64 	%rd172, $str$5;
	cvta.global.u64 	%rd173, %rd172;
	{ // callseq 63, 0
	.param .b64 param0;
	st.param.b64 	[param0], %rd173;
	.param .b64 param1;
	st.param.b64 	[param1], %rd170;
	.param .b32 retval0;
	call.uni (retval0), 
	vprintf, 
	(
	param0, 
	param1
	);
	ld.param.b32 	%r163, [retval0];
	} // callseq 63
$L__BB18_62:
	setp.geu.f64 	%p107, %fd63, %fd105;
	@%p107 bra 	$L__BB18_64;
	mul.wide.s32 	%rd176, %r187, 8;
	add.s64 	%rd177, %rd8, %rd176;
	ld.global.f64 	%fd429, [%rd177];
	ld.global.f64 	%fd430, [%rd198];
	add.f64 	%fd431, %fd429, %fd430;
	mul.f64 	%fd432, %fd431, 0d3FE0000000000000;
	add.f64 	%fd433, %fd64, %fd65;
	sub.f64 	%fd434, %fd433, %fd66;
	mul.f64 	%fd509, %fd434, %fd432;
	bra.uni 	$L__BB18_65;
$L__BB18_64:
	ld.global.f64 	%fd413, [%rd198];
	mul.wide.s32 	%rd174, %r187, 8;
	add.s64 	%rd175, %rd8, %rd174;
	ld.global.f64 	%fd414, [%rd175];
	sub.f64 	%fd415, %fd413, %fd414;
	div.rn.f64 	%fd416, %fd415, %fd63;
	add.f64 	%fd417, %fd64, %fd65;
	mul.f64 	%fd418, %fd417, %fd414;
	mul.f64 	%fd419, %fd66, %fd413;
	sub.f64 	%fd420, %fd418, %fd419;
	mul.f64 	%fd421, %fd62, %fd501;
	mov.f64 	%fd422, 0d3FF0000000000000;
	sub.f64 	%fd423, %fd422, %fd421;
	mul.f64 	%fd424, %fd423, %fd506;
	div.rn.f64 	%fd425, %fd104, %fd424;
	mul.f64 	%fd426, %fd425, %fd416;
	sub.f64 	%fd427, %fd64, %fd66;
	sub.f64 	%fd428, %fd427, %fd65;
	fma.rn.f64 	%fd509, %fd428, %fd426, %fd420;
$L__BB18_65:
	ld.param.u32 	%r175, [_Z12fband_nonisoPdS_S_S_S_S_S_S_S_S_S_S_S_S_S_S_S_S_S_S_S_S_S_S_S_S_S_diddiiddiddiiiid_param_41];
	setp.ne.s32 	%p108, %r175, 1;
	ld.global.f64 	%fd435, [%rd39];
	mul.f64 	%fd436, %fd66, %fd435;
	mul.wide.s32 	%rd178, %r190, 8;
	add.s64 	%rd179, %rd25, %rd178;
	ld.global.f64 	%fd437, [%rd179];
	mul.f64 	%fd438, %fd65, %fd437;
	sub.f64 	%fd439, %fd436, %fd438;
	add.s64 	%rd180, %rd38, %rd40;
	ld.global.f64 	%fd440, [%rd180];
	div.rn.f64 	%fd441, %fd440, %fd6;
	mul.f64 	%fd442, %fd65, %fd68;
	fma.rn.f64 	%fd443, %fd64, %fd67, %fd442;
	mul.f64 	%fd444, %fd443, %fd441;
	ld.global.f64 	%fd445, [%rd37];
	div.rn.f64 	%fd446, %fd445, %fd6;
	mul.f64 	%fd447, %fd66, %fd446;
	mul.f64 	%fd448, %fd67, %fd447;
	sub.f64 	%fd449, %fd444, %fd448;
	min.f64 	%fd450, %fd449, 0d0000000000000000;
	rcp.rn.f64 	%fd451, %fd64;
	mov.f64 	%fd452, 0d3FF0000000000000;
	sub.f64 	%fd453, %fd452, %fd62;
	mul.f64 	%fd454, %fd7, %fd453;
	sub.f64 	%fd455, %fd506, %fd62;
	div.rn.f64 	%fd456, %fd454, %fd455;
	fma.rn.f64 	%fd457, %fd456, %fd509, %fd439;
	add.f64 	%fd458, %fd457, %fd450;
	mul.f64 	%fd459, %fd451, %fd458;
	add.s64 	%rd181, %rd36, %rd40;
	abs.f64 	%fd460, %fd459;
	setp.lt.f64 	%p109, %fd460, 0d2B2BFF2EE48E0530;
	selp.f64 	%fd461, %fd460, %fd459, %p109;
	st.global.f64 	[%rd181], %fd461;
	setp.geu.f64 	%p110, %fd461, 0d0000000000000000;
	or.pred  	%p111, %p108, %p110;
	@%p111 bra 	$L__BB18_67;
	add.u64 	%rd182, %SP, 0;
	add.u64 	%rd183, %SPL, 0;
	st.local.v2.u32 	[%rd183], {%r189, %r1};
	st.local.u32 	[%rd183+8], %r70;
	mov.u64 	%rd184, $str$5;
	cvta.global.u64 	%rd185, %rd184;
	{ // callseq 64, 0
	.param .b64 param0;
	st.param.b64 	[param0], %rd185;
	.param .b64 param1;
	st.param.b64 	[param1], %rd182;
	.param .b32 retval0;
	call.uni (retval0), 
	vprintf, 
	(
	param0, 
	param1
	);
	ld.param.b32 	%r165, [retval0];
	} // callseq 64
$L__BB18_67:
	add.s32 	%r190, %r190, %r13;
	add.s64 	%rd199, %rd199, 8;
	add.s64 	%rd198, %rd198, 8;
	add.s32 	%r188, %r188, 1;
	setp.ne.s32 	%p112, %r188, 0;
	add.s32 	%r187, %r187, 1;
	add.s32 	%r186, %r186, %r57;
	add.s32 	%r185, %r185, %r13;
	add.s32 	%r184, %r184, %r13;
	@%p112 bra 	$L__BB18_7;
$L__BB18_68:
	ret;

}
	// .globl	_Z16fband_matrix_isoPdS_S_S_S_S_S_S_S_S_S_S_S_S_S_S_S_PiS_S_diddiiddidiiiid
.visible .entry _Z16fband_matrix_isoPdS_S_S_S_S_S_S_S_S_S_S_S_S_S_S_S_PiS_S_diddiiddidiiiid(
	.param .u64 .ptr .align 1 _Z16fband_matrix_isoPdS_S_S_S_S_S_S_S_S_S_S_S_S_S_S_S_PiS_S_diddiiddidiiiid_param_0,
	.param .u64 .ptr .align 1 _Z16fband_matrix_isoPdS_S_S_S_S_S_S_S_S_S_S_S_S_S_S_S_PiS_S_diddiiddidiiiid_param_1,
	.param .u64 .ptr .align 1 _Z16fband_matrix_isoPdS_S_S_S_S_S_S_S_S_S_S_S_S_S_S_S_PiS_S_diddiiddidiiiid_param_2,
	.param .u64 .ptr .align 1 _Z16fband_matrix_isoPdS_S_S_S_S_S_S_S_S_S_S_S_S_S_S_S_PiS_S_diddiiddidiiiid_param_3,
	.param .u64 .ptr .align 1 _Z16fband_matrix_isoPdS_S_S_S_S_S_S_S_S_S_S_S_S_S_S_S_PiS_S_diddiiddidiiiid_param_4,
	.param .u64 .ptr .align 1 _Z16fband_matrix_isoPdS_S_S_S_S_S_S_S_S_S_S_S_S_S_S_S_PiS_S_diddiiddidiiiid_param_5,
	.param .u64 .ptr .align 1 _Z16fband_matrix_isoPdS_S_S_S_S_S_S_S_S_S_S_S_S_S_S_S_PiS_S_diddiiddidiiiid_param_6,
	.param .u64 .ptr .align 1 _Z16fband_matrix_isoPdS_S_S_S_S_S_S_S_S_S_S_S_S_S_S_S_PiS_S_diddiiddidiiiid_param_7,
	.param .u64 .ptr .align 1 _Z16fband_matrix_isoPdS_S_S_S_S_S_S_S_S_S_S_S_S_S_S_S_PiS_S_diddiiddidiiiid_param_8,
	.param .u64 .ptr .align 1 _Z16fband_matrix_isoPdS_S_S_S_S_S_S_S_S_S_S_S_S_S_S_S_PiS_S_diddiiddidiiiid_param_9,
	.param .u64 .ptr .align 1 _Z16fband_matrix_isoPdS_S_S_S_S_S_S_S_S_S_S_S_S_S_S_S_PiS_S_diddiiddidiiiid_param_10,
	.param .u64 .ptr .align 1 _Z16fband_matrix_isoPdS_S_S_S_S_S_S_S_S_S_S_S_S_S_S_S_PiS_S_diddiiddidiiiid_param_11,
	.param .u64 .ptr .align 1 _Z16fband_matrix_isoPdS_S_S_S_S_S_S_S_S_S_S_S_S_S_S_S_PiS_S_diddiiddidiiiid_param_12,
	.param .u64 .ptr .align 1 _Z16fband_matrix_isoPdS_S_S_S_S_S_S_S_S_S_S_S_S_S_S_S_PiS_S_diddiiddidiiiid_param_13,
	.param .u64 .ptr .align 1 _Z16fband_matrix_isoPdS_S_S_S_S_S_S_S_S_S_S_S_S_S_S_S_PiS_S_diddiiddidiiiid_param_14,
	.param .u64 .ptr .align 1 _Z16fband_matrix_isoPdS_S_S_S_S_S_S_S_S_S_S_S_S_S_S_S_PiS_S_diddiiddidiiiid_param_15,
	.param .u64 .ptr .align 1 _Z16fband_matrix_isoPdS_S_S_S_S_S_S_S_S_S_S_S_S_S_S_S_PiS_S_diddiiddidiiiid_param_16,
	.param .u64 .ptr .align 1 _Z16fband_matrix_isoPdS_S_S_S_S_S_S_S_S_S_S_S_S_S_S_S_PiS_S_diddiiddidiiiid_param_17,
	.param .u64 .ptr .align 1 _Z16fband_matrix_isoPdS_S_S_S_S_S_S_S_S_S_S_S_S_S_S_S_PiS_S_diddiiddidiiiid_param_18,
	.param .u64 .ptr .align 1 _Z16fband_matrix_isoPdS_S_S_S_S_S_S_S_S_S_S_S_S_S_S_S_PiS_S_diddiiddidiiiid_param_19,
	.param .f64 _Z16fband_matrix_isoPdS_S_S_S_S_S_S_S_S_S_S_S_S_S_S_S_PiS_S_diddiiddidiiiid_param_20,
	.param .u32 _Z16fband_matrix_isoPdS_S_S_S_S_S_S_S_S_S_S_S_S_S_S_S_PiS_S_diddiiddidiiiid_param_21,
	.param .f64 _Z16fband_matrix_isoPdS_S_S_S_S_S_S_S_S_S_S_S_S_S_S_S_PiS_S_diddiiddidiiiid_param_22,
	.param .f64 _Z16fband_matrix_isoPdS_S_S_S_S_S_S_S_S_S_S_S_S_S_S_S_PiS_S_diddiiddidiiiid_param_23,
	.param .u32 _Z16fband_matrix_isoPdS_S_S_S_S_S_S_S_S_S_S_S_S_S_S_S_PiS_S_diddiiddidiiiid_param_24,
	.param .u32 _Z16fband_matrix_isoPdS_S_S_S_S_S_S_S_S_S_S_S_S_S_S_S_PiS_S_diddiiddidiiiid_param_25,
	.param .f64 _Z16fband_matrix_isoPdS_S_S_S_S_S_S_S_S_S_S_S_S_S_S_S_PiS_S_diddiiddidiiiid_param_26,
	.param .f64 _Z16fband_matrix_isoPdS_S_S_S_S_S_S_S_S_S_S_S_S_S_S_S_PiS_S_diddiiddidiiiid_param_27,
	.param .u32 _Z16fband_matrix_isoPdS_S_S_S_S_S_S_S_S_S_S_S_S_S_S_S_PiS_S_diddiiddidiiiid_param_28,
	.param .f64 _Z16fband_matrix_isoPdS_S_S_S_S_S_S_S_S_S_S_S_S_S_S_S_PiS_S_diddiiddidiiiid_param_29,
	.param .u32 _Z16fband_matrix_isoPdS_S_S_S_S_S_S_S_S_S_S_S_S_S_S_S_PiS_S_diddiiddidiiiid_param_30,
	.param .u32 _Z16fband_matrix_isoPdS_S_S_S_S_S_S_S_S_S_S_S_S_S_S_S_PiS_S_diddiiddidiiiid_param_31,
	.param .u32 _Z16fband_matrix_isoPdS_S_S_S_S_S_S_S_S_S_S_S_S_S_S_S_PiS_S_diddiiddidiiiid_param_32,
	.param .u32 _Z16fband_matrix_isoPdS_S_S_S_S_S_S_S_S_S_S_S_S_S_S_S_PiS_S_diddiiddidiiiid_param_33,
	.param .f64 _Z16fband_matrix_isoPdS_S_S_S_S_S_S_S_S_S_S_S_S_S_S_S_PiS_S_diddiiddidiiiid_param_34
)
{
	.local .align 8 .b8 	__local_depot19[24];
	.reg .b64 	%SP;
	.reg .b64 	%SPL;
	.reg .pred 	%p<140>;
	.reg .b32 	%r<443>;
	.reg .b64 	%rd<367>;
	.reg .b64 	%fd<542>;

	mov.u64 	%SPL, __local_depot19;
	cvta.local.u64 	%SP, %SPL;
	ld.param.u64 	%rd58, [_Z16fband_matrix_isoPdS_S_S_S_S_S_S_S_S_S_S_S_S_S_S_S_PiS_S_diddiiddidiiiid_param_0];
	ld.param.u64 	%rd59, [_Z16fband_matrix_isoPdS_S_S_S_S_S_S_S_S_S_S_S_S_S_S_S_PiS_S_diddiiddidiiiid_param_1];
	ld.param.u64 	%rd60, [_Z16fband_matrix_isoPdS_S_S_S_S_S_S_S_S_S_S_S_S_S_S_S_PiS_S_diddiiddidiiiid_param_2];
	ld.param.u64 	%rd61, [_Z16fband_matrix_isoPdS_S_S_S_S_S_S_S_S_S_S_S_S_S_S_S_PiS_S_diddiiddidiiiid_param_3];
	ld.param.u64 	%rd62, [_Z16fband_matrix_isoPdS_S_S_S_S_S_S_S_S_S_S_S_S_S_S_S_PiS_S_diddiiddidiiiid_param_4];
	ld.param.u64 	%rd63, [_Z16fband_matrix_isoPdS_S_S_S_S_S_S_S_S_S_S_S_S_S_S_S_PiS_S_diddiiddidiiiid_param_10];
	ld.param.u64 	%rd64, [_Z16fband_matrix_isoPdS_S_S_S_S_S_S_S_S_S_S_S_S_S_S_S_PiS_S_diddiiddidiiiid_param_11];
	ld.param.u64 	%rd65, [_Z16fband_matrix_isoPdS_S_S_S_S_S_S_S_S_S_S_S_S_S_S_S_PiS_S_diddiiddidiiiid_param_12];
	ld.param.u64 	%rd66, [_Z16fband_matrix_isoPdS_S_S_S_S_S_S_S_S_S_S_S_S_S_S_S_PiS_S_diddiiddidiiiid_param_13];
	ld.param.u64 	%rd67, [_Z16fband_matrix_isoPdS_S_S_S_S_S_S_S_S_S_S_S_S_S_S_S_PiS_S_diddiiddidiiiid_param_14];
	ld.param.u64 	%rd68, [_Z16fband_matrix_isoPdS_S_S_S_S_S_S_S_S_S_S_S_S_S_S_S_PiS_S_diddiiddidiiiid_param_18];
	ld.param.u64 	%rd69, [_Z16fband_matrix_isoPdS_S_S_S_S_S_S_S_S_S_S_S_S_S_S_S_PiS_S_diddiiddidiiiid_param_19];
	ld.param.f64 	%fd523, [_Z16fband_matrix_isoPdS_S_S_S_S_S_S_S_S_S_S_S_S_S_S_S_PiS_S_diddiiddidiiiid_param_20];
	ld.param.f64 	%fd90, [_Z16fband_matrix_isoPdS_S_S_S_S_S_S_S_S_S_S_S_S_S_S_S_PiS_S_diddiiddidiiiid_param_22];
	ld.param.f64 	%fd91, [_Z16fband_matrix_isoPdS_S_S_S_S_S_S_S_S_S_S_S_S_S_S_S_PiS_S_diddiiddidiiiid_param_23];
	ld.param.u32 	%r194, [_Z16fband_matrix_isoPdS_S_S_S_S_S_S_S_S_S_S_S_S_S_S_S_PiS_S_diddiiddidiiiid_param_24];
	ld.param.u32 	%r195, [_Z16fband_matrix_isoPdS_S_S_S_S_S_S_S_S_S_S_S_S_S_S_S_PiS_S_diddiiddidiiiid_param_25];
	ld.param.f64 	%fd92, [_Z16fband_matrix_isoPdS_S_S_S_S_S_S_S_S_S_S_S_S_S_S_S_PiS_S_diddiiddidiiiid_param_26];
	ld.param.u32 	%r201, [_Z16fband_matrix_isoPdS_S_S_S_S_S_S_S_S_S_S_S_S_S_S_S_PiS_S_diddiiddidiiiid_param_28];
	ld.param.f64 	%fd94, [_Z16fband_matrix_isoPdS_S_S_S_S_S_S_S_S_S_S_S_S_S_S_S_PiS_S_diddiiddidiiiid_param_29];
	ld.param.u32 	%r197, [_Z16fband_matrix_isoPdS_S_S_S_S_S_S_S_S_S_S_S_S_S_S_S_PiS_S_diddiiddidiiiid_param_30];
	ld.param.u32 	%r198, [_Z16fband_matrix_isoPdS_S_S_S_S_S_S_S_S_S_S_S_S_S_S_S_PiS_S_diddiiddidiiiid_param_31];
	ld.param.u32 	%r199, [_Z16fband_matrix_isoPdS_S_S_S_S_S_S_S_S_S_S_S_S_S_S_S_PiS_S_diddiiddidiiiid_param_32];
	ld.param.u32 	%r200, [_Z16fband_matrix_isoPdS_S_S_S_S_S_S_S_S_S_S_S_S_S_S_S_PiS_S_diddiiddidiiiid_param_33];
	ld.param.f64 	%fd95, [_Z16fband_matrix_isoPdS_S_S_S_S_S_S_S_S_S_S_S_S_S_S_S_PiS_S_diddiiddidiiiid_param_34];
	cvta.to.global.u64 	%rd1, %rd67;
	cvta.to.global.u64 	%rd2, %rd66;
	cvta.to.global.u64 	%rd3, %rd64;
	cvta.to.global.u64 	%rd4, %rd65;
	cvta.to.global.u64 	%rd5, %rd63;
	cvta.to.global.u64 	%rd6, %rd62;
	cvta.to.global.u64 	%rd7, %rd58;
	cvta.to.global.u64 	%rd8, %rd60;
	cvta.to.global.u64 	%rd9, %rd69;
	cvta.to.global.u64 	%rd10, %rd61;
	cvta.to.global.u64 	%rd11, %rd59;
	cvta.to.global.u64 	%rd12, %rd68;
	add.u64 	%rd70, %SP, 0;
	add.u64 	%rd13, %SPL, 0;
	mov.u32 	%r202, %tid.x;
	mov.u32 	%r203, %ctaid.x;
	mov.u32 	%r204, %ntid.x;
	mad.lo.s32 	%r1, %r203, %r204, %r202;
	mov.u32 	%r205, %tid.y;
	mov.u32 	%r206, %ctaid.y;
	mov.u32 	%r207, %ntid.y;
	mad.lo.s32 	%r208, %r206, %r207, %r205;
	setp.ge.s32 	%p2, %r1, %r195;
	setp.ge.s32 	%p3, %r208, %r201;
	or.pred  	%p4, %p2, %p3;
	@%p4 bra 	$L__BB19_145;
	ld.param.u64 	%rd364, [_Z16fband_matrix_isoPdS_S_S_S_S_S_S_S_S_S_S_S_S_S_S_S_PiS_S_diddiiddidiiiid_param_17];
	cvta.to.global.u64 	%rd71, %rd364;
	mad.lo.s32 	%r3, %r201, %r1, %r208;
	mul.wide.s32 	%rd72, %r3, 4;
	add.s64 	%rd73, %rd71, %rd72;
	ld.global.u32 	%r209, [%rd73];
	setp.eq.s32 	%p5, %r209, 1;
	@%p5 bra 	$L__BB19_47;
	setp.lt.s32 	%p6, %r194, 1;
	@%p6 bra 	$L__BB19_145;
	mul.lo.s32 	%r4, %r201, %r195;
	mul.f64 	%fd1, %fd94, 0d401921FB54442D18;
	mad.lo.s32 	%r5, %r1, %r194, %r1;
	setp.ne.s32 	%p7, %r200, 1;
	cvt.rn.f64.s32 	%fd96, %r197;
	mov.f64 	%fd97, 0d3FF0000000000000;
	sub.f64 	%fd98, %fd97, %fd96;
	mul.f64 	%fd99, %fd92, %fd98;
	div.rn.f64 	%fd100, %fd90, %fd91;
	mul.f64 	%fd101, %fd100, %fd100;
	mul.f64 	%fd102, %fd101, %fd99;
	mul.f64 	%fd2, %fd102, 0d400921FB54442D18;
	@%p7 bra 	$L__BB19_36;
	add.s32 	%r6, %r194, -1;
	and.b32  	%r7, %r194, 3;
	setp.eq.s32 	%p22, %r7, 0;
	mov.u32 	%r388, %r194;
	@%p22 bra 	$L__BB19_11;
	add.s64 	%rd14, %rd10, -8;
	cvt.s64.s32 	%rd15, %r5;
	mad.lo.s32 	%r226, %r195, %r6, %r1;
	mad.lo.s32 	%r383, %r201, %r226, %r208;
	mad.lo.s32 	%r227, %r195, %r194, %r1;
	mad.lo.s32 	%r382, %r201, %r227, %r208;
	neg.s32 	%r381, %r7;
	mov.b32 	%r385, -1;
	cvt.s64.s32 	%rd118, %r194;
	add.s64 	%rd119, %rd118, %rd15;
	shl.b64 	%rd120, %rd119, 3;
	add.s64 	%rd121, %rd10, %rd120;
	mov.u64 	%rd115, $str$3;
	mov.u32 	%r384, %r6;
	mov.u32 	%r386, %r194;
$L__BB19_6:
	.pragma "nounroll";
	mov.u32 	%r388, %r384;
	setp.eq.s32 	%p23, %r385, -1;
	@%p23 bra 	$L__BB19_9;
	mul.wide.s32 	%rd106, %r383, 8;
	add.s64 	%rd107, %rd12, %rd106;
	ld.global.f64 	%fd144, [%rd107];
	mul.wide.s32 	%rd108, %r382, 8;
	add.s64 	%rd109, %rd7, %rd108;
	ld.global.f64 	%fd145, [%rd109];
	mov.f64 	%fd146, 0d3FF0000000000000;
	sub.f64 	%fd147, %fd146, %fd144;
	mul.f64 	%fd148, %fd1, %fd147;
	cvt.s64.s32 	%rd110, %r386;
	add.s64 	%rd111, %rd15, %rd110;
	shl.b64 	%rd112, %rd111, 3;
	add.s64 	%rd113, %rd14, %rd112;
	ld.global.f64 	%fd149, [%rd113];
	mul.f64 	%fd150, %fd148, %fd149;
	fma.rn.f64 	%fd151, %fd144, %fd145, %fd150;
	add.s64 	%rd114, %rd7, %rd106;
	abs.f64 	%fd152, %fd151;
	setp.lt.f64 	%p24, %fd152, 0d2B2BFF2EE48E0530;
	selp.f64 	%fd3, %fd152, %fd151, %p24;
	st.global.f64 	[%rd114], %fd3;
	setp.geu.f64 	%p25, %fd3, 0d0000000000000000;
	@%p25 bra 	$L__BB19_10;
	st.local.v2.u32 	[%rd13], {%r388, %r1};
	st.local.u32 	[%rd13+8], %r208;
	st.local.f64 	[%rd13+16], %fd3;
	cvta.global.u64 	%rd116, %rd115;
	{ // callseq 65, 0
	.param .b64 param0;
	st.param.b64 	[param0], %rd116;
	.param .b64 param1;
	st.param.b64 	[param1], %rd70;
	.param .b32 retval0;
	call.uni (retval0), 
	vprintf, 
	(
	param0, 
	param1
	);
	ld.param.b32 	%r228, [retval0];
	} // callseq 65
	bra.uni 	$L__BB19_10;
$L__BB19_9:
	ld.global.f64 	%fd153, [%rd121+-8];
	mul.f64 	%fd154, %fd2, %fd153;
	mul.wide.s32 	%rd122, %r383, 8;
	add.s64 	%rd123, %rd7, %rd122;
	st.global.f64 	[%rd123], %fd154;
$L__BB19_10:
	add.s32 	%r385, %r385, -1;
	add.s32 	%r384, %r388, -1;
	sub.s32 	%r383, %r383, %r4;
	sub.s32 	%r382, %r382, %r4;
	add.s32 	%r381, %r381, 1;
	setp.ne.s32 	%p26, %r381, 0;
	add.s32 	%r386, %r386, -1;
	@%p26 bra 	$L__BB19_6;
$L__BB19_11:
	setp.lt.u32 	%p27, %r6, 3;
	@%p27 bra 	$L__BB19_30;
	cvt.s64.s32 	%rd16, %r5;
	cvt.s64.s32 	%rd135, %r194;
	add.s64 	%rd136, %rd135, %rd16;
	shl.b64 	%rd137, %rd136, 3;
	add.s64 	%rd138, %rd10, %rd137;
	mov.u64 	%rd166, $str$3;
$L__BB19_13:
	mov.u32 	%r24, %r388;
	add.s32 	%r25, %r24, -1;
	setp.eq.s32 	%p28, %r24, %r194;
	cvt.s64.s32 	%rd124, %r24;
	add.s64 	%rd125, %rd124, %rd16;
	shl.b64 	%rd126, %rd125, 3;
	add.s64 	%rd17, %rd10, %rd126;
	@%p28 bra 	$L__BB19_16;
	mad.lo.s32 	%r230, %r25, %r4, %r3;
	mul.wide.s32 	%rd127, %r230, 8;
	add.s64 	%rd128, %rd12, %rd127;
	ld.global.f64 	%fd155, [%rd128];
	add.s32 	%r231, %r230, %r4;
	mul.wide.s32 	%rd129, %r231, 8;
	add.s64 	%rd130, %rd7, %rd129;
	ld.global.f64 	%fd156, [%rd130];
	mov.f64 	%fd157, 0d3FF0000000000000;
	sub.f64 	%fd158, %fd157, %fd155;
	mul.f64 	%fd159, %fd1, %fd158;
	ld.global.f64 	%fd160, [%rd17+-8];
	mul.f64 	%fd161, %fd159, %fd160;
	fma.rn.f64 	%fd162, %fd155, %fd156, %fd161;
	add.s64 	%rd131, %rd7, %rd127;
	abs.f64 	%fd163, %fd162;
	setp.lt.f64 	%p29, %fd163, 0d2B2BFF2EE48E0530;
	selp.f64 	%fd4, %fd163, %fd162, %p29;
	st.global.f64 	[%rd131], %fd4;
	setp.geu.f64 	%p30, %fd4, 0d0000000000000000;
	@%p30 bra 	$L__BB19_17;
	st.local.v2.u32 	[%rd13], {%r25, %r1};
	st.local.u32 	[%rd13+8], %r208;
	st.local.f64 	[%rd13+16], %fd4;
	cvta.global.u64 	%rd133, %rd166;
	{ // callseq 66, 0
	.param .b64 param0;
	st.param.b64 	[param0], %rd133;
	.param .b64 param1;
	st.param.b64 	[param1], %rd70;
	.param .b32 retval0;
	call.uni (retval0), 
	vprintf, 
	(
	param0, 
	param1
	);
	ld.param.b32 	%r232, [retval0];
	} // callseq 66
	bra.uni 	$L__BB19_17;
$L__BB19_16:
	ld.global.f64 	%fd164, [%rd138+-8];
	mul.f64 	%fd165, %fd2, %fd164;
	mad.lo.s32 	%r234, %r4, %r25, %r3;
	mul.wide.s32 	%rd139, %r234, 8;
	add.s64 	%rd140, %rd7, %rd139;
	st.global.f64 	[%rd140], %fd165;
$L__BB19_17:
	add.s32 	%r26, %r24, -2;
	setp.eq.s32 	%p31, %r25, %r194;
	@%p31 bra 	$L__BB19_20;
	mad.lo.s32 	%r235, %r26, %r4, %r3;
	mul.wide.s32 	%rd141, %r235, 8;
	add.s64 	%rd142, %rd12, %rd141;
	ld.global.f64 	%fd166, [%rd142];
	add.s32 	%r236, %r235, %r4;
	mul.wide.s32 	%rd143, %r236, 8;
	add.s64 	%rd144, %rd7, %rd143;
	ld.global.f64 	%fd167, [%rd144];
	mov.f64 	%fd168, 0d3FF0000000000000;
	sub.f64 	%fd169, %fd168, %fd166;
	mul.f64 	%fd170, %fd1, %fd169;
	ld.global.f64 	%fd171, [%rd17+-16];
	mul.f64 	%fd172, %fd170, %fd171;
	fma.rn.f64 	%fd173, %fd166, %fd167, %fd172;
	add.s64 	%rd145, %rd7, %rd141;
	abs.f64 	%fd174, %fd173;
	setp.lt.f64 	%p32, %fd174, 0d2B2BFF2EE48E0530;
	selp.f64 	%fd5, %fd174, %fd173, %p32;
	st.global.f64 	[%rd145], %fd5;
	setp.geu.f64 	%p33, %fd5, 0d0000000000000000;
	@%p33 bra 	$L__BB19_21;
	st.local.v2.u32 	[%rd13], {%r26, %r1};
	st.local.u32 	[%rd13+8], %r208;
	st.local.f64 	[%rd13+16], %fd5;
	cvta.global.u64 	%rd147, %rd166;
	{ // callseq 67, 0
	.param .b64 param0;
	st.param.b64 	[param0], %rd147;
	.param .b64 param1;
	st.param.b64 	[param1], %rd70;
	.param .b32 retval0;
	call.uni (retval0), 
	vprintf, 
	(
	param0, 
	param1
	);
	ld.param.b32 	%r237, [retval0];
	} // callseq 67
	bra.uni 	$L__BB19_21;
$L__BB19_20:
	ld.global.f64 	%fd175, [%rd17+-16];
	mul.f64 	%fd176, %fd2, %fd175;
	mad.lo.s32 	%r239, %r4, %r26, %r3;
	mul.wide.s32 	%rd149, %r239, 8;
	add.s64 	%rd150, %rd7, %rd149;
	st.global.f64 	[%rd150], %fd176;
$L__BB19_21:
	add.s32 	%r27, %r24, -3;
	setp.eq.s32 	%p34, %r26, %r194;
	@%p34 bra 	$L__BB19_24;
	mad.lo.s32 	%r240, %r27, %r4, %r3;
	mul.wide.s32 	%rd151, %r240, 8;
	add.s64 	%rd152, %rd12, %rd151;
	ld.global.f64 	%fd177, [%rd152];
	add.s32 	%r241, %r240, %r4;
	mul.wide.s32 	%rd153, %r241, 8;
	add.s64 	%rd154, %rd7, %rd153;
	ld.global.f64 	%fd178, [%rd154];
	mov.f64 	%fd179, 0d3FF0000000000000;
	sub.f64 	%fd180, %fd179, %fd177;
	mul.f64 	%fd181, %fd1, %fd180;
	ld.global.f64 	%fd182, [%rd17+-24];
	mul.f64 	%fd183, %fd181, %fd182;
	fma.rn.f64 	%fd184, %fd177, %fd178, %fd183;
	add.s64 	%rd155, %rd7, %rd151;
	abs.f64 	%fd185, %fd184;
	setp.lt.f64 	%p35, %fd185, 0d2B2BFF2EE48E0530;
	selp.f64 	%fd6, %fd185, %fd184, %p35;
	st.global.f64 	[%rd155], %fd6;
	setp.geu.f64 	%p36, %fd6, 0d0000000000000000;
	@%p36 bra 	$L__BB19_25;
	st.local.v2.u32 	[%rd13], {%r27, %r1};
	st.local.u32 	[%rd13+8], %r208;
	st.local.f64 	[%rd13+16], %fd6;
	cvta.global.u64 	%rd157, %rd166;
	{ // callseq 68, 0
	.param .b64 param0;
	st.param.b64 	[param0], %rd157;
	.param .b64 param1;
	st.param.b64 	[param1], %rd70;
	.param .b32 retval0;
	call.uni (retval0), 
	vprintf, 
	(
	param0, 
	param1
	);
	ld.param.b32 	%r242, [retval0];
	} // callseq 68
	bra.uni 	$L__BB19_25;
$L__BB19_24:
	ld.global.f64 	%fd186, [%rd17+-24];
	mul.f64 	%fd187, %fd2, %fd186;
	mad.lo.s32 	%r244, %r4, %r27, %r3;
	mul.wide.s32 	%rd159, %r244, 8;
	add.s64 	%rd160, %rd7, %rd159;
	st.global.f64 	[%rd160], %fd187;
$L__BB19_25:
	add.s32 	%r388, %r24, -4;
	setp.eq.s32 	%p37, %r27, %r194;
	@%p37 bra 	$L__BB19_28;
	mad.lo.s32 	%r245, %r388, %r4, %r3;
	mul.wide.s32 	%rd161, %r245, 8;
	add.s64 	%rd162, %rd12, %rd161;
	ld.global.f64 	%fd188, [%rd162];
	add.s32 	%r246, %r245, %r4;
	mul.wide.s32 	%rd163, %r246, 8;
	add.s64 	%rd164, %rd7, %rd163;
	ld.global.f64 	%fd189, [%rd164];
	mov.f64 	%fd190, 0d3FF0000000000000;
	sub.f64 	%fd191, %fd190, %fd188;
	mul.f64 	%fd192, %fd1, %fd191;
	ld.global.f64 	%fd193, [%rd17+-32];
	mul.f64 	%fd194, %fd192, %fd193;
	fma.rn.f64 	%fd195, %fd188, %fd189, %fd194;
	add.s64 	%rd165, %rd7, %rd161;
	abs.f64 	%fd196, %fd195;
	setp.lt.f64 	%p38, %fd196, 0d2B2BFF2EE48E0530;
	selp.f64 	%fd7, %fd196, %fd195, %p38;
	st.global.f64 	[%rd165], %fd7;
	setp.geu.f64 	%p39, %fd7, 0d0000000000000000;
	@%p39 bra 	$L__BB19_29;
	st.local.v2.u32 	[%rd13], {%r388, %r1};
	st.local.u32 	[%rd13+8], %r208;
	st.local.f64 	[%rd13+16], %fd7;
	cvta.global.u64 	%rd167, %rd166;
	{ // callseq 69, 0
	.param .b64 param0;
	st.param.b64 	[param0], %rd167;
	.param .b64 param1;
	st.param.b64 	[param1], %rd70;
	.param .b32 retval0;
	call.uni (retval0), 
	vprintf, 
	(
	param0, 
	param1
	);
	ld.param.b32 	%r247, [retval0];
	} // callseq 69
	bra.uni 	$L__BB19_29;
$L__BB19_28:
	ld.global.f64 	%fd197, [%rd17+-32];
	mul.f64 	%fd198, %fd2, %fd197;
	mad.lo.s32 	%r249, %r4, %r388, %r3;
	mul.wide.s32 	%rd169, %r249, 8;
	add.s64 	%rd170, %rd7, %rd169;
	st.global.f64 	[%rd170], %fd198;
$L__BB19_29:
	setp.gt.s32 	%p40, %r24, 4;
	@%p40 bra 	$L__BB19_13;
$L__BB19_30:
	setp.ne.s32 	%p41, %r200, 1;
	mul.wide.s32 	%rd171, %r1, 8;
	add.s64 	%rd26, %rd9, %rd171;
	mul.wide.s32 	%rd172, %r3, 8;
	add.s64 	%rd27, %rd8, %rd172;
	add.s64 	%rd28, %rd7, %rd172;
	add.s32 	%r250, %r5, %r194;
	mul.wide.s32 	%rd173, %r250, 8;
	add.s64 	%rd29, %rd10, %rd173;
	add.s64 	%rd30, %rd11, %rd172;
	@%p41 bra 	$L__BB19_108;
	add.s32 	%r258, %r194, -1;
	and.b32  	%r110, %r194, 3;
	setp.lt.u32 	%p53, %r258, 3;
	mov.b32 	%r421, 0;
	@%p53 bra 	$L__BB19_101;
	and.b32  	%r421, %r194, 2147483644;
	neg.s32 	%r416, %r421;
	shl.b32 	%r113, %r4, 2;
	neg.s32 	%r411, %r4;
	sub.s32 	%r261, %r1, %r195;
	mad.lo.s32 	%r410, %r201, %r261, %r208;
	mov.b32 	%r415, 1;
	mov.b32 	%r414, 0;
	mul.wide.s32 	%rd33, %r4, 8;
	mov.u64 	%rd224, $str$4;
	mov.u32 	%r412, %r5;
$L__BB19_33:
	add.s32 	%r123, %r415, -1;
	setp.eq.s32 	%p54, %r415, 1;
	@%p54 bra 	$L__BB19_93;
	mul.wide.s32 	%rd206, %r410, 8;
	add.s64 	%rd207, %rd12, %rd206;
	ld.global.f64 	%fd261, [%rd207];
	mul.wide.s32 	%rd208, %r411, 8;
	add.s64 	%rd209, %rd30, %rd208;
	ld.global.f64 	%fd262, [%rd209];
	mov.f64 	%fd263, 0d3FF0000000000000;
	sub.f64 	%fd264, %fd263, %fd261;
	mul.f64 	%fd265, %fd1, %fd264;
	cvt.s64.s32 	%rd210, %r5;
	cvt.s64.s32 	%rd211, %r123;
	add.s64 	%rd212, %rd211, %rd210;
	shl.b64 	%rd213, %rd212, 3;
	add.s64 	%rd214, %rd10, %rd213;
	ld.global.f64 	%fd266, [%rd214+-8];
	mul.f64 	%fd267, %fd265, %fd266;
	fma.rn.f64 	%fd268, %fd261, %fd262, %fd267;
	add.s64 	%rd216, %rd209, %rd33;
	abs.f64 	%fd269, %fd268;
	setp.lt.f64 	%p55, %fd269, 0d2B2BFF2EE48E0530;
	selp.f64 	%fd270, %fd269, %fd268, %p55;
	st.global.f64 	[%rd216], %fd270;
	setp.geu.f64 	%p56, %fd270, 0d0000000000000000;
	@%p56 bra 	$L__BB19_94;
	st.local.v2.u32 	[%rd13], {%r123, %r1};
	st.local.u32 	[%rd13+8], %r208;
	cvta.global.u64 	%rd218, %rd224;
	{ // callseq 70, 0
	.param .b64 param0;
	st.param.b64 	[param0], %rd218;
	.param .b64 param1;
	st.param.b64 	[param1], %rd70;
	.param .b32 retval0;
	call.uni (retval0), 
	vprintf, 
	(
	param0, 
	param1
	);
	ld.param.b32 	%r262, [retval0];
	} // callseq 70
	bra.uni 	$L__BB19_94;
$L__BB19_36:
	add.s32 	%r29, %r194, -1;
	and.b32  	%r30, %r194, 3;
	setp.eq.s32 	%p8, %r30, 0;
	mov.u32 	%r394, %r194;
	@%p8 bra 	$L__BB19_43;
	add.s64 	%rd18, %rd10, -8;
	cvt.s64.s32 	%rd19, %r5;
	mad.lo.s32 	%r211, %r195, %r29, %r1;
	mad.lo.s32 	%r391, %r201, %r211, %r208;
	mad.lo.s32 	%r212, %r195, %r194, %r1;
	mad.lo.s32 	%r390, %r201, %r212, %r208;
	neg.s32 	%r389, %r30;
	mov.b32 	%r392, 0;
	cvt.s64.s32 	%rd82, %r194;
	add.s64 	%rd83, %rd82, %rd19;
	shl.b64 	%rd84, %rd83, 3;
	add.s64 	%rd85, %rd10, %rd84;
	mov.u32 	%r394, %r194;
$L__BB19_38:
	.pragma "nounroll";
	setp.eq.s32 	%p9, %r392, 0;
	@%p9 bra 	$L__BB19_41;
	mul.wide.s32 	%rd74, %r391, 8;
	add.s64 	%rd75, %rd12, %rd74;
	ld.global.f64 	%fd103, [%rd75];
	mul.wide.s32 	%rd76, %r390, 8;
	add.s64 	%rd77, %rd7, %rd76;
	ld.global.f64 	%fd104, [%rd77];
	mov.f64 	%fd105, 0d3FF0000000000000;
	sub.f64 	%fd106, %fd105, %fd103;
	mul.f64 	%fd107, %fd1, %fd106;
	cvt.s64.s32 	%rd78, %r394;
	add.s64 	%rd79, %rd19, %rd78;
	shl.b64 	%rd80, %rd79, 3;
	add.s64 	%rd81, %rd18, %rd80;
	ld.global.f64 	%fd108, [%rd81];
	mul.f64 	%fd109, %fd107, %fd108;
	fma.rn.f64 	%fd110, %fd103, %fd104, %fd109;
	add.s64 	%rd20, %rd7, %rd74;
	st.global.f64 	[%rd20], %fd110;
	abs.f64 	%fd8, %fd110;
	setp.geu.f64 	%p10, %fd8, 0d2B2BFF2EE48E0530;
	@%p10 bra 	$L__BB19_42;
	st.global.f64 	[%rd20], %fd8;
	bra.uni 	$L__BB19_42;
$L__BB19_41:
	ld.global.f64 	%fd111, [%rd85+-8];
	mul.f64 	%fd112, %fd2, %fd111;
	mul.wide.s32 	%rd86, %r391, 8;
	add.s64 	%rd87, %rd7, %rd86;
	st.global.f64 	[%rd87], %fd112;
$L__BB19_42:
	add.s32 	%r392, %r392, -1;
	sub.s32 	%r391, %r391, %r4;
	sub.s32 	%r390, %r390, %r4;
	add.s32 	%r389, %r389, 1;
	setp.ne.s32 	%p11, %r389, 0;
	add.s32 	%r394, %r394, -1;
	@%p11 bra 	$L__BB19_38;
$L__BB19_43:
	setp.lt.u32 	%p12, %r29, 3;
	@%p12 bra 	$L__BB19_30;
	add.s32 	%r213, %r394, -4;
	mad.lo.s32 	%r214, %r195, %r213, %r1;
	mad.lo.s32 	%r427, %r201, %r214, %r208;
	shl.b32 	%r46, %r4, 2;
	add.s32 	%r215, %r394, -3;
	mad.lo.s32 	%r216, %r195, %r215, %r1;
	mad.lo.s32 	%r426, %r201, %r216, %r208;
	add.s32 	%r217, %r394, -2;
	mad.lo.s32 	%r218, %r195, %r217, %r1;
	mad.lo.s32 	%r425, %r201, %r218, %r208;
	sub.s32 	%r424, %r394, %r194;
	add.s32 	%r219, %r394, -1;
	mad.lo.s32 	%r220, %r195, %r219, %r1;
	mad.lo.s32 	%r423, %r201, %r220, %r208;
	add.s64 	%rd21, %rd10, -16;
	cvt.s64.s32 	%rd22, %r5;
	mad.lo.s32 	%r221, %r394, %r195, %r1;
	mad.lo.s32 	%r422, %r201, %r221, %r208;
$L__BB19_45:
	mov.u32 	%r155, %r394;
	cvt.s64.s32 	%rd88, %r155;
	add.s64 	%rd89, %rd22, %rd88;
	shl.b64 	%rd90, %rd89, 3;
	add.s64 	%rd40, %rd21, %rd90;
	setp.ne.s32 	%p13, %r424, 0;
	mul.wide.s32 	%rd91, %r423, 8;
	add.s64 	%rd41, %rd7, %rd91;
	@%p13 bra 	$L__BB19_112;
	ld.global.f64 	%fd120, [%rd40+8];
	mul.f64 	%fd537, %fd2, %fd120;
	st.global.f64 	[%rd41], %fd537;
	bra.uni 	$L__BB19_114;
$L__BB19_47:
	add.s32 	%r52, %r194, -1;
	setp.lt.s32 	%p69, %r194, 2;
	mov.f64 	%fd521, 0d3FF0000000000000;
	@%p69 bra 	$L__BB19_60;
	ld.param.f64 	%fd516, [_Z16fband_matrix_isoPdS_S_S_S_S_S_S_S_S_S_S_S_S_S_S_S_PiS_S_diddiiddidiiiid_param_27];
	mul.lo.s32 	%r53, %r201, %r195;
	mov.f64 	%fd329, 0d4000000000000000;
	{
	.reg .b32 %temp; 
	mov.b64 	{%temp, %r54}, %fd329;
	}
	and.b32  	%r55, %r54, 2146435072;
	setp.eq.s32 	%p70, %r55, 1062207488;
	setp.lt.s32 	%p71, %r54, 0;
	selp.b32 	%r56, 0, 2146435072, %p71;
	and.b32  	%r276, %r54, 2147483647;
	setp.ne.s32 	%p72, %r276, 1071644672;
	and.pred  	%p1, %p70, %p72;
	mul.f64 	%fd9, %fd94, 0d401921FB54442D18;
	mad.lo.s32 	%r397, %r1, %r194, %r1;
	neg.f64 	%fd10, %fd516;
	neg.s32 	%r398, %r194;
	mov.f64 	%fd521, 0d3FF0000000000000;
	mul.wide.s32 	%rd269, %r53, 8;
	mov.u32 	%r395, %r3;
	mov.u32 	%r396, %r1;
$L__BB19_49:
	ld.param.u64 	%rd361, [_Z16fband_matrix_isoPdS_S_S_S_S_S_S_S_S_S_S_S_S_S_S_S_PiS_S_diddiiddidiiiid_param_9];
	ld.param.u64 	%rd360, [_Z16fband_matrix_isoPdS_S_S_S_S_S_S_S_S_S_S_S_S_S_S_S_PiS_S_diddiiddidiiiid_param_8];
	ld.param.u64 	%rd359, [_Z16fband_matrix_isoPdS_S_S_S_S_S_S_S_S_S_S_S_S_S_S_S_PiS_S_diddiiddidiiiid_param_7];
	ld.param.u64 	%rd358, [_Z16fband_matrix_isoPdS_S_S_S_S_S_S_S_S_S_S_S_S_S_S_S_PiS_S_diddiiddidiiiid_param_6];
	ld.param.u64 	%rd357, [_Z16fband_matrix_isoPdS_S_S_S_S_S_S_S_S_S_S_S_S_S_S_S_PiS_S_diddiiddidiiiid_param_5];
	setp.ne.s32 	%p73, %r198, 1;
	cvta.to.global.u64 	%rd249, %rd357;
	mul.wide.s32 	%rd250, %r395, 8;
	add.s64 	%rd251, %rd249, %rd250;
	ld.global.f64 	%fd13, [%rd251];
	cvta.to.global.u64 	%rd252, %rd358;
	add.s64 	%rd253, %rd252, %rd250;
	ld.global.f64 	%fd14, [%rd253];
	cvta.to.global.u64 	%rd254, %rd359;
	add.s64 	%rd255, %rd254, %rd250;
	ld.global.f64 	%fd15, [%rd255];
	add.s64 	%rd256, %rd6, %rd250;
	ld.global.f64 	%fd16, [%rd256];
	cvta.to.global.u64 	%rd257, %rd361;
	add.s64 	%rd258, %rd257, %rd250;
	ld.global.f64 	%fd17, [%rd258];
	cvta.to.global.u64 	%rd259, %rd360;
	add.s64 	%rd260, %rd259, %rd250;
	ld.global.f64 	%fd18, [%rd260];
	@%p73 bra 	$L__BB19_51;
	mul.wide.s32 	%rd261, %r396, 8;
	add.s64 	%rd262, %rd5, %rd261;
	ld.global.f64 	%fd523, [%rd262];
$L__BB19_51:
	setp.ne.s32 	%p74, %r199, 1;
	@%p74 bra 	$L__BB19_59;
	setp.leu.f64 	%p75, %fd16, %fd95;
	setp.ltu.f64 	%p76, %fd523, 0d0000000000000000;
	mov.f64 	%fd521, 0d3FF0000000000000;
	or.pred  	%p77, %p75, %p76;
	@%p77 bra 	$L__BB19_59;
	fma.rn.f64 	%fd331, %fd523, 0dBFC43FE5C91D14E4, 0d3FF399999999999A;
	fma.rn.f64 	%fd332, %fd16, 0dBFC6BEDFA43FE5C9, %fd331;
	{
	.reg .b32 %temp; 
	mov.b64 	{%temp, %r277}, %fd523;
	}
	abs.f64 	%fd333, %fd523;
	{ // callseq 75, 0
	.param .b64 param0;
	st.param.f64 	[param0], %fd333;
	.param .b64 param1;
	st.param.f64 	[param1], 0d4000000000000000;
	.param .b64 retval0;
	call.uni (retval0), 
	__internal_accurate_pow, 
	(
	param0, 
	param1
	);
	ld.param.f64 	%fd335, [retval0];
	} // callseq 75
	setp.lt.s32 	%p81, %r277, 0;
	neg.f64 	%fd337, %fd335;
	selp.f64 	%fd338, %fd337, %fd335, %p70;
	selp.f64 	%fd339, %fd338, %fd335, %p81;
	setp.eq.f64 	%p82, %fd523, 0d0000000000000000;
	selp.b32 	%r278, %r277, 0, %p70;
	or.b32  	%r279, %r278, 2146435072;
	selp.b32 	%r280, %r279, %r278, %p71;
	mov.b32 	%r281, 0;
	mov.b64 	%fd340, {%r281, %r280};
	selp.f64 	%fd341, %fd340, %fd339, %p82;
	add.f64 	%fd342, %fd523, 0d4000000000000000;
	{
	.reg .b32 %temp; 
	mov.b64 	{%temp, %r282}, %fd342;
	}
	and.b32  	%r283, %r282, 2146435072;
	setp.eq.s32 	%p83, %r283, 2146435072;
	setp.eq.f64 	%p84, %fd333, 0d7FF0000000000000;
	or.b32  	%r284, %r56, -2147483648;
	selp.b32 	%r285, %r284, %r56, %p1;
	selp.b32 	%r286, %r285, %r56, %p81;
	mov.b64 	%fd343, {%r281, %r286};
	selp.f64 	%fd344, %fd343, %fd341, %p84;
	selp.f64 	%fd345, %fd344, %fd341, %p83;
	setp.eq.f64 	%p85, %fd523, 0d3FF0000000000000;
	mul.f64 	%fd346, %fd345, 0d3FB31C432CA57A78;
	selp.f64 	%fd347, 0d3FB31C432CA57A78, %fd346, %p85;
	sub.f64 	%fd348, %fd332, %fd347;
	mul.f64 	%fd349, %fd16, 0d3FCE17C1BDA5119D;
	fma.rn.f64 	%fd21, %fd349, %fd523, %fd348;
	{
	.reg .b32 %temp; 
	mov.b64 	{%temp, %r63}, %fd16;
	}
	abs.f64 	%fd22, %fd16;
	{ // callseq 76, 0
	.param .b64 param0;
	st.param.f64 	[param0], %fd22;
	.param .b64 param1;
	st.param.f64 	[param1], 0d4000000000000000;
	.param .b64 retval0;
	call.uni (retval0), 
	__internal_accurate_pow, 
	(
	param0, 
	param1
	);
	ld.param.f64 	%fd350, [retval0];
	} // callseq 76
	setp.lt.s32 	%p86, %r63, 0;
	neg.f64 	%fd352, %fd350;
	selp.f64 	%fd353, %fd352, %fd350, %p70;
	selp.f64 	%fd354, %fd353, %fd350, %p86;
	setp.eq.f64 	%p87, %fd16, 0d0000000000000000;
	selp.b32 	%r287, %r63, 0, %p70;
	or.b32  	%r288, %r287, 2146435072;
	selp.b32 	%r289, %r288, %r287, %p71;
	mov.b64 	%fd355, {%r281, %r289};
	selp.f64 	%fd520, %fd355, %fd354, %p87;
	add.f64 	%fd356, %fd16, 0d4000000000000000;
	{
	.reg .b32 %temp; 
	mov.b64 	{%temp, %r290}, %fd356;
	}
	and.b32  	%r291, %r290, 2146435072;
	setp.ne.s32 	%p88, %r291, 2146435072;
	@%p88 bra 	$L__BB19_58;
	setp.num.f64 	%p89, %fd16, %fd16;
	@%p89 bra 	$L__BB19_56;
	mov.f64 	%fd357, 0d4000000000000000;
	add.rn.f64 	%fd520, %fd16, %fd357;
	bra.uni 	$L__BB19_58;
$L__BB19_56:
	setp.neu.f64 	%p90, %fd22, 0d7FF0000000000000;
	@%p90 bra 	$L__BB19_58;
	selp.b32 	%r294, %r285, %r56, %p86;
	mov.b32 	%r295, 0;
	mov.b64 	%fd520, {%r295, %r294};
$L__BB19_58:
	setp.eq.f64 	%p92, %fd16, 0d3FF0000000000000;
	mul.f64 	%fd358, %fd520, 0d3FAC947064ECE9A3;
	selp.f64 	%fd359, 0d3FAC947064ECE9A3, %fd358, %p92;
	sub.f64 	%fd360, %fd21, %fd359;
	max.f64 	%fd521, %fd360, 0d3FF0000000000000;
$L__BB19_59:
	div.rn.f64 	%fd361, %fd15, %fd13;
	mul.wide.s32 	%rd263, %r395, 8;
	add.s64 	%rd264, %rd3, %rd263;
	st.global.f64 	[%rd264], %fd361;
	neg.f64 	%fd362, %fd14;
	div.rn.f64 	%fd363, %fd362, %fd13;
	add.s64 	%rd265, %rd4, %rd263;
	st.global.f64 	[%rd265], %fd363;
	mov.f64 	%fd364, 0d3FF0000000000000;
	sub.f64 	%fd365, %fd364, %fd16;
	mul.f64 	%fd366, %fd9, %fd365;
	sub.f64 	%fd367, %fd521, %fd16;
	div.rn.f64 	%fd368, %fd366, %fd367;
	add.f64 	%fd369, %fd13, %fd14;
	sub.f64 	%fd370, %fd369, %fd15;
	mul.f64 	%fd371, %fd370, %fd368;
	mul.wide.s32 	%rd266, %r397, 8;
	add.s64 	%rd267, %rd10, %rd266;
	ld.global.f64 	%fd372, [%rd267];
	add.s64 	%rd268, %rd8, %rd263;
	ld.global.f64 	%fd373, [%rd268];
	div.rn.f64 	%fd374, %fd373, %fd10;
	mul.f64 	%fd375, %fd14, %fd18;
	fma.rn.f64 	%fd376, %fd13, %fd17, %fd375;
	mul.f64 	%fd377, %fd376, %fd374;
	add.s64 	%rd270, %rd268, %rd269;
	ld.global.f64 	%fd378, [%rd270];
	div.rn.f64 	%fd379, %fd378, %fd10;
	mul.f64 	%fd380, %fd15, %fd379;
	mul.f64 	%fd381, %fd17, %fd380;
	sub.f64 	%fd382, %fd377, %fd381;
	min.f64 	%fd383, %fd382, 0d0000000000000000;
	rcp.rn.f64 	%fd384, %fd13;
	fma.rn.f64 	%fd385, %fd371, %fd372, %fd383;
	mul.f64 	%fd386, %fd384, %fd385;
	add.s64 	%rd271, %rd2, %rd263;
	st.global.f64 	[%rd271], %fd386;
	ld.global.f64 	%fd387, [%rd270];
	div.rn.f64 	%fd388, %fd387, %fd10;
	mul.f64 	%fd389, %fd13, %fd18;
	fma.rn.f64 	%fd390, %fd14, %fd17, %fd389;
	mul.f64 	%fd391, %fd390, %fd388;
	ld.global.f64 	%fd392, [%rd268];
	div.rn.f64 	%fd393, %fd392, %fd10;
	mul.f64 	%fd394, %fd15, %fd393;
	mul.f64 	%fd395, %fd18, %fd394;
	sub.f64 	%fd396, %fd391, %fd395;
	min.f64 	%fd397, %fd396, 0d0000000000000000;
	fma.rn.f64 	%fd398, %fd371, %fd372, %fd397;
	mul.f64 	%fd399, %fd384, %fd398;
	add.s64 	%rd272, %rd1, %rd263;
	st.global.f64 	[%rd272], %fd399;
	add.s32 	%r398, %r398, 1;
	add.s32 	%r397, %r397, 1;
	add.s32 	%r396, %r396, %r195;
	add.s32 	%r395, %r395, %r53;
	setp.ne.s32 	%p93, %r398, -1;
	@%p93 bra 	$L__BB19_49;
$L__BB19_60:
	cvt.rn.f64.s32 	%fd400, %r197;
	mov.f64 	%fd401, 0d3FF0000000000000;
	sub.f64 	%fd402, %fd401, %fd400;
	mul.f64 	%fd403, %fd92, %fd402;
	div.rn.f64 	%fd404, %fd90, %fd91;
	mul.f64 	%fd405, %fd404, %fd404;
	mul.f64 	%fd406, %fd405, %fd403;
	mul.f64 	%fd407, %fd406, 0d400921FB54442D18;
	mad.lo.s32 	%r296, %r1, %r194, %r1;
	add.s32 	%r297, %r296, %r52;
	mul.wide.s32 	%rd273, %r297, 8;
	add.s64 	%rd23, %rd10, %rd273;
	ld.global.f64 	%fd408, [%rd23];
	mul.f64 	%fd31, %fd407, %fd408;
	mul.wide.s32 	%rd274, %r3, 8;
	add.s64 	%rd275, %rd6, %rd274;
	ld.global.f64 	%fd32, [%rd275];
	setp.ne.s32 	%p94, %r198, 1;
	@%p94 bra 	$L__BB19_62;
	mul.wide.s32 	%rd276, %r1, 8;
	add.s64 	%rd277, %rd5, %rd276;
	ld.global.f64 	%fd523, [%rd277];
$L__BB19_62:
	setp.ne.s32 	%p95, %r199, 1;
	@%p95 bra 	$L__BB19_76;
	setp.leu.f64 	%p96, %fd32, %fd95;
	setp.ltu.f64 	%p97, %fd523, 0d0000000000000000;
	mov.f64 	%fd521, 0d3FF0000000000000;
	or.pred  	%p98, %p96, %p97;
	@%p98 bra 	$L__BB19_76;
	{
	.reg .b32 %temp; 
	mov.b64 	{%temp, %r68}, %fd523;
	}
	mov.f64 	%fd410, 0d4000000000000000;
	{
	.reg .b32 %temp; 
	mov.b64 	{%temp, %r298}, %fd410;
	}
	and.b32  	%r70, %r298, 2146435072;
	setp.eq.s32 	%p99, %r70, 1062207488;
	abs.f64 	%fd35, %fd523;
	{ // callseq 77, 0
	.param .b64 param0;
	st.param.f64 	[param0], %fd35;
	.param .b64 param1;
	st.param.f64 	[param1], 0d4000000000000000;
	.param .b64 retval0;
	call.uni (retval0), 
	__internal_accurate_pow, 
	(
	param0, 
	param1
	);
	ld.param.f64 	%fd411, [retval0];
	} // callseq 77
	setp.lt.s32 	%p100, %r68, 0;
	neg.f64 	%fd413, %fd411;
	selp.f64 	%fd414, %fd413, %fd411, %p99;
	selp.f64 	%fd526, %fd414, %fd411, %p100;
	setp.neu.f64 	%p101, %fd523, 0d0000000000000000;
	@%p101 bra 	$L__BB19_66;
	setp.eq.s32 	%p102, %r70, 1062207488;
	selp.b32 	%r299, %r68, 0, %p102;
	setp.lt.s32 	%p103, %r298, 0;
	or.b32  	%r300, %r299, 2146435072;
	selp.b32 	%r301, %r300, %r299, %p103;
	mov.b32 	%r302, 0;
	mov.b64 	%fd526, {%r302, %r301};
$L__BB19_66:
	add.f64 	%fd415, %fd523, 0d4000000000000000;
	{
	.reg .b32 %temp; 
	mov.b64 	{%temp, %r303}, %fd415;
	}
	and.b32  	%r304, %r303, 2146435072;
	setp.ne.s32 	%p104, %r304, 2146435072;
	setp.neu.f64 	%p105, %fd35, 0d7FF0000000000000;
	or.pred  	%p106, %p104, %p105;
	@%p106 bra 	$L__BB19_68;
	setp.lt.s32 	%p107, %r68, 0;
	setp.eq.s32 	%p108, %r70, 1062207488;
	setp.lt.s32 	%p109, %r298, 0;
	selp.b32 	%r306, 0, 2146435072, %p109;
	and.b32  	%r307, %r298, 2147483647;
	setp.ne.s32 	%p110, %r307, 1071644672;
	or.b32  	%r308, %r306, -2147483648;
	selp.b32 	%r309, %r308, %r306, %p110;
	selp.b32 	%r310, %r309, %r306, %p108;
	selp.b32 	%r311, %r310, %r306, %p107;
	mov.b32 	%r312, 0;
	mov.b64 	%fd526, {%r312, %r311};
$L__BB19_68:
	setp.eq.s32 	%p111, %r70, 1062207488;
	setp.eq.f64 	%p112, %fd523, 0d3FF0000000000000;
	mul.f64 	%fd416, %fd526, 0d3FB31C432CA57A78;
	selp.f64 	%fd417, 0d3FB31C432CA57A78, %fd416, %p112;
	fma.rn.f64 	%fd418, %fd523, 0dBFC43FE5C91D14E4, 0d3FF399999999999A;
	fma.rn.f64 	%fd419, %fd32, 0dBFC6BEDFA43FE5C9, %fd418;
	sub.f64 	%fd420, %fd419, %fd417;
	mul.f64 	%fd421, %fd32, 0d3FCE17C1BDA5119D;
	fma.rn.f64 	%fd41, %fd421, %fd523, %fd420;
	{
	.reg .b32 %temp; 
	mov.b64 	{%temp, %r71}, %fd32;
	}
	abs.f64 	%fd42, %fd32;
	{ // callseq 78, 0
	.param .b64 param0;
	st.param.f64 	[param0], %fd42;
	.param .b64 param1;
	st.param.f64 	[param1], 0d4000000000000000;
	.param .b64 retval0;
	call.uni (retval0), 
	__internal_accurate_pow, 
	(
	param0, 
	param1
	);
	ld.param.f64 	%fd422, [retval0];
	} // callseq 78
	setp.lt.s32 	%p113, %r71, 0;
	neg.f64 	%fd424, %fd422;
	selp.f64 	%fd425, %fd424, %fd422, %p111;
	selp.f64 	%fd528, %fd425, %fd422, %p113;
	setp.neu.f64 	%p114, %fd32, 0d0000000000000000;
	@%p114 bra 	$L__BB19_70;
	setp.eq.s32 	%p115, %r70, 1062207488;
	selp.b32 	%r314, %r71, 0, %p115;
	setp.lt.s32 	%p116, %r298, 0;
	or.b32  	%r315, %r314, 2146435072;
	selp.b32 	%r316, %r315, %r314, %p116;
	mov.b32 	%r317, 0;
	mov.b64 	%fd528, {%r317, %r316};
$L__BB19_70:
	add.f64 	%fd426, %fd32, 0d4000000000000000;
	{
	.reg .b32 %temp; 
	mov.b64 	{%temp, %r318}, %fd426;
	}
	and.b32  	%r319, %r318, 2146435072;
	setp.ne.s32 	%p117, %r319, 2146435072;
	@%p117 bra 	$L__BB19_75;
	setp.num.f64 	%p118, %fd32, %fd32;
	@%p118 bra 	$L__BB19_73;
	mov.f64 	%fd427, 0d4000000000000000;
	add.rn.f64 	%fd528, %fd32, %fd427;
	bra.uni 	$L__BB19_75;
$L__BB19_73:
	setp.neu.f64 	%p119, %fd42, 0d7FF0000000000000;
	@%p119 bra 	$L__BB19_75;
	setp.lt.s32 	%p120, %r71, 0;
	setp.eq.s32 	%p121, %r70, 1062207488;
	setp.lt.s32 	%p122, %r298, 0;
	selp.b32 	%r321, 0, 2146435072, %p122;
	and.b32  	%r322, %r298, 2147483647;
	setp.ne.s32 	%p123, %r322, 1071644672;
	or.b32  	%r323, %r321, -2147483648;
	selp.b32 	%r324, %r323, %r321, %p123;
	selp.b32 	%r325, %r324, %r321, %p121;
	selp.b32 	%r326, %r325, %r321, %p120;
	mov.b32 	%r327, 0;
	mov.b64 	%fd528, {%r327, %r326};
$L__BB19_75:
	setp.eq.f64 	%p124, %fd32, 0d3FF0000000000000;
	mul.f64 	%fd428, %fd528, 0d3FAC947064ECE9A3;
	selp.f64 	%fd429, 0d3FAC947064ECE9A3, %fd428, %p124;
	sub.f64 	%fd430, %fd41, %fd429;
	max.f64 	%fd521, %fd430, 0d3FF0000000000000;
$L__BB19_76:
	ld.param.u64 	%rd363, [_Z16fband_matrix_isoPdS_S_S_S_S_S_S_S_S_S_S_S_S_S_S_S_PiS_S_diddiiddidiiiid_param_16];
	ld.param.u64 	%rd362, [_Z16fband_matrix_isoPdS_S_S_S_S_S_S_S_S_S_S_S_S_S_S_S_PiS_S_diddiiddidiiiid_param_15];
	setp.lt.s32 	%p125, %r194, 2;
	mul.wide.s32 	%rd278, %r1, 8;
	add.s64 	%rd279, %rd9, %rd278;
	ld.global.f64 	%fd432, [%rd279];
	add.s64 	%rd281, %rd8, %rd274;
	ld.global.f64 	%fd433, [%rd281];
	mov.f64 	%fd533, 0d3FF0000000000000;
	sub.f64 	%fd434, %fd533, %fd432;
	mul.f64 	%fd435, %fd434, 0d400921FB54442D18;
	sub.f64 	%fd436, %fd533, %fd32;
	mul.f64 	%fd437, %fd436, %fd435;
	sub.f64 	%fd438, %fd521, %fd32;
	div.rn.f64 	%fd439, %fd437, %fd438;
	ld.global.f64 	%fd440, [%rd23+8];
	mul.f64 	%fd441, %fd440, %fd439;
	fma.rn.f64 	%fd442, %fd432, %fd433, %fd441;
	shl.b32 	%r72, %r194, 1;
	neg.f64 	%fd443, %fd432;
	rcp.rn.f64 	%fd444, %fd432;
	neg.f64 	%fd445, %fd444;
	cvta.to.global.u64 	%rd282, %rd362;
	add.s64 	%rd24, %rd282, %rd274;
	st.global.f64 	[%rd24], %fd445;
	div.rn.f64 	%fd446, %fd442, %fd443;
	cvta.to.global.u64 	%rd283, %rd363;
	add.s64 	%rd25, %rd283, %rd274;
	st.global.f64 	[%rd25], %fd446;
	add.s32 	%r73, %r52, %r194;
	@%p125 bra 	$L__BB19_86;
	mul.lo.s32 	%r74, %r201, %r195;
	max.s32 	%r329, %r73, 2;
	add.s32 	%r75, %r329, -1;
	setp.lt.s32 	%p126, %r73, 3;
	mov.b32 	%r403, 1;
	@%p126 bra 	$L__BB19_81;
	and.b32  	%r331, %r75, -2;
	neg.s32 	%r402, %r331;
	shl.b32 	%r77, %r74, 1;
	mov.b32 	%r399, 0;
	mul.wide.s32 	%rd290, %r74, 8;
	mov.u32 	%r400, %r3;
	mov.u32 	%r401, %r399;
$L__BB19_79:
	mul.wide.s32 	%rd284, %r400, 8;
	add.s64 	%rd285, %rd4, %rd284;
	ld.global.f64 	%fd447, [%rd285];
	neg.f64 	%fd448, %fd447;
	add.s64 	%rd286, %rd3, %rd284;
	ld.global.f64 	%fd449, [%rd286];
	neg.f64 	%fd450, %fd449;
	add.s64 	%rd287, %rd2, %rd284;
	ld.global.f64 	%fd451, [%rd287];
	mul.wide.s32 	%rd288, %r399, 8;
	add.s64 	%rd289, %rd24, %rd288;
	ld.global.f64 	%fd452, [%rd289];
	sub.f64 	%fd453, %fd448, %fd452;
	div.rn.f64 	%fd454, %fd450, %fd453;
	add.s64 	%rd291, %rd289, %rd290;
	st.global.f64 	[%rd291], %fd454;
	add.s64 	%rd292, %rd25, %rd288;
	ld.global.f64 	%fd455, [%rd292];
	sub.f64 	%fd456, %fd451, %fd455;
	ld.global.f64 	%fd457, [%rd289];
	sub.f64 	%fd458, %fd448, %fd457;
	div.rn.f64 	%fd459, %fd456, %fd458;
	add.s64 	%rd293, %rd292, %rd290;
	st.global.f64 	[%rd293], %fd459;
	ld.global.f64 	%fd460, [%rd285];
	add.s64 	%rd294, %rd1, %rd284;
	ld.global.f64 	%fd461, [%rd294];
	ld.global.f64 	%fd462, [%rd291];
	mul.f64 	%fd463, %fd449, %fd462;
	sub.f64 	%fd464, %fd463, %fd460;
	rcp.rn.f64 	%fd465, %fd464;
	add.s64 	%rd295, %rd291, %rd290;
	st.global.f64 	[%rd295], %fd465;
	ld.global.f64 	%fd466, [%rd293];
	fma.rn.f64 	%fd467, %fd449, %fd466, %fd461;
	ld.global.f64 	%fd468, [%rd291];
	mul.f64 	%fd469, %fd449, %fd468;
	sub.f64 	%fd470, %fd469, %fd460;
	div.rn.f64 	%fd471, %fd467, %fd470;
	add.s64 	%rd296, %rd293, %rd290;
	st.global.f64 	[%rd296], %fd471;
	add.s32 	%r402, %r402, 2;
	add.s32 	%r401, %r401, 2;
	add.s32 	%r400, %r400, %r74;
	add.s32 	%r399, %r399, %r77;
	setp.ne.s32 	%p127, %r402, 0;
	@%p127 bra 	$L__BB19_79;
	add.s32 	%r403, %r401, 1;
$L__BB19_81:
	and.b32  	%r332, %r75, 1;
	setp.eq.b32 	%p128, %r332, 1;
	not.pred 	%p129, %p128;
	@%p129 bra 	$L__BB19_86;
	and.b32  	%r333, %r403, 1;
	setp.eq.b32 	%p130, %r333, 1;
	not.pred 	%p131, %p130;
	@%p131 bra 	$L__BB19_84;
	add.s32 	%r334, %r403, -1;
	shr.u32 	%r335, %r334, 1;
	mad.lo.s32 	%r336, %r74, %r335, %r3;
	mul.wide.s32 	%rd297, %r336, 8;
	add.s64 	%rd298, %rd4, %rd297;
	ld.global.f64 	%fd473, [%rd298];
	neg.f64 	%fd530, %fd473;
	add.s64 	%rd299, %rd3, %rd297;
	ld.global.f64 	%fd474, [%rd299];
	neg.f64 	%fd533, %fd474;
	add.s64 	%rd300, %rd2, %rd297;
	ld.global.f64 	%fd532, [%rd300];
	bra.uni 	$L__BB19_85;
$L__BB19_84:
	shr.u32 	%r337, %r403, 1;
	add.s32 	%r338, %r337, -1;
	mad.lo.s32 	%r339, %r74, %r338, %r3;
	mul.wide.s32 	%rd301, %r339, 8;
	add.s64 	%rd302, %rd4, %rd301;
	ld.global.f64 	%fd476, [%rd302];
	neg.f64 	%fd530, %fd476;
	add.s64 	%rd303, %rd1, %rd301;
	ld.global.f64 	%fd532, [%rd303];
	mov.f64 	%fd533, 0d3FF0000000000000;
$L__BB19_85:
	add.s32 	%r340, %r403, -1;
	mul.lo.s32 	%r341, %r340, %r74;
	mul.wide.s32 	%rd304, %r341, 8;
	add.s64 	%rd305, %rd24, %rd304;
	ld.global.f64 	%fd477, [%rd305];
	sub.f64 	%fd478, %fd530, %fd477;
	div.rn.f64 	%fd479, %fd533, %fd478;
	mul.wide.s32 	%rd306, %r74, 8;
	add.s64 	%rd307, %rd305, %rd306;
	st.global.f64 	[%rd307], %fd479;
	add.s64 	%rd308, %rd25, %rd304;
	ld.global.f64 	%fd480, [%rd308];
	sub.f64 	%fd481, %fd532, %fd480;
	ld.global.f64 	%fd482, [%rd305];
	sub.f64 	%fd483, %fd530, %fd482;
	div.rn.f64 	%fd484, %fd481, %fd483;
	add.s64 	%rd309, %rd308, %rd306;
	st.global.f64 	[%rd309], %fd484;
$L__BB19_86:
	mul.lo.s32 	%r88, %r201, %r195;
	add.s32 	%r437, %r73, -1;
	mul.lo.s32 	%r408, %r88, %r437;
	mul.wide.s32 	%rd310, %r408, 8;
	add.s64 	%rd311, %rd25, %rd310;
	ld.global.f64 	%fd485, [%rd311];
	mul.f64 	%fd486, %fd533, %fd485;
	sub.f64 	%fd487, %fd31, %fd486;
	add.s64 	%rd312, %rd24, %rd310;
	ld.global.f64 	%fd488, [%rd312];
	mul.f64 	%fd489, %fd533, %fd488;
	mov.f64 	%fd490, 0d0000000000000000;
	sub.f64 	%fd491, %fd490, %fd489;
	div.rn.f64 	%fd540, %fd487, %fd491;
	mul.wide.s32 	%rd313, %r88, 8;
	add.s64 	%rd314, %rd311, %rd313;
	st.global.f64 	[%rd314], %fd540;
	shr.s32 	%r342, %r437, 1;
	mad.lo.s32 	%r343, %r88, %r342, %r3;
	mul.wide.s32 	%rd315, %r343, 8;
	add.s64 	%rd316, %rd11, %rd315;
	st.global.f64 	[%rd316], %fd540;
	setp.lt.s32 	%p132, %r194, 1;
	@%p132 bra 	$L__BB19_145;
	min.s32 	%r91, %r437, 0;
	sub.s32 	%r344, %r437, %r91;
	setp.lt.u32 	%p133, %r344, 3;
	@%p133 bra 	$L__BB19_90;
	add.s32 	%r409, %r72, -6;
	shl.b32 	%r93, %r88, 2;
	add.s32 	%r345, %r72, -5;
	mul.lo.s32 	%r407, %r88, %r345;
	add.s32 	%r346, %r72, -4;
	mul.lo.s32 	%r406, %r88, %r346;
	add.s32 	%r347, %r72, -3;
	mul.lo.s32 	%r405, %r88, %r347;
	not.b32 	%r348, %r91;
	add.s32 	%r349, %r72, %r348;
	and.b32  	%r350, %r349, -4;
	neg.s32 	%r404, %r350;
$L__BB19_89:
	.pragma "nounroll";
	mov.u32 	%r437, %r409;
	add.s32 	%r351, %r437, 4;
	mul.wide.s32 	%rd317, %r408, 8;
	add.s64 	%rd318, %rd25, %rd317;
	ld.global.f64 	%fd492, [%rd318];
	add.s64 	%rd319, %rd24, %rd317;
	ld.global.f64 	%fd493, [%rd319];
	mul.f64 	%fd494, %fd540, %fd493;
	sub.f64 	%fd495, %fd492, %fd494;
	shr.u32 	%r352, %r351, 1;
	mad.lo.s32 	%r353, %r352, %r88, %r3;
	mul.wide.s32 	%rd320, %r353, 8;
	add.s64 	%rd321, %rd7, %rd320;
	st.global.f64 	[%rd321], %fd495;
	mul.wide.s32 	%rd322, %r405, 8;
	add.s64 	%rd323, %rd25, %rd322;
	ld.global.f64 	%fd496, [%rd323];
	add.s64 	%rd324, %rd24, %rd322;
	ld.global.f64 	%fd497, [%rd324];
	mul.f64 	%fd498, %fd495, %fd497;
	sub.f64 	%fd499, %fd496, %fd498;
	add.s32 	%r354, %r437, 2;
	shr.u32 	%r355, %r354, 1;
	mad.lo.s32 	%r356, %r355, %r88, %r3;
	mul.wide.s32 	%rd325, %r356, 8;
	add.s64 	%rd326, %rd11, %rd325;
	st.global.f64 	[%rd326], %fd499;
	mul.wide.s32 	%rd327, %r406, 8;
	add.s64 	%rd328, %rd25, %rd327;
	ld.global.f64 	%fd500, [%rd328];
	add.s64 	%rd329, %rd24, %rd327;
	ld.global.f64 	%fd501, [%rd329];
	mul.f64 	%fd502, %fd499, %fd501;
	sub.f64 	%fd503, %fd500, %fd502;
	add.s64 	%rd330, %rd7, %rd325;
	st.global.f64 	[%rd330], %fd503;
	mul.wide.s32 	%rd331, %r407, 8;
	add.s64 	%rd332, %rd25, %rd331;
	ld.global.f64 	%fd504, [%rd332];
	add.s64 	%rd333, %rd24, %rd331;
	ld.global.f64 	%fd505, [%rd333];
	mul.f64 	%fd506, %fd503, %fd505;
	sub.f64 	%fd540, %fd504, %fd506;
	shr.u32 	%r357, %r437, 1;
	mad.lo.s32 	%r358, %r357, %r88, %r3;
	mul.wide.s32 	%rd334, %r358, 8;
	add.s64 	%rd335, %rd11, %rd334;
	st.global.f64 	[%rd335], %fd540;
	add.s32 	%r409, %r437, -4;
	sub.s32 	%r408, %r408, %r93;
	sub.s32 	%r407, %r407, %r93;
	sub.s32 	%r406, %r406, %r93;
	sub.s32 	%r405, %r405, %r93;
	add.s32 	%r404, %r404, 4;
	setp.eq.s32 	%p134, %r404, 0;
	@%p134 bra 	$L__BB19_90;
	bra.uni 	$L__BB19_89;
$L__BB19_90:
	add.s32 	%r359, %r72, %r91;
	sub.s32 	%r360, 2, %r359;
	and.b32  	%r361, %r360, 2;
	setp.eq.s32 	%p135, %r361, 0;
	@%p135 bra 	$L__BB19_140;
	and.b32  	%r178, %r437, 1;
	mul.lo.s32 	%r179, %r437, %r88;
	mul.wide.s32 	%rd336, %r179, 8;
	add.s64 	%rd337, %rd25, %rd336;
	ld.global.f64 	%fd507, [%rd337];
	add.s64 	%rd338, %rd24, %rd336;
	ld.global.f64 	%fd508, [%rd338];
	mul.f64 	%fd509, %fd540, %fd508;
	sub.f64 	%fd84, %fd507, %fd509;
	setp.eq.s32 	%p136, %r178, 0;
	@%p136 bra 	$L__BB19_135;
	add.s32 	%r362, %r437, -1;
	shr.u32 	%r363, %r362, 1;
	mad.lo.s32 	%r364, %r363, %r88, %r3;
	mul.wide.s32 	%rd339, %r364, 8;
	add.s64 	%rd340, %rd11, %rd339;
	st.global.f64 	[%rd340], %fd84;
	bra.uni 	$L__BB19_136;
$L__BB19_93:
	ld.global.f64 	%fd271, [%rd26];
	ld.global.f64 	%fd272, [%rd27];
	ld.global.f64 	%fd273, [%rd28];
	add.f64 	%fd274, %fd272, %fd273;
	mov.f64 	%fd275, 0d3FF0000000000000;
	sub.f64 	%fd276, %fd275, %fd271;
	mul.f64 	%fd277, %fd276, 0d400921FB54442D18;
	ld.global.f64 	%fd278, [%rd29];
	mul.f64 	%fd279, %fd278, %fd277;
	fma.rn.f64 	%fd280, %fd271, %fd274, %fd279;
	st.global.f64 	[%rd30], %fd280;
$L__BB19_94:
	mul.wide.s32 	%rd220, %r3, 8;
	add.s64 	%rd31, %rd12, %rd220;
	ld.global.f64 	%fd281, [%rd31];
	mul.wide.s32 	%rd221, %r414, 8;
	add.s64 	%rd222, %rd30, %rd221;
	ld.global.f64 	%fd282, [%rd222];
	mov.f64 	%fd283, 0d3FF0000000000000;
	sub.f64 	%fd284, %fd283, %fd281;
	mul.f64 	%fd285, %fd1, %fd284;
	mul.wide.s32 	%rd223, %r412, 8;
	add.s64 	%rd32, %rd10, %rd223;
	ld.global.f64 	%fd286, [%rd32];
	mul.f64 	%fd287, %fd285, %fd286;
	fma.rn.f64 	%fd288, %fd281, %fd282, %fd287;
	add.s64 	%rd34, %rd222, %rd33;
	abs.f64 	%fd289, %fd288;
	setp.lt.f64 	%p57, %fd289, 0d2B2BFF2EE48E0530;
	selp.f64 	%fd535, %fd289, %fd288, %p57;
	st.global.f64 	[%rd34], %fd535;
	setp.geu.f64 	%p58, %fd535, 0d0000000000000000;
	@%p58 bra 	$L__BB19_96;
	st.local.v2.u32 	[%rd13], {%r415, %r1};
	st.local.u32 	[%rd13+8], %r208;
	cvta.global.u64 	%rd225, %rd224;
	{ // callseq 71, 0
	.param .b64 param0;
	st.param.b64 	[param0], %rd225;
	.param .b64 param1;
	st.param.b64 	[param1], %rd70;
	.param .b32 retval0;
	call.uni (retval0), 
	vprintf, 
	(
	param0, 
	param1
	);
	ld.param.b32 	%r264, [retval0];
	} // callseq 71
	ld.global.f64 	%fd535, [%rd34];
$L__BB19_96:
	add.s64 	%rd35, %rd31, %rd33;
	ld.global.f64 	%fd290, [%rd35];
	mov.f64 	%fd291, 0d3FF0000000000000;
	sub.f64 	%fd292, %fd291, %fd290;
	mul.f64 	%fd293, %fd1, %fd292;
	ld.global.f64 	%fd294, [%rd32+8];
	mul.f64 	%fd295, %fd293, %fd294;
	fma.rn.f64 	%fd296, %fd290, %fd535, %fd295;
	add.s64 	%rd36, %rd34, %rd33;
	abs.f64 	%fd297, %fd296;
	setp.lt.f64 	%p59, %fd297, 0d2B2BFF2EE48E0530;
	selp.f64 	%fd536, %fd297, %fd296, %p59;
	st.global.f64 	[%rd36], %fd536;
	setp.geu.f64 	%p60, %fd536, 0d0000000000000000;
	@%p60 bra 	$L__BB19_98;
	add.s32 	%r266, %r415, 1;
	st.local.v2.u32 	[%rd13], {%r266, %r1};
	st.local.u32 	[%rd13+8], %r208;
	cvta.global.u64 	%rd228, %rd224;
	{ // callseq 72, 0
	.param .b64 param0;
	st.param.b64 	[param0], %rd228;
	.param .b64 param1;
	st.param.b64 	[param1], %rd70;
	.param .b32 retval0;
	call.uni (retval0), 
	vprintf, 
	(
	param0, 
	param1
	);
	ld.param.b32 	%r267, [retval0];
	} // callseq 72
	ld.global.f64 	%fd536, [%rd36];
$L__BB19_98:
	add.s64 	%rd230, %rd35, %rd33;
	ld.global.f64 	%fd298, [%rd230];
	mov.f64 	%fd299, 0d3FF0000000000000;
	sub.f64 	%fd300, %fd299, %fd298;
	mul.f64 	%fd301, %fd1, %fd300;
	ld.global.f64 	%fd302, [%rd32+16];
	mul.f64 	%fd303, %fd301, %fd302;
	fma.rn.f64 	%fd304, %fd298, %fd536, %fd303;
	add.s64 	%rd231, %rd36, %rd33;
	abs.f64 	%fd305, %fd304;
	setp.lt.f64 	%p61, %fd305, 0d2B2BFF2EE48E0530;
	selp.f64 	%fd306, %fd305, %fd304, %p61;
	st.global.f64 	[%rd231], %fd306;
	setp.geu.f64 	%p62, %fd306, 0d0000000000000000;
	@%p62 bra 	$L__BB19_100;
	add.s32 	%r269, %r415, 2;
	st.local.v2.u32 	[%rd13], {%r269, %r1};
	st.local.u32 	[%rd13+8], %r208;
	cvta.global.u64 	%rd233, %rd224;
	{ // callseq 73, 0
	.param .b64 param0;
	st.param.b64 	[param0], %rd233;
	.param .b64 param1;
	st.param.b64 	[param1], %rd70;
	.param .b32 retval0;
	call.uni (retval0), 
	vprintf, 
	(
	param0, 
	param1
	);
	ld.param.b32 	%r270, [retval0];
	} // callseq 73
$L__BB19_100:
	add.s32 	%r416, %r416, 4;
	add.s32 	%r415, %r415, 4;
	add.s32 	%r414, %r414, %r113;
	add.s32 	%r3, %r3, %r113;
	add.s32 	%r412, %r412, 4;
	add.s32 	%r411, %r411, %r113;
	add.s32 	%r410, %r410, %r113;
	setp.ne.s32 	%p63, %r416, 0;
	@%p63 bra 	$L__BB19_33;
$L__BB19_101:
	setp.eq.s32 	%p64, %r110, 0;
	@%p64 bra 	$L__BB19_145;
	cvt.s64.s32 	%rd235, %r5;
	cvt.u64.u32 	%rd236, %r421;
	add.s64 	%rd237, %rd235, %rd236;
	shl.b64 	%rd238, %rd237, 3;
	add.s64 	%rd239, %rd238, %rd10;
	add.s64 	%rd365, %rd239, -8;
	add.s32 	%r272, %r421, -1;
	mul.lo.s32 	%r420, %r4, %r272;
	mad.lo.s32 	%r273, %r195, %r272, %r1;
	mad.lo.s32 	%r419, %r201, %r273, %r208;
	neg.s32 	%r418, %r110;
	mul.wide.s32 	%rd244, %r4, 8;
	mov.u64 	%rd246, $str$4;
$L__BB19_103:
	.pragma "nounroll";
	setp.eq.s32 	%p65, %r421, 0;
	@%p65 bra 	$L__BB19_106;
	mul.wide.s32 	%rd240, %r419, 8;
	add.s64 	%rd241, %rd12, %rd240;
	ld.global.f64 	%fd307, [%rd241];
	mul.wide.s32 	%rd242, %r420, 8;
	add.s64 	%rd243, %rd30, %rd242;
	ld.global.f64 	%fd308, [%rd243];
	mov.f64 	%fd309, 0d3FF0000000000000;
	sub.f64 	%fd310, %fd309, %fd307;
	mul.f64 	%fd311, %fd1, %fd310;
	ld.global.f64 	%fd312, [%rd365];
	mul.f64 	%fd313, %fd311, %fd312;
	fma.rn.f64 	%fd314, %fd307, %fd308, %fd313;
	add.s64 	%rd245, %rd243, %rd244;
	abs.f64 	%fd315, %fd314;
	setp.lt.f64 	%p66, %fd315, 0d2B2BFF2EE48E0530;
	selp.f64 	%fd316, %fd315, %fd314, %p66;
	st.global.f64 	[%rd245], %fd316;
	setp.geu.f64 	%p67, %fd316, 0d0000000000000000;
	@%p67 bra 	$L__BB19_107;
	st.local.v2.u32 	[%rd13], {%r421, %r1};
	st.local.u32 	[%rd13+8], %r208;
	cvta.global.u64 	%rd247, %rd246;
	{ // callseq 74, 0
	.param .b64 param0;
	st.param.b64 	[param0], %rd247;
	.param .b64 param1;
	st.param.b64 	[param1], %rd70;
	.param .b32 retval0;
	call.uni (retval0), 
	vprintf, 
	(
	param0, 
	param1
	);
	ld.param.b32 	%r274, [retval0];
	} // callseq 74
	bra.uni 	$L__BB19_107;
$L__BB19_106:
	ld.global.f64 	%fd317, [%rd26];
	ld.global.f64 	%fd318, [%rd27];
	ld.global.f64 	%fd319, [%rd28];
	add.f64 	%fd320, %fd318, %fd319;
	mov.f64 	%fd321, 0d3FF0000000000000;
	sub.f64 	%fd322, %fd321, %fd317;
	mul.f64 	%fd323, %fd322, 0d400921FB54442D18;
	ld.global.f64 	%fd324, [%rd29];
	mul.f64 	%fd325, %fd324, %fd323;
	fma.rn.f64 	%fd326, %fd317, %fd320, %fd325;
	st.global.f64 	[%rd30], %fd326;
$L__BB19_107:
	add.s32 	%r421, %r421, 1;
	add.s64 	%rd365, %rd365, 8;
	add.s32 	%r420, %r420, %r4;
	add.s32 	%r419, %r419, %r4;
	add.s32 	%r418, %r418, 1;
	setp.eq.s32 	%p68, %r418, 0;
	@%p68 bra 	$L__BB19_145;
	bra.uni 	$L__BB19_103;
$L__BB19_108:
	add.s32 	%r252, %r194, -1;
	and.b32  	%r143, %r194, 3;
	setp.lt.u32 	%p42, %r252, 3;
	mov.b32 	%r438, 0;
	@%p42 bra 	$L__BB19_130;
	and.b32  	%r438, %r194, 2147483644;
	neg.s32 	%r434, %r438;
	shl.b32 	%r146, %r4, 2;
	neg.s32 	%r430, %r4;
	sub.s32 	%r254, %r1, %r195;
	mad.lo.s32 	%r429, %r201, %r254, %r208;
	mov.b32 	%r433, 0;
	mul.wide.s32 	%rd190, %r4, 8;
	mov.u32 	%r431, %r5;
	mov.u32 	%r435, %r433;
$L__BB19_110:
	setp.ne.s32 	%p43, %r435, 0;
	@%p43 bra 	$L__BB19_127;
	ld.global.f64 	%fd207, [%rd26];
	ld.global.f64 	%fd208, [%rd27];
	ld.global.f64 	%fd209, [%rd28];
	add.f64 	%fd210, %fd208, %fd209;
	mov.f64 	%fd211, 0d3FF0000000000000;
	sub.f64 	%fd212, %fd211, %fd207;
	mul.f64 	%fd213, %fd212, 0d400921FB54442D18;
	ld.global.f64 	%fd214, [%rd29];
	mul.f64 	%fd215, %fd214, %fd213;
	fma.rn.f64 	%fd216, %fd207, %fd210, %fd215;
	st.global.f64 	[%rd30], %fd216;
	bra.uni 	$L__BB19_129;
$L__BB19_112:
	add.s64 	%rd93, %rd12, %rd91;
	ld.global.f64 	%fd113, [%rd93];
	mul.wide.s32 	%rd94, %r422, 8;
	add.s64 	%rd95, %rd7, %rd94;
	ld.global.f64 	%fd114, [%rd95];
	mov.f64 	%fd115, 0d3FF0000000000000;
	sub.f64 	%fd116, %fd115, %fd113;
	mul.f64 	%fd117, %fd1, %fd116;
	ld.global.f64 	%fd118, [%rd40+8];
	mul.f64 	%fd119, %fd117, %fd118;
	fma.rn.f64 	%fd537, %fd113, %fd114, %fd119;
	st.global.f64 	[%rd41], %fd537;
	abs.f64 	%fd71, %fd537;
	setp.geu.f64 	%p14, %fd71, 0d2B2BFF2EE48E0530;
	@%p14 bra 	$L__BB19_114;
	st.global.f64 	[%rd41], %fd71;
	mov.f64 	%fd537, %fd71;
$L__BB19_114:
	add.s32 	%r222, %r155, -1;
	setp.eq.s32 	%p15, %r222, %r194;
	mul.wide.s32 	%rd96, %r425, 8;
	add.s64 	%rd42, %rd7, %rd96;
	@%p15 bra 	$L__BB19_117;
	add.s64 	%rd98, %rd12, %rd96;
	ld.global.f64 	%fd121, [%rd98];
	mov.f64 	%fd122, 0d3FF0000000000000;
	sub.f64 	%fd123, %fd122, %fd121;
	mul.f64 	%fd124, %fd1, %fd123;
	ld.global.f64 	%fd125, [%rd40];
	mul.f64 	%fd126, %fd124, %fd125;
	fma.rn.f64 	%fd538, %fd121, %fd537, %fd126;
	st.global.f64 	[%rd42], %fd538;
	abs.f64 	%fd74, %fd538;
	setp.geu.f64 	%p16, %fd74, 0d2B2BFF2EE48E0530;
	@%p16 bra 	$L__BB19_118;
	st.global.f64 	[%rd42], %fd74;
	mov.f64 	%fd538, %fd74;
	bra.uni 	$L__BB19_118;
$L__BB19_117:
	ld.global.f64 	%fd127, [%rd40];
	mul.f64 	%fd538, %fd2, %fd127;
	st.global.f64 	[%rd42], %fd538;
$L__BB19_118:
	add.s32 	%r223, %r155, -2;
	setp.eq.s32 	%p17, %r223, %r194;
	mul.wide.s32 	%rd99, %r426, 8;
	add.s64 	%rd43, %rd7, %rd99;
	@%p17 bra 	$L__BB19_121;
	add.s64 	%rd101, %rd12, %rd99;
	ld.global.f64 	%fd128, [%rd101];
	mov.f64 	%fd129, 0d3FF0000000000000;
	sub.f64 	%fd130, %fd129, %fd128;
	mul.f64 	%fd131, %fd1, %fd130;
	ld.global.f64 	%fd132, [%rd40+-8];
	mul.f64 	%fd133, %fd131, %fd132;
	fma.rn.f64 	%fd539, %fd128, %fd538, %fd133;
	st.global.f64 	[%rd43], %fd539;
	abs.f64 	%fd78, %fd539;
	setp.geu.f64 	%p18, %fd78, 0d2B2BFF2EE48E0530;
	@%p18 bra 	$L__BB19_122;
	st.global.f64 	[%rd43], %fd78;
	mov.f64 	%fd539, %fd78;
	bra.uni 	$L__BB19_122;
$L__BB19_121:
	ld.global.f64 	%fd134, [%rd40+-8];
	mul.f64 	%fd539, %fd2, %fd134;
	st.global.f64 	[%rd43], %fd539;
$L__BB19_122:
	add.s32 	%r224, %r155, -3;
	setp.eq.s32 	%p19, %r224, %r194;
	@%p19 bra 	$L__BB19_125;
	mul.wide.s32 	%rd102, %r427, 8;
	add.s64 	%rd103, %rd12, %rd102;
	ld.global.f64 	%fd135, [%rd103];
	mov.f64 	%fd136, 0d3FF0000000000000;
	sub.f64 	%fd137, %fd136, %fd135;
	mul.f64 	%fd138, %fd1, %fd137;
	ld.global.f64 	%fd139, [%rd40+-16];
	mul.f64 	%fd140, %fd138, %fd139;
	fma.rn.f64 	%fd141, %fd135, %fd539, %fd140;
	add.s64 	%rd44, %rd7, %rd102;
	st.global.f64 	[%rd44], %fd141;
	abs.f64 	%fd81, %fd141;
	setp.geu.f64 	%p20, %fd81, 0d2B2BFF2EE48E0530;
	@%p20 bra 	$L__BB19_126;
	st.global.f64 	[%rd44], %fd81;
	bra.uni 	$L__BB19_126;
$L__BB19_125:
	ld.global.f64 	%fd142, [%rd40+-16];
	mul.f64 	%fd143, %fd2, %fd142;
	mul.wide.s32 	%rd104, %r427, 8;
	add.s64 	%rd105, %rd7, %rd104;
	st.global.f64 	[%rd105], %fd143;
$L__BB19_126:
	sub.s32 	%r427, %r427, %r46;
	sub.s32 	%r426, %r426, %r46;
	sub.s32 	%r425, %r425, %r46;
	add.s32 	%r424, %r424, -4;
	sub.s32 	%r423, %r423, %r46;
	sub.s32 	%r422, %r422, %r46;
	add.s32 	%r394, %r155, -4;
	setp.gt.s32 	%p21, %r155, 4;
	@%p21 bra 	$L__BB19_45;
	bra.uni 	$L__BB19_30;
$L__BB19_127:
	mul.wide.s32 	%rd174, %r429, 8;
	add.s64 	%rd175, %rd12, %rd174;
	ld.global.f64 	%fd199, [%rd175];
	mul.wide.s32 	%rd176, %r430, 8;
	add.s64 	%rd177, %rd30, %rd176;
	ld.global.f64 	%fd200, [%rd177];
	mov.f64 	%fd201, 0d3FF0000000000000;
	sub.f64 	%fd202, %fd201, %fd199;
	mul.f64 	%fd203, %fd1, %fd202;
	cvt.s64.s32 	%rd178, %r5;
	cvt.s64.s32 	%rd179, %r435;
	add.s64 	%rd180, %rd179, %rd178;
	shl.b64 	%rd181, %rd180, 3;
	add.s64 	%rd182, %rd10, %rd181;
	ld.global.f64 	%fd204, [%rd182+-8];
	mul.f64 	%fd205, %fd203, %fd204;
	fma.rn.f64 	%fd206, %fd199, %fd200, %fd205;
	add.s64 	%rd45, %rd177, %rd190;
	st.global.f64 	[%rd45], %fd206;
	abs.f64 	%fd82, %fd206;
	setp.geu.f64 	%p44, %fd82, 0d2B2BFF2EE48E0530;
	@%p44 bra 	$L__BB19_129;
	st.global.f64 	[%rd45], %fd82;
$L__BB19_129:
	mul.wide.s32 	%rd184, %r3, 8;
	add.s64 	%rd185, %rd12, %rd184;
	ld.global.f64 	%fd217, [%rd185];
	mul.wide.s32 	%rd186, %r433, 8;
	add.s64 	%rd187, %rd30, %rd186;
	ld.global.f64 	%fd218, [%rd187];
	mov.f64 	%fd219, 0d3FF0000000000000;
	sub.f64 	%fd220, %fd219, %fd217;
	mul.f64 	%fd221, %fd1, %fd220;
	mul.wide.s32 	%rd188, %r431, 8;
	add.s64 	%rd189, %rd10, %rd188;
	ld.global.f64 	%fd222, [%rd189];
	mul.f64 	%fd223, %fd221, %fd222;
	fma.rn.f64 	%fd224, %fd217, %fd218, %fd223;
	add.s64 	%rd191, %rd187, %rd190;
	abs.f64 	%fd225, %fd224;
	setp.lt.f64 	%p45, %fd225, 0d2B2BFF2EE48E0530;
	selp.f64 	%fd226, %fd225, %fd224, %p45;
	st.global.f64 	[%rd191], %fd226;
	add.s64 	%rd192, %rd185, %rd190;
	ld.global.f64 	%fd227, [%rd192];
	sub.f64 	%fd228, %fd219, %fd227;
	mul.f64 	%fd229, %fd1, %fd228;
	ld.global.f64 	%fd230, [%rd189+8];
	mul.f64 	%fd231, %fd229, %fd230;
	fma.rn.f64 	%fd232, %fd227, %fd226, %fd231;
	add.s64 	%rd193, %rd191, %rd190;
	abs.f64 	%fd233, %fd232;
	setp.lt.f64 	%p46, %fd233, 0d2B2BFF2EE48E0530;
	selp.f64 	%fd234, %fd233, %fd232, %p46;
	st.global.f64 	[%rd193], %fd234;
	add.s64 	%rd194, %rd192, %rd190;
	ld.global.f64 	%fd235, [%rd194];
	sub.f64 	%fd236, %fd219, %fd235;
	mul.f64 	%fd237, %fd1, %fd236;
	ld.global.f64 	%fd238, [%rd189+16];
	mul.f64 	%fd239, %fd237, %fd238;
	fma.rn.f64 	%fd240, %fd235, %fd234, %fd239;
	add.s64 	%rd195, %rd193, %rd190;
	abs.f64 	%fd241, %fd240;
	setp.lt.f64 	%p47, %fd241, 0d2B2BFF2EE48E0530;
	selp.f64 	%fd242, %fd241, %fd240, %p47;
	st.global.f64 	[%rd195], %fd242;
	add.s32 	%r435, %r435, 4;
	add.s32 	%r434, %r434, 4;
	add.s32 	%r433, %r433, %r146;
	add.s32 	%r3, %r3, %r146;
	add.s32 	%r431, %r431, 4;
	add.s32 	%r430, %r430, %r146;
	add.s32 	%r429, %r429, %r146;
	setp.eq.s32 	%p48, %r434, 0;
	@%p48 bra 	$L__BB19_130;
	bra.uni 	$L__BB19_110;
$L__BB19_130:
	setp.eq.s32 	%p49, %r143, 0;
	@%p49 bra 	$L__BB19_145;
	cvt.s64.s32 	%rd196, %r5;
	cvt.u64.u32 	%rd197, %r438;
	add.s64 	%rd198, %rd196, %rd197;
	shl.b64 	%rd199, %rd198, 3;
	add.s64 	%rd200, %rd199, %rd10;
	add.s64 	%rd366, %rd200, -8;
	add.s32 	%r255, %r438, -1;
	mul.lo.s32 	%r441, %r4, %r255;
	mad.lo.s32 	%r256, %r195, %r255, %r1;
	mad.lo.s32 	%r440, %r201, %r256, %r208;
	neg.s32 	%r439, %r143;
	mul.wide.s32 	%rd205, %r4, 8;
$L__BB19_132:
	.pragma "nounroll";
	setp.eq.s32 	%p50, %r438, 0;
	@%p50 bra 	$L__BB19_143;
	mul.wide.s32 	%rd201, %r440, 8;
	add.s64 	%rd202, %rd12, %rd201;
	ld.global.f64 	%fd243, [%rd202];
	mul.wide.s32 	%rd203, %r441, 8;
	add.s64 	%rd204, %rd30, %rd203;
	ld.global.f64 	%fd244, [%rd204];
	mov.f64 	%fd245, 0d3FF0000000000000;
	sub.f64 	%fd246, %fd245, %fd243;
	mul.f64 	%fd247, %fd1, %fd246;
	ld.global.f64 	%fd248, [%rd366];
	mul.f64 	%fd249, %fd247, %fd248;
	fma.rn.f64 	%fd250, %fd243, %fd244, %fd249;
	add.s64 	%rd48, %rd204, %rd205;
	st.global.f64 	[%rd48], %fd250;
	abs.f64 	%fd88, %fd250;
	setp.geu.f64 	%p51, %fd88, 0d2B2BFF2EE48E0530;
	@%p51 bra 	$L__BB19_144;
	st.global.f64 	[%rd48], %fd88;
	bra.uni 	$L__BB19_144;
$L__BB19_135:
	shr.u32 	%r365, %r437, 1;
	mad.lo.s32 	%r366, %r365, %r88, %r3;
	mul.wide.s32 	%rd341, %r366, 8;
	add.s64 	%rd342, %rd7, %rd341;
	st.global.f64 	[%rd342], %fd84;
$L__BB19_136:
	setp.ne.s32 	%p137, %r178, 0;
	sub.s32 	%r367, %r179, %r88;
	mul.wide.s32 	%rd343, %r367, 8;
	add.s64 	%rd344, %rd25, %rd343;
	ld.global.f64 	%fd510, [%rd344];
	add.s64 	%rd345, %rd24, %rd343;
	ld.global.f64 	%fd511, [%rd345];
	mul.f64 	%fd512, %fd84, %fd511;
	sub.f64 	%fd540, %fd510, %fd512;
	@%p137 bra 	$L__BB19_138;
	add.s32 	%r371, %r437, -2;
	shr.u32 	%r372, %r371, 1;
	mad.lo.s32 	%r373, %r372, %r88, %r3;
	mul.wide.s32 	%rd348, %r373, 8;
	add.s64 	%rd349, %rd11, %rd348;
	st.global.f64 	[%rd349], %fd540;
	bra.uni 	$L__BB19_139;
$L__BB19_138:
	add.s32 	%r368, %r437, -1;
	shr.u32 	%r369, %r368, 1;
	mad.lo.s32 	%r370, %r369, %r88, %r3;
	mul.wide.s32 	%rd346, %r370, 8;
	add.s64 	%rd347, %rd7, %rd346;
	st.global.f64 	[%rd347], %fd540;
$L__BB19_139:
	add.s32 	%r437, %r437, -2;
$L__BB19_140:
	mul.lo.s32 	%r374, %r437, %r88;
	mul.wide.s32 	%rd350, %r374, 8;
	add.s64 	%rd351, %rd25, %rd350;
	ld.global.f64 	%fd513, [%rd351];
	add.s64 	%rd352, %rd24, %rd350;
	ld.global.f64 	%fd514, [%rd352];
	mul.f64 	%fd515, %fd540, %fd514;
	sub.f64 	%fd87, %fd513, %fd515;
	and.b32  	%r375, %r437, 1;
	setp.eq.b32 	%p138, %r375, 1;
	not.pred 	%p139, %p138;
	@%p139 bra 	$L__BB19_142;
	add.s32 	%r376, %r437, -1;
	shr.u32 	%r377, %r376, 1;
	mad.lo.s32 	%r378, %r377, %r88, %r3;
	mul.wide.s32 	%rd353, %r378, 8;
	add.s64 	%rd354, %rd11, %rd353;
	st.global.f64 	[%rd354], %fd87;
	bra.uni 	$L__BB19_145;
$L__BB19_142:
	shr.u32 	%r379, %r437, 1;
	mad.lo.s32 	%r380, %r379, %r88, %r3;
	mul.wide.s32 	%rd355, %r380, 8;
	add.s64 	%rd356, %rd7, %rd355;
	st.global.f64 	[%rd356], %fd87;
	bra.uni 	$L__BB19_145;
$L__BB19_143:
	ld.global.f64 	%fd251, [%rd26];
	ld.global.f64 	%fd252, [%rd27];
	ld.global.f64 	%fd253, [%rd28];
	add.f64 	%fd254, %fd252, %fd253;
	mov.f64 	%fd255, 0d3FF0000000000000;
	sub.f64 	%fd256, %fd255, %fd251;
	mul.f64 	%fd257, %fd256, 0d400921FB54442D18;
	ld.global.f64 	%fd258, [%rd29];
	mul.f64 	%fd259, %fd258, %fd257;
	fma.rn.f64 	%fd260, %fd251, %fd254, %fd259;
	st.global.f64 	[%rd30], %fd260;
$L__BB19_144:
	add.s32 	%r438, %r438, 1;
	add.s64 	%rd366, %rd366, 8;
	add.s32 	%r441, %r441, %r4;
	add.s32 	%r440, %r440, %r4;
	add.s32 	%r439, %r439, 1;
	setp.ne.s32 	%p52, %r439, 0;
	@%p52 bra 	$L__BB19_132;
$L__BB19_145:
	ret;

}
	// .globl	_Z19fband_matrix_nonisoPdS_S_S_S_S_S_S_S_S_S_S_S_S_S_S_S_S_S_S_S_S_S_S_S_S_S_S_S_S_S_S_PiS_S_S_diddiiddiddiiiid
.visible .entry _Z19fband_matrix_nonisoPdS_S_S_S_S_S_S_S_S_S_S_S_S_S_S_S_S_S_S_S_S_S_S_S_S_S_S_S_S_S_S_PiS_S_S_diddiiddiddiiiid(
	.param .u64 .ptr .align 1 _Z19fband_matrix_nonisoPdS_S_S_S_S_S_S_S_S_S_S_S_S_S_S_S_S_S_S_S_S_S_S_S_S_S_S_S_S_S_S_PiS_S_S_diddiiddiddiiiid_param_0,
	.param .u64 .ptr .align 1 _Z19fband_matrix_nonisoPdS_S_S_S_S_S_S_S_S_S_S_S_S_S_S_S_S_S_S_S_S_S_S_S_S_S_S_S_S_S_S_PiS_S_S_diddiiddiddiiiid_param_1,
	.param .u64 .ptr .align 1 _Z19fband_matrix_nonisoPdS_S_S_S_S_S_S_S_S_S_S_S_S_S_S_S_S_S_S_S_S_S_S_S_S_S_S_S_S_S_S_PiS_S_S_diddiiddiddiiiid_param_2,
	.param .u64 .ptr .align 1 _Z19fband_matrix_nonisoPdS_S_S_S_S_S_S_S_S_S_S_S_S_S_S_S_S_S_S_S_S_S_S_S_S_S_S_S_S_S_S_PiS_S_S_diddiiddiddiiiid_param_3,
	.param .u64 .ptr .align 1 _Z19fband_matrix_nonisoPdS_S_S_S_S_S_S_S_S_S_S_S_S_S_S_S_S_S_S_S_S_S_S_S_S_S_S_S_S_S_S_PiS_S_S_diddiiddiddiiiid_param_4,
	.param .u64 .ptr .align 1 _Z19fband_matrix_nonisoPdS_S_S_S_S_S_S_S_S_S_S_S_S_S_S_S_S_S_S_S_S_S_S_S_S_S_S_S_S_S_S_PiS_S_S_diddiiddiddiiiid_param_5,
	.param .u64 .ptr .align 1 _Z19fband_matrix_nonisoPdS_S_S_S_S_S_S_S_S_S_S_S_S_S_S_S_S_S_S_S_S_S_S_S_S_S_S_S_S_S_S_PiS_S_S_diddiiddiddiiiid_param_6,
	.param .u64 .ptr .align 1 _Z19fband_matrix_nonisoPdS_S_S_S_S_S_S_S_S_S_S_S_S_S_S_S_S_S_S_S_S_S_S_S_S_S_S_S_S_S_S_PiS_S_S_diddiiddiddiiiid_param_7,
	.param .u64 .ptr .align 1 _Z19fband_matrix_nonisoPdS_S_S_S_S_S_S_S_S_S_S_S_S_S_S_S_S_S_S_S_S_S_S_S_S_S_S_S_S_S_S_PiS_S_S_diddiiddiddiiiid_param_8,
	.param .u64 .ptr .align 1 _Z19fband_matrix_nonisoPdS_S_S_S_S_S_S_S_S_S_S_S_S_S_S_S_S_S_S_S_S_S_S_S_S_S_S_S_S_S_S_PiS_S_S_diddiiddiddiiiid_param_9,
	.param .u64 .ptr .align 1 _Z19fband_matrix_nonisoPdS_S_S_S_S_S_S_S_S_S_S_S_S_S_S_S_S_S_S_S_S_S_S_S_S_S_S_S_S_S_S_PiS_S_S_diddiiddiddiiiid_param_10,
	.param .u64 .ptr .align 1 _Z19fband_matrix_nonisoPdS_S_S_S_S_S_S_S_S_S_S_S_S_S_S_S_S_S_S_S_S_S_S_S_S_S_S_S_S_S_S_PiS_S_S_diddiiddiddiiiid_param_11,
	.param .u64 .ptr .align 1 _Z19fband_matrix_nonisoPdS_S_S_S_S_S_S_S_S_S_S_S_S_S_S_S_S_S_S_S_S_S_S_S_S_S_S_S_S_S_S_PiS_S_S_diddiiddiddiiiid_param_12,
	.param .u64 .ptr .align 1 _Z19fband_matrix_nonisoPdS_S_S_S_S_S_S_S_S_S_S_S_S_S_S_S_S_S_S_S_S_S_S_S_S_S_S_S_S_S_S_PiS_S_S_diddiiddiddiiiid_param_13,
	.param .u64 .ptr .align 1 _Z19fband_matrix_nonisoPdS_S_S_S_S_S_S_S_S_S_S_S_S_S_S_S_S_S_S_S_S_S_S_S_S_S_S_S_S_S_S_PiS_S_S_diddiiddiddiiiid_param_14,
	.param .u64 .ptr .align 1 _Z19fband_matrix_nonisoPdS_S_S_S_S_S_S_S_S_S_S_S_S_S_S_S_S_S_S_S_S_S_S_S_S_S_S_S_S_S_S_PiS_S_S_diddiiddiddiiiid_param_15,
	.param .u64 .ptr .align 1 _Z19fband_matrix_nonisoPdS_S_S_S_S_S_S_S_S_S_S_S_S_S_S_S_S_S_S_S_S_S_S_S_S_S_S_S_S_S_S_PiS_S_S_diddiiddiddiiiid_param_16,
	.param .u64 .ptr .align 1 _Z19fband_matrix_nonisoPdS_S_S_S_S_S_S_S_S_S_S_S_S_S_S_S_S_S_S_S_S_S_S_S_S_S_S_S_S_S_S_PiS_S_S_diddiiddiddiiiid_param_17,
	.param .u64 .ptr .align 1 _Z19fband_matrix_nonisoPdS_S_S_S_S_S_S_S_S_S_S_S_S_S_S_S_S_S_S_S_S_S_S_S_S_S_S_S_S_S_S_PiS_S_S_diddiiddiddiiiid_param_18,
	.param .u64 .ptr .align 1 _Z19fband_matrix_nonisoPdS_S_S_S_S_S_S_S_S_S_S_S_S_S_S_S_S_S_S_S_S_S_S_S_S_S_S_S_S_S_S_PiS_S_S_diddiiddiddiiiid_param_19,
	.param .u64 .ptr .align 1 _Z19fband_matrix_nonisoPdS_S_S_S_S_S_S_S_S_S_S_S_S_S_S_S_S_S_S_S_S_S_S_S_S_S_S_S_S_S_S_PiS_S_S_diddiiddiddiiiid_param_20,
	.param .u64 .ptr .align 1 _Z19fband_matrix_nonisoPdS_S_S_S_S_S_S_S_S_S_S_S_S_S_S_S_S_S_S_S_S_S_S_S_S_S_S_S_S_S_S_PiS_S_S_diddiiddiddiiiid_param_21,
	.param .u64 .ptr .align 1 _Z19fband_matrix_nonisoPdS_S_S_S_S_S_S_S_S_S_S_S_S_S_S_S_S_S_S_S_S_S_S_S_S_S_S_S_S_S_S_PiS_S_S_diddiiddiddiiiid_param_22,
	.param .u64 .ptr .align 1 _Z19fband_matrix_nonisoPdS_S_S_S_S_S_S_S_S_S_S_S_S_S_S_S_S_S_S_S_S_S_S_S_S_S_S_S_S_S_S_PiS_S_S_diddiiddiddiiiid_param_23,
	.param .u64 .ptr .align 1 _Z19fband_matrix_nonisoPdS_S_S_S_S_S_S_S_S_S_S_S_S_S_S_S_S_S_S_S_S_S_S_S_S_S_S_S_S_S_S_PiS_S_S_diddiiddiddiiiid_param_24,
	.param .u64 .ptr .align 1 _Z19fband_matrix_nonisoPdS_S_S_S_S_S_S_S_S_S_S_S_S_S_S_S_S_S_S_S_S_S_S_S_S_S_S_S_S_S_S_PiS_S_S_diddiiddiddiiiid_param_25,
	.param .u64 .ptr .align 1 _Z19fband_matrix_nonisoPdS_S_S_S_S_S_S_S_S_S_S_S_S_S_S_S_S_S_S_S_S_S_S_S_S_S_S_S_S_S_S_PiS_S_S_diddiiddiddiiiid_param_26,
	.param .u64 .ptr .align 1 _Z19fband_matrix_nonisoPdS_S_S_S_S_S_S_S_S_S_S_S_S_S_S_S_S_S_S_S_S_S_S_S_S_S_S_S_S_S_S_PiS_S_S_diddiiddiddiiiid_param_27,
	.param .u64 .ptr .align 1 _Z19fband_matrix_nonisoPdS_S_S_S_S_S_S_S_S_S_S_S_S_S_S_S_S_S_S_S_S_S_S_S_S_S_S_S_S_S_S_PiS_S_S_diddiiddiddiiiid_param_28,
	.param .u64 .ptr .align 1 _Z19fband_matrix_nonisoPdS_S_S_S_S_S_S_S_S_S_S_S_S_S_S_S_S_S_S_S_S_S_S_S_S_S_S_S_S_S_S_PiS_S_S_diddiiddiddiiiid_param_29,
	.param .u64 .ptr .align 1 _Z19fband_matrix_nonisoPdS_S_S_S_S_S_S_S_S_S_S_S_S_S_S_S_S_S_S_S_S_S_S_S_S_S_S_S_S_S_S_PiS_S_S_diddiiddiddiiiid_param_30,
	.param .u64 .ptr .align 1 _Z19fband_matrix_nonisoPdS_S_S_S_S_S_S_S_S_S_S_S_S_S_S_S_S_S_S_S_S_S_S_S_S_S_S_S_S_S_S_PiS_S_S_diddiiddiddiiiid_param_31,
	.param .u64 .ptr .align 1 _Z19fband_matrix_nonisoPdS_S_S_S_S_S_S_S_S_S_S_S_S_S_S_S_S_S_S_S_S_S_S_S_S_S_S_S_S_S_S_PiS_S_S_diddiiddiddiiiid_param_32,
	.param .u64 .ptr .align 1 _Z19fband_matrix_nonisoPdS_S_S_S_S_S_S_S_S_S_S_S_S_S_S_S_S_S_S_S_S_S_S_S_S_S_S_S_S_S_S_PiS_S_S_diddiiddiddiiiid_param_33,
	.param .u64 .ptr .align 1 _Z19fband_matrix_nonisoPdS_S_S_S_S_S_S_S_S_S_S_S_S_S_S_S_S_S_S_S_S_S_S_S_S_S_S_S_S_S_S_PiS_S_S_diddiiddiddiiiid_param_34,
	.param .u64 .ptr .align 1 _Z19fband_matrix_nonisoPdS_S_S_S_S_S_S_S_S_S_S_S_S_S_S_S_S_S_S_S_S_S_S_S_S_S_S_S_S_S_S_PiS_S_S_diddiiddiddiiiid_param_35,
	.param .f64 _Z19fband_matrix_nonisoPdS_S_S_S_S_S_S_S_S_S_S_S_S_S_S_S_S_S_S_S_S_S_S_S_S_S_S_S_S_S_S_PiS_S_S_diddiiddiddiiiid_param_36,
	.param .u32 _Z19fband_matrix_nonisoPdS_S_S_S_S_S_S_S_S_S_S_S_S_S_S_S_S_S_S_S_S_S_S_S_S_S_S_S_S_S_S_PiS_S_S_diddiiddiddiiiid_param_37,
	.param .f64 _Z19fband_matrix_nonisoPdS_S_S_S_S_S_S_S_S_S_S_S_S_S_S_S_S_S_S_S_S_S_S_S_S_S_S_S_S_S_S_PiS_S_S_diddiiddiddiiiid_param_38,
	.param .f64 _Z19fband_matrix_nonisoPdS_S_S_S_S_S_S_S_S_S_S_S_S_S_S_S_S_S_S_S_S_S_S_S_S_S_S_S_S_S_S_PiS_S_S_diddiiddiddiiiid_param_39,
	.param .u32 _Z19fband_matrix_nonisoPdS_S_S_S_S_S_S_S_S_S_S_S_S_S_S_S_S_S_S_S_S_S_S_S_S_S_S_S_S_S_S_PiS_S_S_diddiiddiddiiiid_param_40,
	.param .u32 _Z19fband_matrix_nonisoPdS_S_S_S_S_S_S_S_S_S_S_S_S_S_S_S_S_S_S_S_S_S_S_S_S_S_S_S_S_S_S_PiS_S_S_diddiiddiddiiiid_param_41,
	.param .f64 _Z19fband_matrix_nonisoPdS_S_S_S_S_S_S_S_S_S_S_S_S_S_S_S_S_S_S_S_S_S_S_S_S_S_S_S_S_S_S_PiS_S_S_diddiiddiddiiiid_param_42,
	.param .f64 _Z19fband_matrix_nonisoPdS_S_S_S_S_S_S_S_S_S_S_S_S_S_S_S_S_S_S_S_S_S_S_S_S_S_S_S_S_S_S_PiS_S_S_diddiiddiddiiiid_param_43,
	.param .u32 _Z19fband_matrix_nonisoPdS_S_S_S_S_S_S_S_S_S_S_S_S_S_S_S_S_S_S_S_S_S_S_S_S_S_S_S_S_S_S_PiS_S_S_diddiiddiddiiiid_param_44,
	.param .f64 _Z19fband_matrix_nonisoPdS_S_S_S_S_S_S_S_S_S_S_S_S_S_S_S_S_S_S_S_S_S_S_S_S_S_S_S_S_S_S_PiS_S_S_diddiiddiddiiiid_param_45,
	.param .f64 _Z19fband_matrix_nonisoPdS_S_S_S_S_S_S_S_S_S_S_S_S_S_S_S_S_S_S_S_S_S_S_S_S_S_S_S_S_S_S_PiS_S_S_diddiiddiddiiiid_param_46,
	.param .u32 _Z19fband_matrix_nonisoPdS_S_S_S_S_S_S_S_S_S_S_S_S_S_S_S_S_S_S_S_S_S_S_S_S_S_S_S_S_S_S_PiS_S_S_diddiiddiddiiiid_param_47,
	.param .u32 _Z19fband_matrix_nonisoPdS_S_S_S_S_S_S_S_S_S_S_S_S_S_S_S_S_S_S_S_S_S_S_S_S_S_S_S_S_S_S_PiS_S_S_diddiiddiddiiiid_param_48,
	.param .u32 _Z19fband_matrix_nonisoPdS_S_S_S_S_S_S_S_S_S_S_S_S_S_S_S_S_S_S_S_S_S_S_S_S_S_S_S_S_S_S_PiS_S_S_diddiiddiddiiiid_param_49,
	.param .u32 _Z19fband_matrix_nonisoPdS_S_S_S_S_S_S_S_S_S_S_S_S_S_S_S_S_S_S_S_S_S_S_S_S_S_S_S_S_S_S_PiS_S_S_diddiiddiddiiiid_param_50,
	.param .f64 _Z19fband_matrix_nonisoPdS_S_S_S_S_S_S_S_S_S_S_S_S_S_S_S_S_S_S_S_S_S_S_S_S_S_S_S_S_S_S_PiS_S_S_diddiiddiddiiiid_param_51
)
{
	.local .align 8 .b8 	__local_depot20[16];
	.reg .b64 	%SP;
	.reg .b64 	%SPL;
	.reg .pred 	%p<122>;
	.reg .b32 	%r<283>;
	.reg .b64 	%rd<290>;
	.reg .b64 	%fd<559>;

	mov.u64 	%SPL, __local_depot20;
	cvta.local.u64 	%SP, %SPL;
	ld.param.u64 	%rd75, [_Z19fband_matrix_nonisoPdS_S_S_S_S_S_S_S_S_S_S_S_S_S_S_S_S_S_S_S_S_S_S_S_S_S_S_S_S_S_S_PiS_S_S_diddiiddiddiiiid_param_0];
	ld.param.u64 	%rd76, [_Z19fband_matrix_nonisoPdS_S_S_S_S_S_S_S_S_S_S_S_S_S_S_S_S_S_S_S_S_S_S_S_S_S_S_S_S_S_S_PiS_S_S_diddiiddiddiiiid_param_1];
	ld.param.u64 	%rd77, [_Z19fband_matrix_nonisoPdS_S_S_S_S_S_S_S_S_S_S_S_S_S_S_S_S_S_S_S_S_S_S_S_S_S_S_S_S_S_S_PiS_S_S_diddiiddiddiiiid_param_2];
	ld.param.u64 	%rd78, [_Z19fband_matrix_nonisoPdS_S_S_S_S_S_S_S_S_S_S_S_S_S_S_S_S_S_S_S_S_S_S_S_S_S_S_S_S_S_S_PiS_S_S_diddiiddiddiiiid_param_3];
	ld.param.u64 	%rd79, [_Z19fband_matrix_nonisoPdS_S_S_S_S_S_S_S_S_S_S_S_S_S_S_S_S_S_S_S_S_S_S_S_S_S_S_S_S_S_S_PiS_S_S_diddiiddiddiiiid_param_4];
	ld.param.u64 	%rd80, [_Z19fband_matrix_nonisoPdS_S_S_S_S_S_S_S_S_S_S_S_S_S_S_S_S_S_S_S_S_S_S_S_S_S_S_S_S_S_S_PiS_S_S_diddiiddiddiiiid_param_5];
	ld.param.u64 	%rd81, [_Z19fband_matrix_nonisoPdS_S_S_S_S_S_S_S_S_S_S_S_S_S_S_S_S_S_S_S_S_S_S_S_S_S_S_S_S_S_S_PiS_S_S_diddiiddiddiiiid_param_6];
	ld.param.u64 	%rd82, [_Z19fband_matrix_nonisoPdS_S_S_S_S_S_S_S_S_S_S_S_S_S_S_S_S_S_S_S_S_S_S_S_S_S_S_S_S_S_S_PiS_S_S_diddiiddiddiiiid_param_7];
	ld.param.u64 	%rd83, [_Z19fband_matrix_nonisoPdS_S_S_S_S_S_S_S_S_S_S_S_S_S_S_S_S_S_S_S_S_S_S_S_S_S_S_S_S_S_S_PiS_S_S_diddiiddiddiiiid_param_9];
	ld.param.u64 	%rd84, [_Z19fband_matrix_nonisoPdS_S_S_S_S_S_S_S_S_S_S_S_S_S_S_S_S_S_S_S_S_S_S_S_S_S_S_S_S_S_S_PiS_S_S_diddiiddiddiiiid_param_10];
	ld.param.u64 	%rd85, [_Z19fband_matrix_nonisoPdS_S_S_S_S_S_S_S_S_S_S_S_S_S_S_S_S_S_S_S_S_S_S_S_S_S_S_S_S_S_S_PiS_S_S_diddiiddiddiiiid_param_11];
	ld.param.u64 	%rd86, [_Z19fband_matrix_nonisoPdS_S_S_S_S_S_S_S_S_S_S_S_S_S_S_S_S_S_S_S_S_S_S_S_S_S_S_S_S_S_S_PiS_S_S_diddiiddiddiiiid_param_12];
	ld.param.u64 	%rd87, [_Z19fband_matrix_nonisoPdS_S_S_S_S_S_S_S_S_S_S_S_S_S_S_S_S_S_S_S_S_S_S_S_S_S_S_S_S_S_S_PiS_S_S_diddiiddiddiiiid_param_13];
	ld.param.u64 	%rd88, [_Z19fband_matrix_nonisoPdS_S_S_S_S_S_S_S_S_S_S_S_S_S_S_S_S_S_S_S_S_S_S_S_S_S_S_S_S_S_S_PiS_S_S_diddiiddiddiiiid_param_24];
	ld.param.u64 	%rd89, [_Z19fband_matrix_nonisoPdS_S_S_S_S_S_S_S_S_S_S_S_S_S_S_S_S_S_S_S_S_S_S_S_S_S_S_S_S_S_S_PiS_S_S_diddiiddiddiiiid_param_25];
	ld.param.u64 	%rd90, [_Z19fband_matrix_nonisoPdS_S_S_S_S_S_S_S_S_S_S_S_S_S_S_S_S_S_S_S_S_S_S_S_S_S_S_S_S_S_S_PiS_S_S_diddiiddiddiiiid_param_26];
	ld.param.u64 	%rd91, [_Z19fband_matrix_nonisoPdS_S_S_S_S_S_S_S_S_S_S_S_S_S_S_S_S_S_S_S_S_S_S_S_S_S_S_S_S_S_S_PiS_S_S_diddiiddiddiiiid_param_27];
	ld.param.u64 	%rd92, [_Z19fband_matrix_nonisoPdS_S_S_S_S_S_S_S_S_S_S_S_S_S_S_S_S_S_S_S_S_S_S_S_S_S_S_S_S_S_S_PiS_S_S_diddiiddiddiiiid_param_28];
	ld.param.u64 	%rd93, [_Z19fband_matrix_nonisoPdS_S_S_S_S_S_S_S_S_S_S_S_S_S_S_S_S_S_S_S_S_S_S_S_S_S_S_S_S_S_S_PiS_S_S_diddiiddiddiiiid_param_29];
	ld.param.u64 	%rd94, [_Z19fband_matrix_nonisoPdS_S_S_S_S_S_S_S_S_S_S_S_S_S_S_S_S_S_S_S_S_S_S_S_S_S_S_S_S_S_S_PiS_S_S_diddiiddiddiiiid_param_33];
	ld.param.u64 	%rd95, [_Z19fband_matrix_nonisoPdS_S_S_S_S_S_S_S_S_S_S_S_S_S_S_S_S_S_S_S_S_S_S_S_S_S_S_S_S_S_S_PiS_S_S_diddiiddiddiiiid_param_34];
	ld.param.u64 	%rd96, [_Z19fband_matrix_nonisoPdS_S_S_S_S_S_S_S_S_S_S_S_S_S_S_S_S_S_S_S_S_S_S_S_S_S_S_S_S_S_S_PiS_S_S_diddiiddiddiiiid_param_35];
	ld.param.f64 	%fd520, [_Z19fband_matrix_nonisoPdS_S_S_S_S_S_S_S_S_S_S_S_S_S_S_S_S_S_S_S_S_S_S_S_S_S_S_S_S_S_S_PiS_S_S_diddiiddiddiiiid_param_36];
	ld.param.f64 	%fd121, [_Z19fband_matrix_nonisoPdS_S_S_S_S_S_S_S_S_S_S_S_S_S_S_S_S_S_S_S_S_S_S_S_S_S_S_S_S_S_S_PiS_S_S_diddiiddiddiiiid_param_38];
	ld.param.f64 	%fd122, [_Z19fband_matrix_nonisoPdS_S_S_S_S_S_S_S_S_S_S_S_S_S_S_S_S_S_S_S_S_S_S_S_S_S_S_S_S_S_S_PiS_S_S_diddiiddiddiiiid_param_39];
	ld.param.u32 	%r90, [_Z19fband_matrix_nonisoPdS_S_S_S_S_S_S_S_S_S_S_S_S_S_S_S_S_S_S_S_S_S_S_S_S_S_S_S_S_S_S_PiS_S_S_diddiiddiddiiiid_param_41];
	ld.param.f64 	%fd123, [_Z19fband_matrix_nonisoPdS_S_S_S_S_S_S_S_S_S_S_S_S_S_S_S_S_S_S_S_S_S_S_S_S_S_S_S_S_S_S_PiS_S_S_diddiiddiddiiiid_param_42];
	ld.param.u32 	%r96, [_Z19fband_matrix_nonisoPdS_S_S_S_S_S_S_S_S_S_S_S_S_S_S_S_S_S_S_S_S_S_S_S_S_S_S_S_S_S_S_PiS_S_S_diddiiddiddiiiid_param_44];
	ld.param.f64 	%fd125, [_Z19fband_matrix_nonisoPdS_S_S_S_S_S_S_S_S_S_S_S_S_S_S_S_S_S_S_S_S_S_S_S_S_S_S_S_S_S_S_PiS_S_S_diddiiddiddiiiid_param_45];
	cvta.to.global.u64 	%rd1, %rd80;
	cvta.to.global.u64 	%rd2, %rd93;
	cvta.to.global.u64 	%rd3, %rd92;
	cvta.to.global.u64 	%rd4, %rd90;
	cvta.to.global.u64 	%rd5, %rd91;
	cvta.to.global.u64 	%rd6, %rd88;
	cvta.to.global.u64 	%rd7, %rd89;
	cvta.to.global.u64 	%rd8, %rd83;
	cvta.to.global.u64 	%rd9, %rd77;
	cvta.to.global.u64 	%rd10, %rd75;
	cvta.to.global.u64 	%rd11, %rd79;
	cvta.to.global.u64 	%rd12, %rd96;
	cvta.to.global.u64 	%rd13, %rd78;
	cvta.to.global.u64 	%rd14, %rd76;
	cvta.to.global.u64 	%rd15, %rd81;
	cvta.to.global.u64 	%rd16, %rd82;
	cvta.to.global.u64 	%rd17, %rd87;
	cvta.to.global.u64 	%rd18, %rd85;
	cvta.to.global.u64 	%rd19, %rd95;
	cvta.to.global.u64 	%rd20, %rd86;
	cvta.to.global.u64 	%rd21, %rd84;
	cvta.to.global.u64 	%rd22, %rd94;
	add.u64 	%rd23, %SPL, 0;
	mov.u32 	%r97, %tid.x;
	mov.u32 	%r98, %ctaid.x;
	mov.u32 	%r99, %ntid.x;
	mad.lo.s32 	%r1, %r98, %r99, %r97;
	mov.u32 	%r100, %tid.y;
	mov.u32 	%r101, %ctaid.y;
	mov.u32 	%r102, %ntid.y;
	mad.lo.s32 	%r103, %r101, %r102, %r100;
	setp.ge.s32 	%p2, %r1, %r90;
	setp.ge.s32 	%p3, %r103, %r96;
	or.pred  	%p4, %p2, %p3;
	@%p4 bra 	$L__BB20_101;
	ld.param.u64 	%rd287, [_Z19fband_matrix_nonisoPdS_S_S_S_S_S_S_S_S_S_S_S_S_S_S_S_S_S_S_S_S_S_S_S_S_S_S_S_S_S_S_PiS_S_S_diddiiddiddiiiid_param_32];
	cvta.to.global.u64 	%rd98, %rd287;
	mad.lo.s32 	%r3, %r96, %r1, %r103;
	mul.wide.s32 	%rd99, %r3, 4;
	add.s64 	%rd100, %rd98, %rd99;
	ld.global.u32 	%r104, [%rd100];
	setp.eq.s32 	%p5, %r104, 1;
	@%p5 bra 	$L__BB20_6;
	ld.param.u32 	%r240, [_Z19fband_matrix_nonisoPdS_S_S_S_S_S_S_S_S_S_S_S_S_S_S_S_S_S_S_S_S_S_S_S_S_S_S_S_S_S_S_PiS_S_S_diddiiddiddiiiid_param_40];
	setp.lt.s32 	%p6, %r240, 1;
	@%p6 bra 	$L__BB20_101;
	ld.param.u32 	%r249, [_Z19fband_matrix_nonisoPdS_S_S_S_S_S_S_S_S_S_S_S_S_S_S_S_S_S_S_S_S_S_S_S_S_S_S_S_S_S_S_PiS_S_S_diddiiddiddiiiid_param_47];
	ld.param.u32 	%r276, [_Z19fband_matrix_nonisoPdS_S_S_S_S_S_S_S_S_S_S_S_S_S_S_S_S_S_S_S_S_S_S_S_S_S_S_S_S_S_S_PiS_S_S_diddiiddiddiiiid_param_40];
	mul.lo.s32 	%r4, %r96, %r90;
	mul.lo.s32 	%r280, %r276, %r1;
	add.s32 	%r106, %r280, %r1;
	mul.f64 	%fd1, %fd125, 0d401921FB54442D18;
	cvt.rn.f64.s32 	%fd128, %r249;
	mov.f64 	%fd129, 0d3FF0000000000000;
	sub.f64 	%fd130, %fd129, %fd128;
	mul.f64 	%fd131, %fd123, %fd130;
	div.rn.f64 	%fd132, %fd121, %fd122;
	mul.f64 	%fd133, %fd132, %fd132;
	mul.f64 	%fd134, %fd133, %fd131;
	mul.f64 	%fd2, %fd134, 0d400921FB54442D18;
	add.s64 	%rd24, %rd16, -8;
	cvt.s64.s32 	%rd25, %r280;
	add.s64 	%rd26, %rd15, -8;
	cvt.s64.s32 	%rd27, %r106;
	add.s32 	%r275, %r276, -1;
	mad.lo.s32 	%r272, %r90, %r275, %r1;
	mad.lo.s32 	%r274, %r96, %r272, %r103;
	mad.lo.s32 	%r107, %r90, %r276, %r1;
	mad.lo.s32 	%r273, %r96, %r107, %r103;
	add.s32 	%r270, %r280, %r276;
	mov.b32 	%r271, 1;
$L__BB20_4:
	mov.u32 	%r68, %r275;
	cvt.s64.s32 	%rd47, %r276;
	setp.ne.s32 	%p7, %r271, 1;
	@%p7 bra 	$L__BB20_73;
	ld.param.u32 	%r242, [_Z19fband_matrix_nonisoPdS_S_S_S_S_S_S_S_S_S_S_S_S_S_S_S_S_S_S_S_S_S_S_S_S_S_S_S_S_S_S_PiS_S_S_diddiiddiddiiiid_param_40];
	cvt.s64.s32 	%rd125, %r242;
	add.s64 	%rd126, %rd125, %rd27;
	shl.b64 	%rd127, %rd126, 3;
	add.s64 	%rd128, %rd15, %rd127;
	ld.global.f64 	%fd179, [%rd128+-8];
	mul.f64 	%fd180, %fd2, %fd179;
	mul.wide.s32 	%rd129, %r274, 8;
	add.s64 	%rd130, %rd10, %rd129;
	st.global.f64 	[%rd130], %fd180;
	bra.uni 	$L__BB20_83;
$L__BB20_6:
	ld.param.u32 	%r244, [_Z19fband_matrix_nonisoPdS_S_S_S_S_S_S_S_S_S_S_S_S_S_S_S_S_S_S_S_S_S_S_S_S_S_S_S_S_S_S_PiS_S_S_diddiiddiddiiiid_param_40];
	shl.b32 	%r120, %r244, 1;
	add.s32 	%r121, %r120, -2;
	setp.lt.s32 	%p30, %r121, 1;
	mov.f64 	%fd524, 0d3FF0000000000000;
	@%p30 bra 	$L__BB20_38;
	ld.param.f64 	%fd510, [_Z19fband_matrix_nonisoPdS_S_S_S_S_S_S_S_S_S_S_S_S_S_S_S_S_S_S_S_S_S_S_S_S_S_S_S_S_S_S_PiS_S_S_diddiiddiddiiiid_param_43];
	ld.param.u32 	%r245, [_Z19fband_matrix_nonisoPdS_S_S_S_S_S_S_S_S_S_S_S_S_S_S_S_S_S_S_S_S_S_S_S_S_S_S_S_S_S_S_PiS_S_S_diddiiddiddiiiid_param_40];
	ld.param.u64 	%rd283, [_Z19fband_matrix_nonisoPdS_S_S_S_S_S_S_S_S_S_S_S_S_S_S_S_S_S_S_S_S_S_S_S_S_S_S_S_S_S_S_PiS_S_S_diddiiddiddiiiid_param_22];
	ld.param.u64 	%rd282, [_Z19fband_matrix_nonisoPdS_S_S_S_S_S_S_S_S_S_S_S_S_S_S_S_S_S_S_S_S_S_S_S_S_S_S_S_S_S_S_PiS_S_S_diddiiddiddiiiid_param_21];
	ld.param.u64 	%rd281, [_Z19fband_matrix_nonisoPdS_S_S_S_S_S_S_S_S_S_S_S_S_S_S_S_S_S_S_S_S_S_S_S_S_S_S_S_S_S_S_PiS_S_S_diddiiddiddiiiid_param_20];
	ld.param.u64 	%rd280, [_Z19fband_matrix_nonisoPdS_S_S_S_S_S_S_S_S_S_S_S_S_S_S_S_S_S_S_S_S_S_S_S_S_S_S_S_S_S_S_PiS_S_S_diddiiddiddiiiid_param_19];
	ld.param.u64 	%rd279, [_Z19fband_matrix_nonisoPdS_S_S_S_S_S_S_S_S_S_S_S_S_S_S_S_S_S_S_S_S_S_S_S_S_S_S_S_S_S_S_PiS_S_S_diddiiddiddiiiid_param_18];
	ld.param.u64 	%rd278, [_Z19fband_matrix_nonisoPdS_S_S_S_S_S_S_S_S_S_S_S_S_S_S_S_S_S_S_S_S_S_S_S_S_S_S_S_S_S_S_PiS_S_S_diddiiddiddiiiid_param_17];
	ld.param.u64 	%rd277, [_Z19fband_matrix_nonisoPdS_S_S_S_S_S_S_S_S_S_S_S_S_S_S_S_S_S_S_S_S_S_S_S_S_S_S_S_S_S_S_PiS_S_S_diddiiddiddiiiid_param_16];
	ld.param.u64 	%rd276, [_Z19fband_matrix_nonisoPdS_S_S_S_S_S_S_S_S_S_S_S_S_S_S_S_S_S_S_S_S_S_S_S_S_S_S_S_S_S_S_PiS_S_S_diddiiddiddiiiid_param_15];
	ld.param.u64 	%rd275, [_Z19fband_matrix_nonisoPdS_S_S_S_S_S_S_S_S_S_S_S_S_S_S_S_S_S_S_S_S_S_S_S_S_S_S_S_S_S_S_PiS_S_S_diddiiddiddiiiid_param_14];
	ld.param.u64 	%rd274, [_Z19fband_matrix_nonisoPdS_S_S_S_S_S_S_S_S_S_S_S_S_S_S_S_S_S_S_S_S_S_S_S_S_S_S_S_S_S_S_PiS_S_S_diddiiddiddiiiid_param_8];
	mul.lo.s32 	%r11, %r96, %r90;
	mov.f64 	%fd238, 0d4000000000000000;
	{
	.reg .b32 %temp; 
	mov.b64 	{%temp, %r12}, %fd238;
	}
	and.b32  	%r13, %r12, 2146435072;
	setp.eq.s32 	%p31, %r13, 1062207488;
	setp.lt.s32 	%p32, %r12, 0;
	selp.b32 	%r14, 0, 2146435072, %p32;
	and.b32  	%r123, %r12, 2147483647;
	setp.ne.s32 	%p33, %r123, 1071644672;
	and.pred  	%p1, %p31, %p33;
	or.b32  	%r15, %r14, -2147483648;
	mul.lo.s32 	%r17, %r245, %r1;
	add.s32 	%r16, %r17, %r1;
	neg.f64 	%fd3, %fd510;
	mul.f64 	%fd4, %fd125, 0d401921FB54442D18;
	shl.b32 	%r124, %r245, 1;
	neg.s32 	%r262, %r124;
	cvta.to.global.u64 	%rd28, %rd275;
	cvta.to.global.u64 	%rd29, %rd277;
	cvta.to.global.u64 	%rd30, %rd279;
	cvta.to.global.u64 	%rd31, %rd274;
	cvta.to.global.u64 	%rd32, %rd283;
	cvta.to.global.u64 	%rd33, %rd281;
	cvta.to.global.u64 	%rd34, %rd276;
	cvta.to.global.u64 	%rd35, %rd278;
	cvta.to.global.u64 	%rd36, %rd280;
	cvta.to.global.u64 	%rd37, %rd282;
	mov.f64 	%fd524, 0d3FF0000000000000;
	mov.b32 	%r263, 2;
	mov.u32 	%r261, %r3;
$L__BB20_8:
	add.s32 	%r22, %r263, -2;
	and.b32  	%r125, %r22, 1;
	setp.eq.b32 	%p34, %r125, 1;
	@%p34 bra 	$L__BB20_23;
	ld.param.u32 	%r252, [_Z19fband_matrix_nonisoPdS_S_S_S_S_S_S_S_S_S_S_S_S_S_S_S_S_S_S_S_S_S_S_S_S_S_S_S_S_S_S_PiS_S_S_diddiiddiddiiiid_param_48];
	ld.param.u64 	%rd284, [_Z19fband_matrix_nonisoPdS_S_S_S_S_S_S_S_S_S_S_S_S_S_S_S_S_S_S_S_S_S_S_S_S_S_S_S_S_S_S_PiS_S_S_diddiiddiddiiiid_param_23];
	setp.ne.s32 	%p56, %r252, 1;
	shr.u32 	%r23, %r22, 1;
	mad.lo.s32 	%r24, %r11, %r23, %r3;
	mul.wide.s32 	%rd182, %r24, 8;
	add.s64 	%rd183, %rd34, %rd182;
	ld.global.f64 	%fd537, [%rd183];
	add.s64 	%rd184, %rd35, %rd182;
	ld.global.f64 	%fd538, [%rd184];
	add.s64 	%rd185, %rd36, %rd182;
	ld.global.f64 	%fd539, [%rd185];
	add.s64 	%rd186, %rd8, %rd182;
	ld.global.f64 	%fd540, [%rd186];
	cvta.to.global.u64 	%rd187, %rd284;
	add.s64 	%rd188, %rd187, %rd182;
	ld.global.f64 	%fd11, [%rd188];
	add.s64 	%rd189, %rd37, %rd182;
	ld.global.f64 	%fd12, [%rd189];
	add.s64 	%rd190, %rd18, %rd182;
	ld.global.f64 	%fd317, [%rd190];
	mad.lo.s32 	%r25, %r23, %r90, %r1;
	mul.wide.s32 	%rd191, %r25, 8;
	add.s64 	%rd192, %rd17, %rd191;
	ld.global.f64 	%fd318, [%rd192];
	add.f64 	%fd13, %fd317, %fd318;
	@%p56 bra 	$L__BB20_11;
	mul.wide.s32 	%rd193, %r25, 8;
	add.s64 	%rd194, %rd7, %rd193;
	ld.global.f64 	%fd319, [%rd194];
	add.s64 	%rd195, %rd6, %rd193;
	ld.global.f64 	%fd320, [%rd195];
	add.f64 	%fd321, %fd319, %fd320;
	mul.f64 	%fd520, %fd321, 0d3FE0000000000000;
$L__BB20_11:
	ld.param.u32 	%r255, [_Z19fband_matrix_nonisoPdS_S_S_S_S_S_S_S_S_S_S_S_S_S_S_S_S_S_S_S_S_S_S_S_S_S_S_S_S_S_S_PiS_S_S_diddiiddiddiiiid_param_49];
	setp.ne.s32 	%p57, %r255, 1;
	@%p57 bra 	$L__BB20_19;
	ld.param.f64 	%fd518, [_Z19fband_matrix_nonisoPdS_S_S_S_S_S_S_S_S_S_S_S_S_S_S_S_S_S_S_S_S_S_S_S_S_S_S_S_S_S_S_PiS_S_S_diddiiddiddiiiid_param_51];
	setp.leu.f64 	%p58, %fd540, %fd518;
	setp.ltu.f64 	%p59, %fd520, 0d0000000000000000;
	mov.f64 	%fd524, 0d3FF0000000000000;
	or.pred  	%p60, %p58, %p59;
	@%p60 bra 	$L__BB20_19;
	setp.lt.s32 	%p61, %r12, 0;
	setp.eq.s32 	%p62, %r13, 1062207488;
	fma.rn.f64 	%fd323, %fd520, 0dBFC43FE5C91D14E4, 0d3FF399999999999A;
	fma.rn.f64 	%fd324, %fd540, 0dBFC6BEDFA43FE5C9, %fd323;
	{
	.reg .b32 %temp; 
	mov.b64 	{%temp, %r158}, %fd520;
	}
	abs.f64 	%fd325, %fd520;
	{ // callseq 85, 0
	.param .b64 param0;
	st.param.f64 	[param0], %fd325;
	.param .b64 param1;
	st.param.f64 	[param1], 0d4000000000000000;
	.param .b64 retval0;
	call.uni (retval0), 
	__internal_accurate_pow, 
	(
	param0, 
	param1
	);
	ld.param.f64 	%fd327, [retval0];
	} // callseq 85
	setp.lt.s32 	%p64, %r158, 0;
	neg.f64 	%fd329, %fd327;
	selp.f64 	%fd330, %fd329, %fd327, %p62;
	selp.f64 	%fd331, %fd330, %fd327, %p64;
	setp.eq.f64 	%p65, %fd520, 0d0000000000000000;
	selp.b32 	%r159, %r158, 0, %p62;
	or.b32  	%r160, %r159, 2146435072;
	selp.b32 	%r161, %r160, %r159, %p61;
	mov.b32 	%r162, 0;
	mov.b64 	%fd332, {%r162, %r161};
	selp.f64 	%fd333, %fd332, %fd331, %p65;
	add.f64 	%fd334, %fd520, 0d4000000000000000;
	{
	.reg .b32 %temp; 
	mov.b64 	{%temp, %r163}, %fd334;
	}
	and.b32  	%r164, %r163, 2146435072;
	setp.eq.s32 	%p66, %r164, 2146435072;
	setp.eq.f64 	%p67, %fd325, 0d7FF0000000000000;
	selp.b32 	%r165, %r15, %r14, %p1;
	selp.b32 	%r166, %r165, %r14, %p64;
	mov.b64 	%fd335, {%r162, %r166};
	selp.f64 	%fd336, %fd335, %fd333, %p67;
	selp.f64 	%fd337, %fd336, %fd333, %p66;
	setp.eq.f64 	%p68, %fd520, 0d3FF0000000000000;
	mul.f64 	%fd338, %fd337, 0d3FB31C432CA57A78;
	selp.f64 	%fd339, 0d3FB31C432CA57A78, %fd338, %p68;
	sub.f64 	%fd340, %fd324, %fd339;
	mul.f64 	%fd341, %fd540, 0d3FCE17C1BDA5119D;
	fma.rn.f64 	%fd16, %fd341, %fd520, %fd340;
	{
	.reg .b32 %temp; 
	mov.b64 	{%temp, %r26}, %fd540;
	}
	abs.f64 	%fd17, %fd540;
	{ // callseq 86, 0
	.param .b64 param0;
	st.param.f64 	[param0], %fd17;
	.param .b64 param1;
	st.param.f64 	[param1], 0d4000000000000000;
	.param .b64 retval0;
	call.uni (retval0), 
	__internal_accurate_pow, 
	(
	param0, 
	param1
	);
	ld.param.f64 	%fd342, [retval0];
	} // callseq 86
	setp.lt.s32 	%p69, %r26, 0;
	neg.f64 	%fd344, %fd342;
	selp.f64 	%fd345, %fd344, %fd342, %p62;
	selp.f64 	%fd346, %fd345, %fd342, %p69;
	setp.eq.f64 	%p70, %fd540, 0d0000000000000000;
	selp.b32 	%r167, %r26, 0, %p62;
	or.b32  	%r168, %r167, 2146435072;
	selp.b32 	%r169, %r168, %r167, %p61;
	mov.b64 	%fd347, {%r162, %r169};
	selp.f64 	%fd523, %fd347, %fd346, %p70;
	add.f64 	%fd348, %fd540, 0d4000000000000000;
	{
	.reg .b32 %temp; 
	mov.b64 	{%temp, %r170}, %fd348;
	}
	and.b32  	%r171, %r170, 2146435072;
	setp.ne.s32 	%p71, %r171, 2146435072;
	@%p71 bra 	$L__BB20_18;
	setp.num.f64 	%p72, %fd540, %fd540;
	@%p72 bra 	$L__BB20_16;
	mov.f64 	%fd349, 0d4000000000000000;
	add.rn.f64 	%fd523, %fd540, %fd349;
	bra.uni 	$L__BB20_18;
$L__BB20_16:
	setp.neu.f64 	%p73, %fd17, 0d7FF0000000000000;
	@%p73 bra 	$L__BB20_18;
	selp.b32 	%r173, %r165, %r14, %p69;
	mov.b32 	%r174, 0;
	mov.b64 	%fd523, {%r174, %r173};
$L__BB20_18:
	setp.eq.f64 	%p75, %fd540, 0d3FF0000000000000;
	mul.f64 	%fd350, %fd523, 0d3FAC947064ECE9A3;
	selp.f64 	%fd351, 0d3FAC947064ECE9A3, %fd350, %p75;
	sub.f64 	%fd352, %fd16, %fd351;
	max.f64 	%fd524, %fd352, 0d3FF0000000000000;
$L__BB20_19:
	ld.param.f64 	%fd516, [_Z19fband_matrix_nonisoPdS_S_S_S_S_S_S_S_S_S_S_S_S_S_S_S_S_S_S_S_S_S_S_S_S_S_S_S_S_S_S_PiS_S_S_diddiiddiddiiiid_param_46];
	setp.geu.f64 	%p76, %fd13, %fd516;
	@%p76 bra 	$L__BB20_21;
	add.f64 	%fd375, %fd537, %fd538;
	sub.f64 	%fd376, %fd375, %fd539;
	add.s32 	%r177, %r23, %r17;
	mul.wide.s32 	%rd200, %r177, 8;
	add.s64 	%rd201, %rd16, %rd200;
	ld.global.f64 	%fd377, [%rd201];
	add.s32 	%r178, %r177, %r1;
	mul.wide.s32 	%rd202, %r178, 8;
	add.s64 	%rd203, %rd15, %rd202;
	ld.global.f64 	%fd378, [%rd203];
	add.f64 	%fd379, %fd377, %fd378;
	mul.f64 	%fd380, %fd376, %fd379;
	mul.f64 	%fd532, %fd380, 0d3FE0000000000000;
	mov.f64 	%fd533, %fd532;
	bra.uni 	$L__BB20_22;
$L__BB20_21:
	add.s32 	%r175, %r23, %r17;
	mul.wide.s32 	%rd196, %r175, 8;
	add.s64 	%rd197, %rd16, %rd196;
	ld.global.f64 	%fd353, [%rd197];
	add.s32 	%r176, %r175, %r1;
	mul.wide.s32 	%rd198, %r176, 8;
	add.s64 	%rd199, %rd15, %rd198;
	ld.global.f64 	%fd354, [%rd199];
	sub.f64 	%fd355, %fd353, %fd354;
	div.rn.f64 	%fd356, %fd355, %fd13;
	add.f64 	%fd357, %fd537, %fd538;
	mul.f64 	%fd358, %fd357, %fd353;
	mul.f64 	%fd359, %fd539, %fd354;
	sub.f64 	%fd360, %fd358, %fd359;
	mul.f64 	%fd361, %fd540, %fd520;
	mov.f64 	%fd362, 0d3FF0000000000000;
	sub.f64 	%fd363, %fd362, %fd361;
	mul.f64 	%fd364, %fd363, %fd524;
	div.rn.f64 	%fd365, %fd125, %fd364;
	sub.f64 	%fd366, %fd539, %fd537;
	add.f64 	%fd367, %fd538, %fd366;
	mul.f64 	%fd368, %fd367, %fd365;
	fma.rn.f64 	%fd532, %fd368, %fd356, %fd360;
	mul.f64 	%fd369, %fd357, %fd354;
	mul.f64 	%fd370, %fd539, %fd353;
	sub.f64 	%fd371, %fd369, %fd370;
	sub.f64 	%fd372, %fd537, %fd538;
	sub.f64 	%fd373, %fd372, %fd539;
	mul.f64 	%fd374, %fd373, %fd365;
	fma.rn.f64 	%fd533, %fd374, %fd356, %fd371;
$L__BB20_22:
	mul.wide.s32 	%rd204, %r24, 8;
	add.s64 	%rd205, %rd11, %rd204;
	ld.global.f64 	%fd381, [%rd205];
	div.rn.f64 	%fd382, %fd381, %fd3;
	mul.f64 	%fd383, %fd538, %fd12;
	fma.rn.f64 	%fd384, %fd537, %fd11, %fd383;
	mul.f64 	%fd385, %fd384, %fd382;
	add.s64 	%rd206, %rd1, %rd204;
	ld.global.f64 	%fd386, [%rd206];
	div.rn.f64 	%fd387, %fd386, %fd3;
	mul.f64 	%fd388, %fd539, %fd387;
	mul.f64 	%fd389, %fd11, %fd388;
	sub.f64 	%fd534, %fd385, %fd389;
	mul.f64 	%fd390, %fd537, %fd12;
	fma.rn.f64 	%fd391, %fd538, %fd11, %fd390;
	mul.f64 	%fd392, %fd391, %fd387;
	mul.f64 	%fd393, %fd539, %fd382;
	mul.f64 	%fd394, %fd12, %fd393;
	sub.f64 	%fd535, %fd392, %fd394;
	bra.uni 	$L__BB20_37;
$L__BB20_23:
	ld.param.u32 	%r251, [_Z19fband_matrix_nonisoPdS_S_S_S_S_S_S_S_S_S_S_S_S_S_S_S_S_S_S_S_S_S_S_S_S_S_S_S_S_S_S_PiS_S_S_diddiiddiddiiiid_param_48];
	setp.ne.s32 	%p35, %r251, 1;
	add.s32 	%r126, %r263, -3;
	shr.u32 	%r27, %r126, 1;
	mad.lo.s32 	%r28, %r27, %r11, %r3;
	mul.wide.s32 	%rd156, %r28, 8;
	add.s64 	%rd157, %rd28, %rd156;
	ld.global.f64 	%fd537, [%rd157];
	add.s64 	%rd158, %rd29, %rd156;
	ld.global.f64 	%fd538, [%rd158];
	add.s64 	%rd159, %rd30, %rd156;
	ld.global.f64 	%fd539, [%rd159];
	add.s64 	%rd160, %rd31, %rd156;
	ld.global.f64 	%fd540, [%rd160];
	add.s64 	%rd161, %rd32, %rd156;
	ld.global.f64 	%fd35, [%rd161];
	add.s64 	%rd162, %rd33, %rd156;
	ld.global.f64 	%fd36, [%rd162];
	add.s64 	%rd163, %rd21, %rd156;
	ld.global.f64 	%fd239, [%rd163];
	mad.lo.s32 	%r29, %r27, %r90, %r1;
	mul.wide.s32 	%rd164, %r29, 8;
	add.s64 	%rd165, %rd20, %rd164;
	ld.global.f64 	%fd240, [%rd165];
	add.f64 	%fd37, %fd239, %fd240;
	@%p35 bra 	$L__BB20_25;
	add.s32 	%r127, %r263, -1;
	shr.u32 	%r128, %r127, 1;
	mad.lo.s32 	%r129, %r128, %r90, %r1;
	mul.wide.s32 	%rd166, %r129, 8;
	add.s64 	%rd167, %rd7, %rd166;
	ld.global.f64 	%fd241, [%rd167];
	mul.wide.s32 	%rd168, %r29, 8;
	add.s64 	%rd169, %rd6, %rd168;
	ld.global.f64 	%fd242, [%rd169];
	add.f64 	%fd243, %fd241, %fd242;
	mul.f64 	%fd520, %fd243, 0d3FE0000000000000;
$L__BB20_25:
	ld.param.u32 	%r254, [_Z19fband_matrix_nonisoPdS_S_S_S_S_S_S_S_S_S_S_S_S_S_S_S_S_S_S_S_S_S_S_S_S_S_S_S_S_S_S_PiS_S_S_diddiiddiddiiiid_param_49];
	setp.ne.s32 	%p36, %r254, 1;
	@%p36 bra 	$L__BB20_33;
	ld.param.f64 	%fd517, [_Z19fband_matrix_nonisoPdS_S_S_S_S_S_S_S_S_S_S_S_S_S_S_S_S_S_S_S_S_S_S_S_S_S_S_S_S_S_S_PiS_S_S_diddiiddiddiiiid_param_51];
	setp.leu.f64 	%p37, %fd540, %fd517;
	setp.ltu.f64 	%p38, %fd520, 0d0000000000000000;
	mov.f64 	%fd524, 0d3FF0000000000000;
	or.pred  	%p39, %p37, %p38;
	@%p39 bra 	$L__BB20_33;
	fma.rn.f64 	%fd245, %fd520, 0dBFC43FE5C91D14E4, 0d3FF399999999999A;
	fma.rn.f64 	%fd246, %fd540, 0dBFC6BEDFA43FE5C9, %fd245;
	{
	.reg .b32 %temp; 
	mov.b64 	{%temp, %r130}, %fd520;
	}
	abs.f64 	%fd247, %fd520;
	{ // callseq 83, 0
	.param .b64 param0;
	st.param.f64 	[param0], %fd247;
	.param .b64 param1;
	st.param.f64 	[param1], 0d4000000000000000;
	.param .b64 retval0;
	call.uni (retval0), 
	__internal_accurate_pow, 
	(
	param0, 
	param1
	);
	ld.param.f64 	%fd249, [retval0];
	} // callseq 83
	setp.lt.s32 	%p43, %r130, 0;
	neg.f64 	%fd251, %fd249;
	selp.f64 	%fd252, %fd251, %fd249, %p31;
	selp.f64 	%fd253, %fd252, %fd249, %p43;
	setp.eq.f64 	%p44, %fd520, 0d0000000000000000;
	selp.b32 	%r131, %r130, 0, %p31;
	or.b32  	%r132, %r131, 2146435072;
	selp.b32 	%r133, %r132, %r131, %p32;
	mov.b32 	%r134, 0;
	mov.b64 	%fd254, {%r134, %r133};
	selp.f64 	%fd255, %fd254, %fd253, %p44;
	add.f64 	%fd256, %fd520, 0d4000000000000000;
	{
	.reg .b32 %temp; 
	mov.b64 	{%temp, %r135}, %fd256;
	}
	and.b32  	%r136, %r135, 2146435072;
	setp.eq.s32 	%p45, %r136, 2146435072;
	setp.eq.f64 	%p46, %fd247, 0d7FF0000000000000;
	selp.b32 	%r137, %r15, %r14, %p1;
	selp.b32 	%r138, %r137, %r14, %p43;
	mov.b64 	%fd257, {%r134, %r138};
	selp.f64 	%fd258, %fd257, %fd255, %p46;
	selp.f64 	%fd259, %fd258, %fd255, %p45;
	setp.eq.f64 	%p47, %fd520, 0d3FF0000000000000;
	mul.f64 	%fd260, %fd259, 0d3FB31C432CA57A78;
	selp.f64 	%fd261, 0d3FB31C432CA57A78, %fd260, %p47;
	sub.f64 	%fd262, %fd246, %fd261;
	mul.f64 	%fd263, %fd540, 0d3FCE17C1BDA5119D;
	fma.rn.f64 	%fd40, %fd263, %fd520, %fd262;
	{
	.reg .b32 %temp; 
	mov.b64 	{%temp, %r30}, %fd540;
	}
	abs.f64 	%fd41, %fd540;
	{ // callseq 84, 0
	.param .b64 param0;
	st.param.f64 	[param0], %fd41;
	.param .b64 param1;
	st.param.f64 	[param1], 0d4000000000000000;
	.param .b64 retval0;
	call.uni (retval0), 
	__internal_accurate_pow, 
	(
	param0, 
	param1
	);
	ld.param.f64 	%fd264, [retval0];
	} // callseq 84
	setp.lt.s32 	%p48, %r30, 0;
	neg.f64 	%fd266, %fd264;
	selp.f64 	%fd267, %fd266, %fd264, %p31;
	selp.f64 	%fd268, %fd267, %fd264, %p48;
	setp.eq.f64 	%p49, %fd540, 0d0000000000000000;
	selp.b32 	%r139, %r30, 0, %p31;
	or.b32  	%r140, %r139, 2146435072;
	selp.b32 	%r141, %r140, %r139, %p32;
	mov.b64 	%fd269, {%r134, %r141};
	selp.f64 	%fd528, %fd269, %fd268, %p49;
	add.f64 	%fd270, %fd540, 0d4000000000000000;
	{
	.reg .b32 %temp; 
	mov.b64 	{%temp, %r142}, %fd270;
	}
	and.b32  	%r143, %r142, 2146435072;
	setp.ne.s32 	%p50, %r143, 2146435072;
	@%p50 bra 	$L__BB20_32;
	setp.num.f64 	%p51, %fd540, %fd540;
	@%p51 bra 	$L__BB20_30;
	mov.f64 	%fd271, 0d4000000000000000;
	add.rn.f64 	%fd528, %fd540, %fd271;
	bra.uni 	$L__BB20_32;
$L__BB20_30:
	setp.neu.f64 	%p52, %fd41, 0d7FF0000000000000;
	@%p52 bra 	$L__BB20_32;
	selp.b32 	%r145, %r137, %r14, %p48;
	mov.b32 	%r146, 0;
	mov.b64 	%fd528, {%r146, %r145};
$L__BB20_32:
	setp.eq.f64 	%p54, %fd540, 0d3FF0000000000000;
	mul.f64 	%fd272, %fd528, 0d3FAC947064ECE9A3;
	selp.f64 	%fd273, 0d3FAC947064ECE9A3, %fd272, %p54;
	sub.f64 	%fd274, %fd40, %fd273;
	max.f64 	%fd524, %fd274, 0d3FF0000000000000;
$L__BB20_33:
	ld.param.f64 	%fd515, [_Z19fband_matrix_nonisoPdS_S_S_S_S_S_S_S_S_S_S_S_S_S_S_S_S_S_S_S_S_S_S_S_S_S_S_S_S_S_S_PiS_S_S_diddiiddiddiiiid_param_46];
	setp.geu.f64 	%p55, %fd37, %fd515;
	@%p55 bra 	$L__BB20_35;
	add.f64 	%fd297, %fd537, %fd538;
	sub.f64 	%fd298, %fd297, %fd539;
	add.s32 	%r151, %r27, %r16;
	mul.wide.s32 	%rd174, %r151, 8;
	add.s64 	%rd175, %rd15, %rd174;
	ld.global.f64 	%fd299, [%rd175];
	add.s32 	%r152, %r263, -1;
	shr.u32 	%r153, %r152, 1;
	add.s32 	%r154, %r153, %r17;
	mul.wide.s32 	%rd176, %r154, 8;
	add.s64 	%rd177, %rd16, %rd176;
	ld.global.f64 	%fd300, [%rd177];
	add.f64 	%fd301, %fd299, %fd300;
	mul.f64 	%fd302, %fd298, %fd301;
	mul.f64 	%fd532, %fd302, 0d3FE0000000000000;
	mov.f64 	%fd533, %fd532;
	bra.uni 	$L__BB20_36;
$L__BB20_35:
	add.s32 	%r147, %r27, %r16;
	mul.wide.s32 	%rd170, %r147, 8;
	add.s64 	%rd171, %rd15, %rd170;
	ld.global.f64 	%fd275, [%rd171];
	add.s32 	%r148, %r263, -1;
	shr.u32 	%r149, %r148, 1;
	add.s32 	%r150, %r149, %r17;
	mul.wide.s32 	%rd172, %r150, 8;
	add.s64 	%rd173, %rd16, %rd172;
	ld.global.f64 	%fd276, [%rd173];
	sub.f64 	%fd277, %fd275, %fd276;
	div.rn.f64 	%fd278, %fd277, %fd37;
	add.f64 	%fd279, %fd537, %fd538;
	mul.f64 	%fd280, %fd279, %fd275;
	mul.f64 	%fd281, %fd539, %fd276;
	sub.f64 	%fd282, %fd280, %fd281;
	mul.f64 	%fd283, %fd540, %fd520;
	mov.f64 	%fd284, 0d3FF0000000000000;
	sub.f64 	%fd285, %fd284, %fd283;
	mul.f64 	%fd286, %fd285, %fd524;
	div.rn.f64 	%fd287, %fd125, %fd286;
	sub.f64 	%fd288, %fd539, %fd537;
	add.f64 	%fd289, %fd538, %fd288;
	mul.f64 	%fd290, %fd289, %fd287;
	fma.rn.f64 	%fd532, %fd290, %fd278, %fd282;
	mul.f64 	%fd291, %fd279, %fd276;
	mul.f64 	%fd292, %fd539, %fd275;
	sub.f64 	%fd293, %fd291, %fd292;
	sub.f64 	%fd294, %fd537, %fd538;
	sub.f64 	%fd295, %fd294, %fd539;
	mul.f64 	%fd296, %fd295, %fd287;
	fma.rn.f64 	%fd533, %fd296, %fd278, %fd293;
$L__BB20_36:
	mul.wide.s32 	%rd178, %r28, 8;
	add.s64 	%rd179, %rd1, %rd178;
	ld.global.f64 	%fd303, [%rd179];
	div.rn.f64 	%fd304, %fd303, %fd3;
	mul.f64 	%fd305, %fd538, %fd36;
	fma.rn.f64 	%fd306, %fd537, %fd35, %fd305;
	mul.f64 	%fd307, %fd306, %fd304;
	add.s32 	%r155, %r263, -1;
	shr.u32 	%r156, %r155, 1;
	mad.lo.s32 	%r157, %r156, %r11, %r3;
	mul.wide.s32 	%rd180, %r157, 8;
	add.s64 	%rd181, %rd11, %rd180;
	ld.global.f64 	%fd308, [%rd181];
	div.rn.f64 	%fd309, %fd308, %fd3;
	mul.f64 	%fd310, %fd539, %fd309;
	mul.f64 	%fd311, %fd35, %fd310;
	sub.f64 	%fd534, %fd307, %fd311;
	mul.f64 	%fd312, %fd537, %fd36;
	fma.rn.f64 	%fd313, %fd538, %fd35, %fd312;
	mul.f64 	%fd314, %fd313, %fd309;
	mul.f64 	%fd315, %fd539, %fd304;
	mul.f64 	%fd316, %fd36, %fd315;
	sub.f64 	%fd535, %fd314, %fd316;
$L__BB20_37:
	min.f64 	%fd395, %fd534, 0d0000000000000000;
	min.f64 	%fd396, %fd535, 0d0000000000000000;
	div.rn.f64 	%fd397, %fd539, %fd537;
	mul.wide.s32 	%rd207, %r261, 8;
	add.s64 	%rd208, %rd4, %rd207;
	st.global.f64 	[%rd208], %fd397;
	neg.f64 	%fd398, %fd538;
	div.rn.f64 	%fd399, %fd398, %fd537;
	add.s64 	%rd209, %rd5, %rd207;
	st.global.f64 	[%rd209], %fd399;
	rcp.rn.f64 	%fd400, %fd537;
	mov.f64 	%fd401, 0d3FF0000000000000;
	sub.f64 	%fd402, %fd401, %fd540;
	mul.f64 	%fd403, %fd4, %fd402;
	sub.f64 	%fd404, %fd524, %fd540;
	div.rn.f64 	%fd405, %fd403, %fd404;
	fma.rn.f64 	%fd406, %fd532, %fd405, %fd395;
	mul.f64 	%fd407, %fd400, %fd406;
	add.s64 	%rd210, %rd3, %rd207;
	st.global.f64 	[%rd210], %fd407;
	fma.rn.f64 	%fd408, %fd533, %fd405, %fd396;
	mul.f64 	%fd409, %fd400, %fd408;
	add.s64 	%rd211, %rd2, %rd207;
	st.global.f64 	[%rd211], %fd409;
	add.s32 	%r263, %r263, 1;
	add.s32 	%r262, %r262, 1;
	add.s32 	%r261, %r261, %r11;
	setp.ne.s32 	%p77, %r262, -2;
	@%p77 bra 	$L__BB20_8;
$L__BB20_38:
	ld.param.u32 	%r253, [_Z19fband_matrix_nonisoPdS_S_S_S_S_S_S_S_S_S_S_S_S_S_S_S_S_S_S_S_S_S_S_S_S_S_S_S_S_S_S_PiS_S_S_diddiiddiddiiiid_param_48];
	ld.param.u32 	%r250, [_Z19fband_matrix_nonisoPdS_S_S_S_S_S_S_S_S_S_S_S_S_S_S_S_S_S_S_S_S_S_S_S_S_S_S_S_S_S_S_PiS_S_S_diddiiddiddiiiid_param_47];
	ld.param.u32 	%r246, [_Z19fband_matrix_nonisoPdS_S_S_S_S_S_S_S_S_S_S_S_S_S_S_S_S_S_S_S_S_S_S_S_S_S_S_S_S_S_S_PiS_S_S_diddiiddiddiiiid_param_40];
	cvt.rn.f64.s32 	%fd410, %r250;
	mov.f64 	%fd411, 0d3FF0000000000000;
	sub.f64 	%fd412, %fd411, %fd410;
	mul.f64 	%fd413, %fd123, %fd412;
	div.rn.f64 	%fd414, %fd121, %fd122;
	mul.f64 	%fd415, %fd414, %fd414;
	mul.f64 	%fd416, %fd415, %fd413;
	mul.f64 	%fd417, %fd416, 0d400921FB54442D18;
	add.s32 	%r34, %r246, -1;
	mad.lo.s32 	%r35, %r1, %r246, %r1;
	cvt.s64.s32 	%rd212, %r35;
	cvt.s64.s32 	%rd213, %r246;
	add.s64 	%rd214, %rd212, %rd213;
	shl.b64 	%rd215, %rd214, 3;
	add.s64 	%rd216, %rd15, %rd215;
	ld.global.f64 	%fd418, [%rd216+-8];
	mul.f64 	%fd67, %fd417, %fd418;
	mul.wide.s32 	%rd217, %r3, 8;
	add.s64 	%rd218, %rd8, %rd217;
	ld.global.f64 	%fd68, [%rd218];
	setp.ne.s32 	%p78, %r253, 1;
	@%p78 bra 	$L__BB20_40;
	mul.wide.s32 	%rd219, %r1, 8;
	add.s64 	%rd220, %rd7, %rd219;
	ld.global.f64 	%fd419, [%rd220];
	add.s64 	%rd221, %rd6, %rd219;
	ld.global.f64 	%fd420, [%rd221];
	add.f64 	%fd421, %fd419, %fd420;
	mul.f64 	%fd520, %fd421, 0d3FE0000000000000;
$L__BB20_40:
	ld.param.u32 	%r256, [_Z19fband_matrix_nonisoPdS_S_S_S_S_S_S_S_S_S_S_S_S_S_S_S_S_S_S_S_S_S_S_S_S_S_S_S_S_S_S_PiS_S_S_diddiiddiddiiiid_param_49];
	setp.ne.s32 	%p79, %r256, 1;
	@%p79 bra 	$L__BB20_54;
	ld.param.f64 	%fd519, [_Z19fband_matrix_nonisoPdS_S_S_S_S_S_S_S_S_S_S_S_S_S_S_S_S_S_S_S_S_S_S_S_S_S_S_S_S_S_S_PiS_S_S_diddiiddiddiiiid_param_51];
	setp.leu.f64 	%p80, %fd68, %fd519;
	setp.ltu.f64 	%p81, %fd520, 0d0000000000000000;
	mov.f64 	%fd524, 0d3FF0000000000000;
	or.pred  	%p82, %p80, %p81;
	@%p82 bra 	$L__BB20_54;
	{
	.reg .b32 %temp; 
	mov.b64 	{%temp, %r36}, %fd520;
	}
	mov.f64 	%fd423, 0d4000000000000000;
	{
	.reg .b32 %temp; 
	mov.b64 	{%temp, %r179}, %fd423;
	}
	and.b32  	%r38, %r179, 2146435072;
	setp.eq.s32 	%p83, %r38, 1062207488;
	abs.f64 	%fd71, %fd520;
	{ // callseq 87, 0
	.param .b64 param0;
	st.param.f64 	[param0], %fd71;
	.param .b64 param1;
	st.param.f64 	[param1], 0d4000000000000000;
	.param .b64 retval0;
	call.uni (retval0), 
	__internal_accurate_pow, 
	(
	param0, 
	param1
	);
	ld.param.f64 	%fd424, [retval0];
	} // callseq 87
	setp.lt.s32 	%p84, %r36, 0;
	neg.f64 	%fd426, %fd424;
	selp.f64 	%fd427, %fd426, %fd424, %p83;
	selp.f64 	%fd546, %fd427, %fd424, %p84;
	setp.neu.f64 	%p85, %fd520, 0d0000000000000000;
	@%p85 bra 	$L__BB20_44;
	setp.eq.s32 	%p86, %r38, 1062207488;
	selp.b32 	%r180, %r36, 0, %p86;
	setp.lt.s32 	%p87, %r179, 0;
	or.b32  	%r181, %r180, 2146435072;
	selp.b32 	%r182, %r181, %r180, %p87;
	mov.b32 	%r183, 0;
	mov.b64 	%fd546, {%r183, %r182};
$L__BB20_44:
	add.f64 	%fd428, %fd520, 0d4000000000000000;
	{
	.reg .b32 %temp; 
	mov.b64 	{%temp, %r184}, %fd428;
	}
	and.b32  	%r185, %r184, 2146435072;
	setp.ne.s32 	%p88, %r185, 2146435072;
	setp.neu.f64 	%p89, %fd71, 0d7FF0000000000000;
	or.pred  	%p90, %p88, %p89;
	@%p90 bra 	$L__BB20_46;
	setp.lt.s32 	%p91, %r36, 0;
	setp.eq.s32 	%p92, %r38, 1062207488;
	setp.lt.s32 	%p93, %r179, 0;
	selp.b32 	%r187, 0, 2146435072, %p93;
	and.b32  	%r188, %r179, 2147483647;
	setp.ne.s32 	%p94, %r188, 1071644672;
	or.b32  	%r189, %r187, -2147483648;
	selp.b32 	%r190, %r189, %r187, %p94;
	selp.b32 	%r191, %r190, %r187, %p92;
	selp.b32 	%r192, %r191, %r187, %p91;
	mov.b32 	%r193, 0;
	mov.b64 	%fd546, {%r193, %r192};
$L__BB20_46:
	setp.eq.s32 	%p95, %r38, 1062207488;
	setp.eq.f64 	%p96, %fd520, 0d3FF0000000000000;
	mul.f64 	%fd429, %fd546, 0d3FB31C432CA57A78;
	selp.f64 	%fd430, 0d3FB31C432CA57A78, %fd429, %p96;
	fma.rn.f64 	%fd431, %fd520, 0dBFC43FE5C91D14E4, 0d3FF399999999999A;
	fma.rn.f64 	%fd432, %fd68, 0dBFC6BEDFA43FE5C9, %fd431;
	sub.f64 	%fd433, %fd432, %fd430;
	mul.f64 	%fd434, %fd68, 0d3FCE17C1BDA5119D;
	fma.rn.f64 	%fd77, %fd434, %fd520, %fd433;
	{
	.reg .b32 %temp; 
	mov.b64 	{%temp, %r39}, %fd68;
	}
	abs.f64 	%fd78, %fd68;
	{ // callseq 88, 0
	.param .b64 param0;
	st.param.f64 	[param0], %fd78;
	.param .b64 param1;
	st.param.f64 	[param1], 0d4000000000000000;
	.param .b64 retval0;
	call.uni (retval0), 
	__internal_accurate_pow, 
	(
	param0, 
	param1
	);
	ld.param.f64 	%fd435, [retval0];
	} // callseq 88
	setp.lt.s32 	%p97, %r39, 0;
	neg.f64 	%fd437, %fd435;
	selp.f64 	%fd438, %fd437, %fd435, %p95;
	selp.f64 	%fd548, %fd438, %fd435, %p97;
	setp.neu.f64 	%p98, %fd68, 0d0000000000000000;
	@%p98 bra 	$L__BB20_48;
	setp.eq.s32 	%p99, %r38, 1062207488;
	selp.b32 	%r195, %r39, 0, %p99;
	setp.lt.s32 	%p100, %r179, 0;
	or.b32  	%r196, %r195, 2146435072;
	selp.b32 	%r197, %r196, %r195, %p100;
	mov.b32 	%r198, 0;
	mov.b64 	%fd548, {%r198, %r197};
$L__BB20_48:
	add.f64 	%fd439, %fd68, 0d4000000000000000;
	{
	.reg .b32 %temp; 
	mov.b64 	{%temp, %r199}, %fd439;
	}
	and.b32  	%r200, %r199, 2146435072;
	setp.ne.s32 	%p101, %r200, 2146435072;
	@%p101 bra 	$L__BB20_53;
	setp.num.f64 	%p102, %fd68, %fd68;
	@%p102 bra 	$L__BB20_51;
	mov.f64 	%fd440, 0d4000000000000000;
	add.rn.f64 	%fd548, %fd68, %fd440;
	bra.uni 	$L__BB20_53;
$L__BB20_51:
	setp.neu.f64 	%p103, %fd78, 0d7FF0000000000000;
	@%p103 bra 	$L__BB20_53;
	setp.lt.s32 	%p104, %r39, 0;
	setp.eq.s32 	%p105, %r38, 1062207488;
	setp.lt.s32 	%p106, %r179, 0;
	selp.b32 	%r202, 0, 2146435072, %p106;
	and.b32  	%r203, %r179, 2147483647;
	setp.ne.s32 	%p107, %r203, 1071644672;
	or.b32  	%r204, %r202, -2147483648;
	selp.b32 	%r205, %r204, %r202, %p107;
	selp.b32 	%r206, %r205, %r202, %p105;
	selp.b32 	%r207, %r206, %r202, %p104;
	mov.b32 	%r208, 0;
	mov.b64 	%fd548, {%r208, %r207};
$L__BB20_53:
	setp.eq.f64 	%p108, %fd68, 0d3FF0000000000000;
	mul.f64 	%fd441, %fd548, 0d3FAC947064ECE9A3;
	selp.f64 	%fd442, 0d3FAC947064ECE9A3, %fd441, %p108;
	sub.f64 	%fd443, %fd77, %fd442;
	max.f64 	%fd524, %fd443, 0d3FF0000000000000;
$L__BB20_54:
	ld.param.u32 	%r247, [_Z19fband_matrix_nonisoPdS_S_S_S_S_S_S_S_S_S_S_S_S_S_S_S_S_S_S_S_S_S_S_S_S_S_S_S_S_S_S_PiS_S_S_diddiiddiddiiiid_param_40];
	ld.param.u64 	%rd286, [_Z19fband_matrix_nonisoPdS_S_S_S_S_S_S_S_S_S_S_S_S_S_S_S_S_S_S_S_S_S_S_S_S_S_S_S_S_S_S_PiS_S_S_diddiiddiddiiiid_param_31];
	ld.param.u64 	%rd285, [_Z19fband_matrix_nonisoPdS_S_S_S_S_S_S_S_S_S_S_S_S_S_S_S_S_S_S_S_S_S_S_S_S_S_S_S_S_S_S_PiS_S_S_diddiiddiddiiiid_param_30];
	mul.wide.s32 	%rd222, %r1, 8;
	add.s64 	%rd223, %rd12, %rd222;
	ld.global.f64 	%fd445, [%rd223];
	add.s64 	%rd225, %rd11, %rd217;
	ld.global.f64 	%fd446, [%rd225];
	mov.f64 	%fd553, 0d3FF0000000000000;
	sub.f64 	%fd447, %fd553, %fd445;
	mul.f64 	%fd448, %fd447, 0d400921FB54442D18;
	sub.f64 	%fd449, %fd553, %fd68;
	mul.f64 	%fd450, %fd449, %fd448;
	sub.f64 	%fd451, %fd524, %fd68;
	div.rn.f64 	%fd452, %fd450, %fd451;
	add.s32 	%r209, %r35, %r247;
	mul.wide.s32 	%rd226, %r209, 8;
	add.s64 	%rd227, %rd15, %rd226;
	ld.global.f64 	%fd453, [%rd227];
	mul.f64 	%fd454, %fd453, %fd452;
	fma.rn.f64 	%fd455, %fd445, %fd446, %fd454;
	shl.b32 	%r40, %r247, 2;
	neg.f64 	%fd456, %fd445;
	rcp.rn.f64 	%fd457, %fd445;
	neg.f64 	%fd458, %fd457;
	cvta.to.global.u64 	%rd228, %rd285;
	add.s64 	%rd38, %rd228, %rd217;
	st.global.f64 	[%rd38], %fd458;
	div.rn.f64 	%fd459, %fd455, %fd456;
	cvta.to.global.u64 	%rd229, %rd286;
	add.s64 	%rd39, %rd229, %rd217;
	st.global.f64 	[%rd39], %fd459;
	setp.lt.s32 	%p109, %r247, 2;
	@%p109 bra 	$L__BB20_64;
	add.s32 	%r211, %r40, -3;
	mul.lo.s32 	%r41, %r96, %r90;
	max.s32 	%r212, %r211, 2;
	add.s32 	%r42, %r212, -1;
	setp.eq.s32 	%p110, %r212, 2;
	mov.b32 	%r268, 1;
	@%p110 bra 	$L__BB20_59;
	and.b32  	%r214, %r42, -2;
	neg.s32 	%r267, %r214;
	shl.b32 	%r44, %r41, 1;
	mov.b32 	%r264, 0;
	mul.wide.s32 	%rd236, %r41, 8;
	mov.u32 	%r265, %r3;
	mov.u32 	%r266, %r264;
$L__BB20_57:
	mul.wide.s32 	%rd230, %r265, 8;
	add.s64 	%rd231, %rd5, %rd230;
	ld.global.f64 	%fd460, [%rd231];
	neg.f64 	%fd461, %fd460;
	add.s64 	%rd232, %rd4, %rd230;
	ld.global.f64 	%fd462, [%rd232];
	neg.f64 	%fd463, %fd462;
	add.s64 	%rd233, %rd3, %rd230;
	ld.global.f64 	%fd464, [%rd233];
	mul.wide.s32 	%rd234, %r264, 8;
	add.s64 	%rd235, %rd38, %rd234;
	ld.global.f64 	%fd465, [%rd235];
	sub.f64 	%fd466, %fd461, %fd465;
	div.rn.f64 	%fd467, %fd463, %fd466;
	add.s64 	%rd237, %rd235, %rd236;
	st.global.f64 	[%rd237], %fd467;
	add.s64 	%rd238, %rd39, %rd234;
	ld.global.f64 	%fd468, [%rd238];
	sub.f64 	%fd469, %fd464, %fd468;
	ld.global.f64 	%fd470, [%rd235];
	sub.f64 	%fd471, %fd461, %fd470;
	div.rn.f64 	%fd472, %fd469, %fd471;
	add.s64 	%rd239, %rd238, %rd236;
	st.global.f64 	[%rd239], %fd472;
	ld.global.f64 	%fd473, [%rd231];
	add.s64 	%rd240, %rd2, %rd230;
	ld.global.f64 	%fd474, [%rd240];
	ld.global.f64 	%fd475, [%rd237];
	mul.f64 	%fd476, %fd462, %fd475;
	sub.f64 	%fd477, %fd476, %fd473;
	rcp.rn.f64 	%fd478, %fd477;
	add.s64 	%rd241, %rd237, %rd236;
	st.global.f64 	[%rd241], %fd478;
	ld.global.f64 	%fd479, [%rd239];
	fma.rn.f64 	%fd480, %fd462, %fd479, %fd474;
	ld.global.f64 	%fd481, [%rd237];
	mul.f64 	%fd482, %fd462, %fd481;
	sub.f64 	%fd483, %fd482, %fd473;
	div.rn.f64 	%fd484, %fd480, %fd483;
	add.s64 	%rd242, %rd239, %rd236;
	st.global.f64 	[%rd242], %fd484;
	add.s32 	%r267, %r267, 2;
	add.s32 	%r266, %r266, 2;
	add.s32 	%r265, %r265, %r41;
	add.s32 	%r264, %r264, %r44;
	setp.ne.s32 	%p111, %r267, 0;
	@%p111 bra 	$L__BB20_57;
	add.s32 	%r268, %r266, 1;
$L__BB20_59:
	and.b32  	%r215, %r42, 1;
	setp.eq.b32 	%p112, %r215, 1;
	not.pred 	%p113, %p112;
	@%p113 bra 	$L__BB20_64;
	and.b32  	%r216, %r268, 1;
	setp.eq.b32 	%p114, %r216, 1;
	not.pred 	%p115, %p114;
	@%p115 bra 	$L__BB20_62;
	add.s32 	%r217, %r268, -1;
	shr.u32 	%r218, %r217, 1;
	mad.lo.s32 	%r219, %r41, %r218, %r3;
	mul.wide.s32 	%rd243, %r219, 8;
	add.s64 	%rd244, %rd5, %rd243;
	ld.global.f64 	%fd486, [%rd244];
	neg.f64 	%fd550, %fd486;
	add.s64 	%rd245, %rd4, %rd243;
	ld.global.f64 	%fd487, [%rd245];
	neg.f64 	%fd553, %fd487;
	add.s64 	%rd246, %rd3, %rd243;
	ld.global.f64 	%fd552, [%rd246];
	bra.uni 	$L__BB20_63;
$L__BB20_62:
	shr.u32 	%r220, %r268, 1;
	add.s32 	%r221, %r220, -1;
	mad.lo.s32 	%r222, %r41, %r221, %r3;
	mul.wide.s32 	%rd247, %r222, 8;
	add.s64 	%rd248, %rd5, %rd247;
	ld.global.f64 	%fd489, [%rd248];
	neg.f64 	%fd550, %fd489;
	add.s64 	%rd249, %rd2, %rd247;
	ld.global.f64 	%fd552, [%rd249];
	mov.f64 	%fd553, 0d3FF0000000000000;
$L__BB20_63:
	add.s32 	%r223, %r268, -1;
	mul.lo.s32 	%r224, %r223, %r41;
	mul.wide.s32 	%rd250, %r224, 8;
	add.s64 	%rd251, %rd38, %rd250;
	ld.global.f64 	%fd490, [%rd251];
	sub.f64 	%fd491, %fd550, %fd490;
	div.rn.f64 	%fd492, %fd553, %fd491;
	mul.wide.s32 	%rd252, %r41, 8;
	add.s64 	%rd253, %rd251, %rd252;
	st.global.f64 	[%rd253], %fd492;
	add.s64 	%rd254, %rd39, %rd250;
	ld.global.f64 	%fd493, [%rd254];
	sub.f64 	%fd494, %fd552, %fd493;
	ld.global.f64 	%fd495, [%rd251];
	sub.f64 	%fd496, %fd550, %fd495;
	div.rn.f64 	%fd497, %fd494, %fd496;
	add.s64 	%rd255, %rd254, %rd252;
	st.global.f64 	[%rd255], %fd497;
$L__BB20_64:
	ld.param.u32 	%r248, [_Z19fband_matrix_nonisoPdS_S_S_S_S_S_S_S_S_S_S_S_S_S_S_S_S_S_S_S_S_S_S_S_S_S_S_S_S_S_S_PiS_S_S_diddiiddiddiiiid_param_40];
	mul.lo.s32 	%r55, %r96, %r90;
	add.s32 	%r269, %r40, -4;
	mul.lo.s32 	%r225, %r55, %r269;
	mul.wide.s32 	%rd256, %r225, 8;
	add.s64 	%rd257, %rd39, %rd256;
	ld.global.f64 	%fd498, [%rd257];
	mul.f64 	%fd499, %fd553, %fd498;
	sub.f64 	%fd500, %fd67, %fd499;
	add.s64 	%rd258, %rd38, %rd256;
	ld.global.f64 	%fd501, [%rd258];
	mul.f64 	%fd502, %fd553, %fd501;
	mov.f64 	%fd503, 0d0000000000000000;
	sub.f64 	%fd504, %fd503, %fd502;
	div.rn.f64 	%fd554, %fd500, %fd504;
	mul.wide.s32 	%rd259, %r55, 8;
	add.s64 	%rd260, %rd257, %rd259;
	st.global.f64 	[%rd260], %fd554;
	mad.lo.s32 	%r226, %r55, %r34, %r3;
	mul.wide.s32 	%rd261, %r226, 8;
	add.s64 	%rd262, %rd14, %rd261;
	st.global.f64 	[%rd262], %fd554;
	setp.lt.s32 	%p116, %r248, 1;
	@%p116 bra 	$L__BB20_101;
$L__BB20_65:
	mov.u32 	%r57, %r269;
	mul.lo.s32 	%r228, %r57, %r55;
	mul.wide.s32 	%rd263, %r228, 8;
	add.s64 	%rd264, %rd39, %rd263;
	ld.global.f64 	%fd505, [%rd264];
	add.s64 	%rd265, %rd38, %rd263;
	ld.global.f64 	%fd506, [%rd265];
	mul.f64 	%fd507, %fd554, %fd506;
	sub.f64 	%fd508, %fd505, %fd507;
	setp.lt.f64 	%p117, %fd508, 0d2B2BFF2EE48E0530;
	abs.f64 	%fd509, %fd508;
	selp.f64 	%fd554, %fd509, %fd508, %p117;
	and.b32  	%r227, %r57, 3;
	setp.gt.s32 	%p118, %r227, 1;
	@%p118 bra 	$L__BB20_70;
	setp.eq.s32 	%p120, %r227, 0;
	@%p120 bra 	$L__BB20_67;
	bra.uni 	$L__BB20_68;
$L__BB20_67:
	shr.u32 	%r238, %r57, 2;
	mad.lo.s32 	%r239, %r238, %r55, %r3;
	mul.wide.s32 	%rd272, %r239, 8;
	add.s64 	%rd273, %rd10, %rd272;
	st.global.f64 	[%rd273], %fd554;
	bra.uni 	$L__BB20_72;
$L__BB20_68:
	add.s32 	%r235, %r57, -1;
	shr.u32 	%r236, %r235, 2;
	mad.lo.s32 	%r237, %r236, %r55, %r3;
	mul.wide.s32 	%rd270, %r237, 8;
	add.s64 	%rd271, %rd14, %rd270;
	st.global.f64 	[%rd271], %fd554;
	bra.uni 	$L__BB20_72;
$L__BB20_69:
	add.s32 	%r232, %r57, -2;
	shr.u32 	%r233, %r232, 2;
	mad.lo.s32 	%r234, %r233, %r55, %r3;
	mul.wide.s32 	%rd268, %r234, 8;
	add.s64 	%rd269, %rd9, %rd268;
	st.global.f64 	[%rd269], %fd554;
	bra.uni 	$L__BB20_72;
$L__BB20_70:
	setp.eq.s32 	%p119, %r227, 2;
	@%p119 bra 	$L__BB20_69;
	add.s32 	%r229, %r57, -3;
	shr.u32 	%r230, %r229, 2;
	mad.lo.s32 	%r231, %r230, %r55, %r3;
	mul.wide.s32 	%rd266, %r231, 8;
	add.s64 	%rd267, %rd13, %rd266;
	st.global.f64 	[%rd267], %fd554;
$L__BB20_72:
	add.s32 	%r269, %r57, -1;
	setp.gt.s32 	%p121, %r57, 0;
	@%p121 bra 	$L__BB20_65;
	bra.uni 	$L__BB20_101;
$L__BB20_73:
	ld.param.f64 	%fd511, [_Z19fband_matrix_nonisoPdS_S_S_S_S_S_S_S_S_S_S_S_S_S_S_S_S_S_S_S_S_S_S_S_S_S_S_S_S_S_S_PiS_S_S_diddiiddiddiiiid_param_46];
	add.s64 	%rd101, %rd27, %rd47;
	shl.b64 	%rd102, %rd101, 3;
	add.s64 	%rd48, %rd26, %rd102;
	mul.wide.s32 	%rd103, %r270, 8;
	add.s64 	%rd49, %rd16, %rd103;
	mul.wide.s32 	%rd104, %r274, 8;
	add.s64 	%rd105, %rd22, %rd104;
	ld.global.f64 	%fd99, [%rd105];
	add.s64 	%rd106, %rd21, %rd104;
	ld.global.f64 	%fd135, [%rd106];
	mul.wide.s32 	%rd107, %r272, 8;
	add.s64 	%rd108, %rd20, %rd107;
	ld.global.f64 	%fd136, [%rd108];
	add.f64 	%fd100, %fd135, %fd136;
	add.s64 	%rd109, %rd19, %rd104;
	ld.global.f64 	%fd101, [%rd109];
	add.s64 	%rd110, %rd18, %rd104;
	ld.global.f64 	%fd137, [%rd110];
	add.s64 	%rd111, %rd17, %rd107;
	ld.global.f64 	%fd138, [%rd111];
	add.f64 	%fd102, %fd137, %fd138;
	setp.geu.f64 	%p8, %fd100, %fd511;
	@%p8 bra 	$L__BB20_75;
	ld.global.f64 	%fd147, [%rd49];
	ld.global.f64 	%fd148, [%rd48];
	add.f64 	%fd149, %fd147, %fd148;
	mul.f64 	%fd150, %fd149, 0d3FE0000000000000;
	mov.f64 	%fd151, 0d3FF0000000000000;
	sub.f64 	%fd152, %fd151, %fd99;
	mul.f64 	%fd555, %fd152, %fd150;
	bra.uni 	$L__BB20_76;
$L__BB20_75:
	ld.global.f64 	%fd139, [%rd48];
	ld.global.f64 	%fd140, [%rd49];
	sub.f64 	%fd141, %fd139, %fd140;
	div.rn.f64 	%fd142, %fd141, %fd100;
	mul.f64 	%fd143, %fd99, %fd140;
	sub.f64 	%fd144, %fd139, %fd143;
	add.f64 	%fd145, %fd99, 0dBFF0000000000000;
	mul.f64 	%fd146, %fd125, %fd145;
	fma.rn.f64 	%fd555, %fd146, %fd142, %fd144;
$L__BB20_76:
	ld.param.u32 	%r257, [_Z19fband_matrix_nonisoPdS_S_S_S_S_S_S_S_S_S_S_S_S_S_S_S_S_S_S_S_S_S_S_S_S_S_S_S_S_S_S_PiS_S_S_diddiiddiddiiiid_param_50];
	setp.ne.s32 	%p9, %r257, 1;
	mul.wide.s32 	%rd112, %r273, 8;
	add.s64 	%rd113, %rd10, %rd112;
	ld.global.f64 	%fd153, [%rd113];
	mul.f64 	%fd154, %fd99, %fd153;
	fma.rn.f64 	%fd155, %fd1, %fd555, %fd154;
	add.s64 	%rd50, %rd9, %rd104;
	abs.f64 	%fd156, %fd155;
	setp.lt.f64 	%p10, %fd156, 0d2B2BFF2EE48E0530;
	selp.f64 	%fd157, %fd156, %fd155, %p10;
	st.global.f64 	[%rd50], %fd157;
	setp.geu.f64 	%p11, %fd157, 0d0000000000000000;
	or.pred  	%p12, %p9, %p11;
	@%p12 bra 	$L__BB20_78;
	st.local.v2.u32 	[%rd23], {%r68, %r1};
	st.local.u32 	[%rd23+8], %r103;
	mov.u64 	%rd115, $str$5;
	cvta.global.u64 	%rd116, %rd115;
	add.u64 	%rd117, %SP, 0;
	{ // callseq 79, 0
	.param .b64 param0;
	st.param.b64 	[param0], %rd116;
	.param .b64 param1;
	st.param.b64 	[param1], %rd117;
	.param .b32 retval0;
	call.uni (retval0), 
	vprintf, 
	(
	param0, 
	param1
	);
	ld.param.b32 	%r108, [retval0];
	} // callseq 79
$L__BB20_78:
	ld.param.f64 	%fd512, [_Z19fband_matrix_nonisoPdS_S_S_S_S_S_S_S_S_S_S_S_S_S_S_S_S_S_S_S_S_S_S_S_S_S_S_S_S_S_S_PiS_S_S_diddiiddiddiiiid_param_46];
	add.s64 	%rd118, %rd25, %rd47;
	shl.b64 	%rd119, %rd118, 3;
	add.s64 	%rd51, %rd24, %rd119;
	setp.geu.f64 	%p13, %fd102, %fd512;
	@%p13 bra 	$L__BB20_80;
	ld.global.f64 	%fd167, [%rd51];
	ld.global.f64 	%fd168, [%rd48];
	add.f64 	%fd169, %fd167, %fd168;
	mul.f64 	%fd170, %fd169, 0d3FE0000000000000;
	mov.f64 	%fd171, 0d3FF0000000000000;
	sub.f64 	%fd172, %fd171, %fd101;
	mul.f64 	%fd556, %fd172, %fd170;
	bra.uni 	$L__BB20_81;
$L__BB20_80:
	ld.global.f64 	%fd159, [%rd51];
	ld.global.f64 	%fd160, [%rd48];
	sub.f64 	%fd161, %fd159, %fd160;
	div.rn.f64 	%fd162, %fd161, %fd102;
	mul.f64 	%fd163, %fd101, %fd160;
	sub.f64 	%fd164, %fd159, %fd163;
	add.f64 	%fd165, %fd101, 0dBFF0000000000000;
	mul.f64 	%fd166, %fd125, %fd165;
	fma.rn.f64 	%fd556, %fd166, %fd162, %fd164;
$L__BB20_81:
	ld.param.u32 	%r258, [_Z19fband_matrix_nonisoPdS_S_S_S_S_S_S_S_S_S_S_S_S_S_S_S_S_S_S_S_S_S_S_S_S_S_S_S_S_S_S_PiS_S_S_diddiiddiddiiiid_param_50];
	setp.ne.s32 	%p14, %r258, 1;
	ld.global.f64 	%fd173, [%rd50];
	mul.f64 	%fd174, %fd101, %fd173;
	fma.rn.f64 	%fd175, %fd1, %fd556, %fd174;
	add.s64 	%rd121, %rd10, %rd104;
	abs.f64 	%fd176, %fd175;
	setp.lt.f64 	%p15, %fd176, 0d2B2BFF2EE48E0530;
	selp.f64 	%fd177, %fd176, %fd175, %p15;
	st.global.f64 	[%rd121], %fd177;
	setp.geu.f64 	%p16, %fd177, 0d0000000000000000;
	or.pred  	%p17, %p14, %p16;
	@%p17 bra 	$L__BB20_83;
	st.local.v2.u32 	[%rd23], {%r68, %r1};
	st.local.u32 	[%rd23+8], %r103;
	mov.u64 	%rd122, $str$5;
	cvta.global.u64 	%rd123, %rd122;
	add.u64 	%rd124, %SP, 0;
	{ // callseq 80, 0
	.param .b64 param0;
	st.param.b64 	[param0], %rd123;
	.param .b64 param1;
	st.param.b64 	[param1], %rd124;
	.param .b32 retval0;
	call.uni (retval0), 
	vprintf, 
	(
	param0, 
	param1
	);
	ld.param.b32 	%r110, [retval0];
	} // callseq 80
$L__BB20_83:
	add.s32 	%r275, %r68, -1;
	add.s32 	%r112, %r68, 1;
	sub.s32 	%r274, %r274, %r4;
	sub.s32 	%r273, %r273, %r4;
	sub.s32 	%r272, %r272, %r90;
	add.s32 	%r271, %r271, -1;
	add.s32 	%r270, %r270, -1;
	add.s32 	%r276, %r276, -1;
	setp.gt.u32 	%p18, %r112, 1;
	@%p18 bra 	$L__BB20_4;
	ld.param.u32 	%r243, [_Z19fband_matrix_nonisoPdS_S_S_S_S_S_S_S_S_S_S_S_S_S_S_S_S_S_S_S_S_S_S_S_S_S_S_S_S_S_S_PiS_S_S_diddiiddiddiiiid_param_40];
	cvt.u32.u64 	%r114, %rd27;
	mul.wide.s32 	%rd131, %r1, 8;
	add.s64 	%rd40, %rd12, %rd131;
	mul.wide.s32 	%rd132, %r3, 8;
	add.s64 	%rd41, %rd11, %rd132;
	add.s64 	%rd42, %rd10, %rd132;
	add.s32 	%r115, %r114, %r243;
	mul.wide.s32 	%rd133, %r115, 8;
	add.s64 	%rd43, %rd15, %rd133;
	add.s64 	%rd44, %rd14, %rd132;
	shl.b64 	%rd134, %rd25, 3;
	add.s64 	%rd135, %rd134, %rd16;
	add.s64 	%rd289, %rd135, -8;
	shl.b64 	%rd136, %rd27, 3;
	add.s64 	%rd137, %rd136, %rd15;
	add.s64 	%rd288, %rd137, -8;
	neg.s32 	%r281, %r243;
	sub.s32 	%r279, %r1, %r90;
	neg.s32 	%r278, %r4;
	mad.lo.s32 	%r277, %r96, %r279, %r103;
	mov.b32 	%r282, -1;
$L__BB20_85:
	mov.u32 	%r82, %r282;
	add.s32 	%r282, %r82, 1;
	setp.ne.s32 	%p19, %r282, 0;
	@%p19 bra 	$L__BB20_87;
	ld.global.f64 	%fd226, [%rd40];
	ld.global.f64 	%fd227, [%rd41];
	ld.global.f64 	%fd228, [%rd42];
	add.f64 	%fd229, %fd227, %fd228;
	mov.f64 	%fd230, 0d3FF0000000000000;
	sub.f64 	%fd231, %fd230, %fd226;
	mul.f64 	%fd232, %fd231, 0d400921FB54442D18;
	ld.global.f64 	%fd233, [%rd43];
	mul.f64 	%fd234, %fd233, %fd232;
	fma.rn.f64 	%fd235, %fd226, %fd229, %fd234;
	st.global.f64 	[%rd44], %fd235;
	bra.uni 	$L__BB20_100;
$L__BB20_87:
	ld.param.f64 	%fd513, [_Z19fband_matrix_nonisoPdS_S_S_S_S_S_S_S_S_S_S_S_S_S_S_S_S_S_S_S_S_S_S_S_S_S_S_S_S_S_S_PiS_S_S_diddiiddiddiiiid_param_46];
	mul.wide.s32 	%rd138, %r277, 8;
	add.s64 	%rd139, %rd22, %rd138;
	ld.global.f64 	%fd109, [%rd139];
	add.s64 	%rd140, %rd21, %rd138;
	ld.global.f64 	%fd181, [%rd140];
	mul.wide.s32 	%rd141, %r279, 8;
	add.s64 	%rd142, %rd20, %rd141;
	ld.global.f64 	%fd182, [%rd142];
	add.f64 	%fd110, %fd181, %fd182;
	add.s64 	%rd143, %rd19, %rd138;
	ld.global.f64 	%fd111, [%rd143];
	add.s64 	%rd144, %rd18, %rd138;
	ld.global.f64 	%fd183, [%rd144];
	add.s64 	%rd145, %rd17, %rd141;
	ld.global.f64 	%fd184, [%rd145];
	add.f64 	%fd112, %fd183, %fd184;
	setp.geu.f64 	%p20, %fd112, %fd513;
	@%p20 bra 	$L__BB20_89;
	ld.global.f64 	%fd194, [%rd289];
	ld.global.f64 	%fd195, [%rd288];
	add.f64 	%fd196, %fd194, %fd195;
	mul.f64 	%fd197, %fd196, 0d3FE0000000000000;
	mov.f64 	%fd198, 0d3FF0000000000000;
	sub.f64 	%fd199, %fd198, %fd111;
	mul.f64 	%fd557, %fd199, %fd197;
	bra.uni 	$L__BB20_90;
$L__BB20_89:
	ld.global.f64 	%fd185, [%rd289];
	ld.global.f64 	%fd186, [%rd288];
	sub.f64 	%fd187, %fd185, %fd186;
	div.rn.f64 	%fd188, %fd187, %fd112;
	mul.f64 	%fd189, %fd111, %fd185;
	sub.f64 	%fd190, %fd186, %fd189;
	mul.f64 	%fd191, %fd125, %fd188;
	mov.f64 	%fd192, 0d3FF0000000000000;
	sub.f64 	%fd193, %fd192, %fd111;
	fma.rn.f64 	%fd557, %fd193, %fd191, %fd190;
$L__BB20_90:
	mul.wide.s32 	%rd146, %r278, 8;
	add.s64 	%rd54, %rd44, %rd146;
	ld.global.f64 	%fd200, [%rd54];
	mul.f64 	%fd201, %fd111, %fd200;
	fma.rn.f64 	%fd202, %fd1, %fd557, %fd201;
	add.s64 	%rd55, %rd13, %rd138;
	st.global.f64 	[%rd55], %fd202;
	mul.wide.s32 	%rd56, %r4, 8;
	add.s64 	%rd57, %rd55, %rd56;
	ld.global.f64 	%fd203, [%rd57];
	abs.f64 	%fd116, %fd203;
	setp.geu.f64 	%p21, %fd116, 0d2B2BFF2EE48E0530;
	@%p21 bra 	$L__BB20_92;
	st.global.f64 	[%rd57], %fd116;
$L__BB20_92:
	ld.param.u32 	%r259, [_Z19fband_matrix_nonisoPdS_S_S_S_S_S_S_S_S_S_S_S_S_S_S_S_S_S_S_S_S_S_S_S_S_S_S_S_S_S_S_PiS_S_S_diddiiddiddiiiid_param_50];
	setp.ne.s32 	%p22, %r259, 1;
	@%p22 bra 	$L__BB20_95;
	ld.global.f64 	%fd204, [%rd55];
	setp.geu.f64 	%p23, %fd204, 0d0000000000000000;
	@%p23 bra 	$L__BB20_95;
	st.local.v2.u32 	[%rd23], {%r82, %r1};
	st.local.u32 	[%rd23+8], %r103;
	mov.u64 	%rd148, $str$5;
	cvta.global.u64 	%rd149, %rd148;
	add.u64 	%rd150, %SP, 0;
	{ // callseq 81, 0
	.param .b64 param0;
	st.param.b64 	[param0], %rd149;
	.param .b64 param1;
	st.param.b64 	[param1], %rd150;
	.param .b32 retval0;
	call.uni (retval0), 
	vprintf, 
	(
	param0, 
	param1
	);
	ld.param.b32 	%r116, [retval0];
	} // callseq 81
$L__BB20_95:
	ld.param.f64 	%fd514, [_Z19fband_matrix_nonisoPdS_S_S_S_S_S_S_S_S_S_S_S_S_S_S_S_S_S_S_S_S_S_S_S_S_S_S_S_S_S_S_PiS_S_S_diddiiddiddiiiid_param_46];
	mul.wide.s32 	%rd151, %r280, 8;
	add.s64 	%rd58, %rd16, %rd151;
	setp.geu.f64 	%p24, %fd110, %fd514;
	@%p24 bra 	$L__BB20_97;
	ld.global.f64 	%fd214, [%rd58];
	ld.global.f64 	%fd215, [%rd288];
	add.f64 	%fd216, %fd214, %fd215;
	mul.f64 	%fd217, %fd216, 0d3FE0000000000000;
	mov.f64 	%fd218, 0d3FF0000000000000;
	sub.f64 	%fd219, %fd218, %fd109;
	mul.f64 	%fd558, %fd219, %fd217;
	bra.uni 	$L__BB20_98;
$L__BB20_97:
	ld.global.f64 	%fd205, [%rd288];
	ld.global.f64 	%fd206, [%rd58];
	sub.f64 	%fd207, %fd205, %fd206;
	div.rn.f64 	%fd208, %fd207, %fd110;
	mul.f64 	%fd209, %fd109, %fd205;
	sub.f64 	%fd210, %fd206, %fd209;
	mul.f64 	%fd211, %fd125, %fd208;
	mov.f64 	%fd212, 0d3FF0000000000000;
	sub.f64 	%fd213, %fd212, %fd109;
	fma.rn.f64 	%fd558, %fd213, %fd211, %fd210;
$L__BB20_98:
	ld.param.u32 	%r260, [_Z19fband_matrix_nonisoPdS_S_S_S_S_S_S_S_S_S_S_S_S_S_S_S_S_S_S_S_S_S_S_S_S_S_S_S_S_S_S_PiS_S_S_diddiiddiddiiiid_param_50];
	setp.ne.s32 	%p25, %r260, 1;
	ld.global.f64 	%fd220, [%rd55];
	mul.f64 	%fd221, %fd109, %fd220;
	fma.rn.f64 	%fd222, %fd1, %fd558, %fd221;
	add.s64 	%rd152, %rd54, %rd56;
	abs.f64 	%fd223, %fd222;
	setp.lt.f64 	%p26, %fd223, 0d2B2BFF2EE48E0530;
	selp.f64 	%fd224, %fd223, %fd222, %p26;
	st.global.f64 	[%rd152], %fd224;
	setp.geu.f64 	%p27, %fd224, 0d0000000000000000;
	or.pred  	%p28, %p25, %p27;
	@%p28 bra 	$L__BB20_100;
	st.local.v2.u32 	[%rd23], {%r282, %r1};
	st.local.u32 	[%rd23+8], %r103;
	mov.u64 	%rd153, $str$5;
	cvta.global.u64 	%rd154, %rd153;
	add.u64 	%rd155, %SP, 0;
	{ // callseq 82, 0
	.param .b64 param0;
	st.param.b64 	[param0], %rd154;
	.param .b64 param1;
	st.param.b64 	[param1], %rd155;
	.param .b32 retval0;
	call.uni (retval0), 
	vprintf, 
	(
	param0, 
	param1
	);
	ld.param.b32 	%r118, [retval0];
	} // callseq 82
$L__BB20_100:
	add.s64 	%rd289, %rd289, 8;
	add.s64 	%rd288, %rd288, 8;
	add.s32 	%r281, %r281, 1;
	setp.ne.s32 	%p29, %r281, 0;
	add.s32 	%r280, %r280, 1;
	add.s32 	%r279, %r279, %r90;
	add.s32 	%r278, %r278, %r4;
	add.s32 	%r277, %r277, %r4;
	@%p29 bra 	$L__BB20_85;
$L__BB20_101:
	ret;

}
	// .globl	_Z21integrate_flux_doublePdS_S_S_S_S_S_S_S_S_S_iii
.visible .entry _Z21integrate_flux_doublePdS_S_S_S_S_S_S_S_S_S_iii(
	.param .u64 .ptr .align 1 _Z21integrate_flux_doublePdS_S_S_S_S_S_S_S_S_S_iii_param_0,
	.param .u64 .ptr .align 1 _Z21integrate_flux_doublePdS_S_S_S_S_S_S_S_S_S_iii_param_1,
	.param .u64 .ptr .align 1 _Z21integrate_flux_doublePdS_S_S_S_S_S_S_S_S_S_iii_param_2,
	.param .u64 .ptr .align 1 _Z21integrate_flux_doublePdS_S_S_S_S_S_S_S_S_S_iii_param_3,
	.param .u64 .ptr .align 1 _Z21integrate_flux_doublePdS_S_S_S_S_S_S_S_S_S_iii_param_4,
	.param .u64 .ptr .align 1 _Z21integrate_flux_doublePdS_S_S_S_S_S_S_S_S_S_iii_param_5,
	.param .u64 .ptr .align 1 _Z21integrate_flux_doublePdS_S_S_S_S_S_S_S_S_S_iii_param_6,
	.param .u64 .ptr .align 1 _Z21integrate_flux_doublePdS_S_S_S_S_S_S_S_S_S_iii_param_7,
	.param .u64 .ptr .align 1 _Z21integrate_flux_doublePdS_S_S_S_S_S_S_S_S_S_iii_param_8,
	.param .u64 .ptr .align 1 _Z21integrate_flux_doublePdS_S_S_S_S_S_S_S_S_S_iii_param_9,
	.param .u64 .ptr .align 1 _Z21integrate_flux_doublePdS_S_S_S_S_S_S_S_S_S_iii_param_10,
	.param .u32 _Z21integrate_flux_doublePdS_S_S_S_S_S_S_S_S_S_iii_param_11,
	.param .u32 _Z21integrate_flux_doublePdS_S_S_S_S_S_S_S_S_S_iii_param_12,
	.param .u32 _Z21integrate_flux_doublePdS_S_S_S_S_S_S_S_S_S_iii_param_13
)
{
	.reg .pred 	%p<27>;
	.reg .b32 	%r<47>;
	.reg .b64 	%rd<94>;
	.reg .b64 	%fd<34>;

	ld.param.u64 	%rd36, [_Z21integrate_flux_doublePdS_S_S_S_S_S_S_S_S_S_iii_param_1];
	ld.param.u64 	%rd42, [_Z21integrate_flux_doublePdS_S_S_S_S_S_S_S_S_S_iii_param_2];
	ld.param.u64 	%rd43, [_Z21integrate_flux_doublePdS_S_S_S_S_S_S_S_S_S_iii_param_7];
	ld.param.u64 	%rd44, [_Z21integrate_flux_doublePdS_S_S_S_S_S_S_S_S_S_iii_param_8];
	ld.param.u64 	%rd45, [_Z21integrate_flux_doublePdS_S_S_S_S_S_S_S_S_S_iii_param_9];
	ld.param.u32 	%r32, [_Z21integrate_flux_doublePdS_S_S_S_S_S_S_S_S_S_iii_param_11];
	ld.param.u32 	%r33, [_Z21integrate_flux_doublePdS_S_S_S_S_S_S_S_S_S_iii_param_12];
	ld.param.u32 	%r34, [_Z21integrate_flux_doublePdS_S_S_S_S_S_S_S_S_S_iii_param_13];
	cvta.to.global.u64 	%rd1, %rd43;
	cvta.to.global.u64 	%rd2, %rd45;
	cvta.to.global.u64 	%rd3, %rd44;
	cvta.to.global.u64 	%rd4, %rd36;
	cvta.to.global.u64 	%rd5, %rd42;
	mov.u32 	%r1, %tid.x;
	mov.u32 	%r2, %tid.y;
	mov.u32 	%r46, %tid.z;
	setp.eq.s32 	%p2, %r2, 0;
	setp.lt.s32 	%p3, %r46, %r33;
	and.pred  	%p1, %p2, %p3;
	not.pred 	%p4, %p1;
	@%p4 bra 	$L__BB21_6;
	mov.u32 	%r4, %ntid.x;
	mov.u32 	%r5, %ntid.z;
	mov.u32 	%r39, %r46;
$L__BB21_2:
	setp.ge.s32 	%p5, %r1, %r32;
	@%p5 bra 	$L__BB21_5;
	mul.wide.s32 	%rd46, %r39, 8;
	add.s64 	%rd6, %rd5, %rd46;
	add.s64 	%rd7, %rd4, %rd46;
	mul.lo.s32 	%r7, %r39, %r32;
	mov.u32 	%r40, %r1;
$L__BB21_4:
	mov.b64 	%rd47, 0;
	st.global.u64 	[%rd6], %rd47;
	st.global.u64 	[%rd7], %rd47;
	add.s32 	%r35, %r40, %r7;
	mul.wide.s32 	%rd48, %r35, 8;
	add.s64 	%rd49, %rd2, %rd48;
	st.global.u64 	[%rd49], %rd47;
	add.s64 	%rd50, %rd3, %rd48;
	st.global.u64 	[%rd50], %rd47;
	add.s64 	%rd51, %rd1, %rd48;
	st.global.u64 	[%rd51], %rd47;
	add.s32 	%r40, %r40, %r4;
	setp.lt.s32 	%p6, %r40, %r32;
	@%p6 bra 	$L__BB21_4;
$L__BB21_5:
	add.s32 	%r39, %r39, %r5;
	setp.lt.s32 	%p7, %r39, %r33;
	@%p7 bra 	$L__BB21_2;
$L__BB21_6:
	setp.ge.s32 	%p8, %r46, %r33;
	bar.sync 	0;
	@%p8 bra 	$L__BB21_21;
	ld.param.u64 	%rd87, [_Z21integrate_flux_doublePdS_S_S_S_S_S_S_S_S_S_iii_param_6];
	ld.param.u64 	%rd86, [_Z21integrate_flux_doublePdS_S_S_S_S_S_S_S_S_S_iii_param_5];
	ld.param.u64 	%rd85, [_Z21integrate_flux_doublePdS_S_S_S_S_S_S_S_S_S_iii_param_4];
	mov.u32 	%r11, %ntid.x;
	cvta.to.global.u64 	%rd8, %rd87;
	cvta.to.global.u64 	%rd9, %rd86;
	cvta.to.global.u64 	%rd10, %rd85;
	mov.u32 	%r41, %r46;
$L__BB21_8:
	setp.ge.s32 	%p9, %r2, %r34;
	@%p9 bra 	$L__BB21_20;
	mul.lo.s32 	%r13, %r41, %r32;
	mov.u32 	%r42, %r2;
$L__BB21_10:
	setp.ge.s32 	%p10, %r1, %r32;
	@%p10 bra 	$L__BB21_19;
	ld.param.u64 	%rd88, [_Z21integrate_flux_doublePdS_S_S_S_S_S_S_S_S_S_iii_param_10];
	cvta.to.global.u64 	%rd52, %rd88;
	mul.wide.s32 	%rd53, %r42, 8;
	add.s64 	%rd11, %rd52, %rd53;
	mov.u32 	%r43, %r1;
$L__BB21_12:
	add.s32 	%r16, %r43, %r13;
	mul.wide.s32 	%rd54, %r16, 8;
	add.s64 	%rd12, %rd2, %rd54;
	ld.global.f64 	%fd6, [%rd11];
	mul.f64 	%fd7, %fd6, 0d3FE0000000000000;
	mad.lo.s32 	%r17, %r16, %r34, %r42;
	mul.wide.s32 	%rd55, %r17, 8;
	add.s64 	%rd56, %rd8, %rd55;
	ld.global.f64 	%fd8, [%rd56];
	mul.f64 	%fd1, %fd7, %fd8;
	ld.global.u64 	%rd89, [%rd12];
$L__BB21_13:
	mov.b64 	%fd9, %rd89;
	add.f64 	%fd10, %fd1, %fd9;
	mov.b64 	%rd57, %fd10;
	atom.relaxed.global.cas.b64 	%rd15, [%rd12], %rd89, %rd57;
	setp.ne.s64 	%p11, %rd89, %rd15;
	mov.u64 	%rd89, %rd15;
	@%p11 bra 	$L__BB21_13;
	mul.wide.s32 	%rd58, %r16, 8;
	add.s64 	%rd16, %rd3, %rd58;
	ld.global.f64 	%fd11, [%rd11];
	mul.f64 	%fd12, %fd11, 0d3FE0000000000000;
	mul.wide.s32 	%rd59, %r17, 8;
	add.s64 	%rd60, %rd9, %rd59;
	ld.global.f64 	%fd13, [%rd60];
	mul.f64 	%fd2, %fd12, %fd13;
	ld.global.u64 	%rd90, [%rd16];
$L__BB21_15:
	mov.b64 	%fd14, %rd90;
	add.f64 	%fd15, %fd2, %fd14;
	mov.b64 	%rd61, %fd15;
	atom.relaxed.global.cas.b64 	%rd19, [%rd16], %rd90, %rd61;
	setp.ne.s64 	%p12, %rd90, %rd19;
	mov.u64 	%rd90, %rd19;
	@%p12 bra 	$L__BB21_15;
	mul.wide.s32 	%rd62, %r16, 8;
	add.s64 	%rd20, %rd1, %rd62;
	ld.global.f64 	%fd16, [%rd11];
	mul.f64 	%fd17, %fd16, 0d3FE0000000000000;
	mul.wide.s32 	%rd63, %r17, 8;
	add.s64 	%rd64, %rd10, %rd63;
	ld.global.f64 	%fd18, [%rd64];
	mul.f64 	%fd3, %fd17, %fd18;
	ld.global.u64 	%rd91, [%rd20];
$L__BB21_17:
	mov.b64 	%fd19, %rd91;
	add.f64 	%fd20, %fd3, %fd19;
	mov.b64 	%rd65, %fd20;
	atom.relaxed.global.cas.b64 	%rd23, [%rd20], %rd91, %rd65;
	setp.ne.s64 	%p13, %rd91, %rd23;
	mov.u64 	%rd91, %rd23;
	@%p13 bra 	$L__BB21_17;
	add.s32 	%r43, %r43, %r11;
	setp.lt.s32 	%p14, %r43, %r32;
	@%p14 bra 	$L__BB21_12;
$L__BB21_19:
	mov.u32 	%r36, %ntid.y;
	add.s32 	%r42, %r42, %r36;
	setp.lt.s32 	%p15, %r42, %r34;
	@%p15 bra 	$L__BB21_10;
$L__BB21_20:
	mov.u32 	%r37, %ntid.z;
	add.s32 	%r41, %r41, %r37;
	setp.lt.s32 	%p16, %r41, %r33;
	@%p16 bra 	$L__BB21_8;
$L__BB21_21:
	bar.sync 	0;
	@%p4 bra 	$L__BB21_31;
	ld.param.u64 	%rd81, [_Z21integrate_flux_doublePdS_S_S_S_S_S_S_S_S_S_iii_param_0];
	mov.u32 	%r21, %ntid.x;
	mov.u32 	%r22, %ntid.z;
	cvta.to.global.u64 	%rd24, %rd81;
	mov.u32 	%r44, %r46;
$L__BB21_23:
	setp.ge.s32 	%p18, %r1, %r32;
	@%p18 bra 	$L__BB21_30;
	ld.param.u64 	%rd82, [_Z21integrate_flux_doublePdS_S_S_S_S_S_S_S_S_S_iii_param_1];
	mul.wide.s32 	%rd66, %r44, 8;
	add.s64 	%rd25, %rd5, %rd66;
	mul.lo.s32 	%r24, %r44, %r32;
	cvta.to.global.u64 	%rd67, %rd82;
	add.s64 	%rd26, %rd67, %rd66;
	mov.u32 	%r45, %r1;
$L__BB21_25:
	add.s32 	%r26, %r45, %r24;
	mul.wide.s32 	%rd68, %r26, 8;
	add.s64 	%rd69, %rd3, %rd68;
	ld.global.f64 	%fd21, [%rd69];
	mul.wide.s32 	%rd70, %r45, 8;
	add.s64 	%rd27, %rd24, %rd70;
	ld.global.f64 	%fd22, [%rd27];
	mul.f64 	%fd4, %fd21, %fd22;
	ld.global.u64 	%rd92, [%rd25];
$L__BB21_26:
	mov.b64 	%fd23, %rd92;
	add.f64 	%fd24, %fd4, %fd23;
	mov.b64 	%rd71, %fd24;
	atom.relaxed.global.cas.b64 	%rd30, [%rd25], %rd92, %rd71;
	setp.ne.s64 	%p19, %rd92, %rd30;
	mov.u64 	%rd92, %rd30;
	@%p19 bra 	$L__BB21_26;
	mul.wide.s32 	%rd72, %r26, 8;
	add.s64 	%rd73, %rd2, %rd72;
	ld.global.f64 	%fd25, [%rd73];
	add.s64 	%rd74, %rd1, %rd72;
	ld.global.f64 	%fd26, [%rd74];
	add.f64 	%fd27, %fd25, %fd26;
	ld.global.f64 	%fd28, [%rd27];
	mul.f64 	%fd5, %fd27, %fd28;
	ld.global.u64 	%rd93, [%rd26];
$L__BB21_28:
	mov.b64 	%fd29, %rd93;
	add.f64 	%fd30, %fd5, %fd29;
	mov.b64 	%rd75, %fd30;
	atom.relaxed.global.cas.b64 	%rd33, [%rd26], %rd93, %rd75;
	setp.ne.s64 	%p20, %rd93, %rd33;
	mov.u64 	%rd93, %rd33;
	@%p20 bra 	$L__BB21_28;
	add.s32 	%r45, %r45, %r21;
	setp.lt.s32 	%p21, %r45, %r32;
	@%p21 bra 	$L__BB21_25;
$L__BB21_30:
	add.s32 	%r44, %r44, %r22;
	setp.lt.s32 	%p22, %r44, %r33;
	@%p22 bra 	$L__BB21_23;
$L__BB21_31:
	setp.ge.s32 	%p23, %r46, %r33;
	bar.sync 	0;
	or.b32  	%r38, %r1, %r2;
	setp.ne.s32 	%p24, %r38, 0;
	or.pred  	%p25, %p24, %p23;
	@%p25 bra 	$L__BB21_34;
	ld.param.u64 	%rd84, [_Z21integrate_flux_doublePdS_S_S_S_S_S_S_S_S_S_iii_param_3];
	mov.u32 	%r29, %ntid.z;
	cvta.to.global.u64 	%rd34, %rd84;
$L__BB21_33:
	ld.param.u64 	%rd83, [_Z21integrate_flux_doublePdS_S_S_S_S_S_S_S_S_S_iii_param_1];
	mul.wide.s32 	%rd76, %r46, 8;
	add.s64 	%rd77, %rd5, %rd76;
	ld.global.f64 	%fd31, [%rd77];
	cvta.to.global.u64 	%rd78, %rd83;
	add.s64 	%rd79, %rd78, %rd76;
	ld.global.f64 	%fd32, [%rd79];
	sub.f64 	%fd33, %fd31, %fd32;
	add.s64 	%rd80, %rd34, %rd76;
	st.global.f64 	[%rd80], %fd33;
	add.s32 	%r46, %r46, %r29;
	setp.lt.s32 	%p26, %r46, %r33;
	@%p26 bra 	$L__BB21_33;
$L__BB21_34:
	ret;

}
	// .globl	_Z21integrate_flux_singlePfS_S_S_S_S_S_S_S_S_S_iii
.visible .entry _Z21integrate_flux_singlePfS_S_S_S_S_S_S_S_S_S_iii(
	.param .u64 .ptr .align 1 _Z21integrate_flux_singlePfS_S_S_S_S_S_S_S_S_S_iii_param_0,
	.param .u64 .ptr .align 1 _Z21integrate_flux_singlePfS_S_S_S_S_S_S_S_S_S_iii_param_1,
	.param .u64 .ptr .align 1 _Z21integrate_flux_singlePfS_S_S_S_S_S_S_S_S_S_iii_param_2,
	.param .u64 .ptr .align 1 _Z21integrate_flux_singlePfS_S_S_S_S_S_S_S_S_S_iii_param_3,
	.param .u64 .ptr .align 1 _Z21integrate_flux_singlePfS_S_S_S_S_S_S_S_S_S_iii_param_4,
	.param .u64 .ptr .align 1 _Z21integrate_flux_singlePfS_S_S_S_S_S_S_S_S_S_iii_param_5,
	.param .u64 .ptr .align 1 _Z21integrate_flux_singlePfS_S_S_S_S_S_S_S_S_S_iii_param_6,
	.param .u64 .ptr .align 1 _Z21integrate_flux_singlePfS_S_S_S_S_S_S_S_S_S_iii_param_7,
	.param .u64 .ptr .align 1 _Z21integrate_flux_singlePfS_S_S_S_S_S_S_S_S_S_iii_param_8,
	.param .u64 .ptr .align 1 _Z21integrate_flux_singlePfS_S_S_S_S_S_S_S_S_S_iii_param_9,
	.param .u64 .ptr .align 1 _Z21integrate_flux_singlePfS_S_S_S_S_S_S_S_S_S_iii_param_10,
	.param .u32 _Z21integrate_flux_singlePfS_S_S_S_S_S_S_S_S_S_iii_param_11,
	.param .u32 _Z21integrate_flux_singlePfS_S_S_S_S_S_S_S_S_S_iii_param_12,
	.param .u32 _Z21integrate_flux_singlePfS_S_S_S_S_S_S_S_S_S_iii_param_13
)
{
	.reg .pred 	%p<33>;
	.reg .b32 	%r<77>;
	.reg .b32 	%f<59>;
	.reg .b64 	%rd<66>;
	.reg .b64 	%fd<13>;

	ld.param.u64 	%rd23, [_Z21integrate_flux_singlePfS_S_S_S_S_S_S_S_S_S_iii_param_1];
	ld.param.u64 	%rd29, [_Z21integrate_flux_singlePfS_S_S_S_S_S_S_S_S_S_iii_param_2];
	ld.param.u64 	%rd30, [_Z21integrate_flux_singlePfS_S_S_S_S_S_S_S_S_S_iii_param_7];
	ld.param.u64 	%rd31, [_Z21integrate_flux_singlePfS_S_S_S_S_S_S_S_S_S_iii_param_8];
	ld.param.u64 	%rd32, [_Z21integrate_flux_singlePfS_S_S_S_S_S_S_S_S_S_iii_param_9];
	ld.param.u32 	%r33, [_Z21integrate_flux_singlePfS_S_S_S_S_S_S_S_S_S_iii_param_11];
	ld.param.u32 	%r34, [_Z21integrate_flux_singlePfS_S_S_S_S_S_S_S_S_S_iii_param_12];
	ld.param.u32 	%r35, [_Z21integrate_flux_singlePfS_S_S_S_S_S_S_S_S_S_iii_param_13];
	cvta.to.global.u64 	%rd1, %rd30;
	cvta.to.global.u64 	%rd2, %rd32;
	cvta.to.global.u64 	%rd3, %rd31;
	cvta.to.global.u64 	%rd4, %rd23;
	cvta.to.global.u64 	%rd5, %rd29;
	mov.u32 	%r1, %tid.x;
	mov.u32 	%r2, %tid.y;
	mov.u32 	%r76, %tid.z;
	setp.lt.s32 	%p3, %r1, %r33;
	setp.lt.s32 	%p4, %r2, %r35;
	and.pred  	%p5, %p3, %p4;
	setp.lt.s32 	%p6, %r76, %r34;
	and.pred  	%p1, %p5, %p6;
	not.pred 	%p7, %p1;
	@%p7 bra 	$L__BB22_5;
	mov.u32 	%r4, %ntid.x;
	mov.u32 	%r5, %ntid.z;
	mov.u32 	%r69, %r76;
$L__BB22_2:
	mul.wide.s32 	%rd33, %r69, 4;
	add.s64 	%rd6, %rd5, %rd33;
	add.s64 	%rd7, %rd4, %rd33;
	mul.lo.s32 	%r7, %r69, %r33;
	mov.u32 	%r70, %r1;
$L__BB22_3:
	mov.b32 	%r36, 0;
	st.global.u32 	[%rd6], %r36;
	st.global.u32 	[%rd7], %r36;
	add.s32 	%r37, %r70, %r7;
	mul.wide.s32 	%rd34, %r37, 4;
	add.s64 	%rd35, %rd2, %rd34;
	st.global.u32 	[%rd35], %r36;
	add.s64 	%rd36, %rd3, %rd34;
	st.global.u32 	[%rd36], %r36;
	add.s64 	%rd37, %rd1, %rd34;
	st.global.u32 	[%rd37], %r36;
	add.s32 	%r70, %r70, %r4;
	setp.lt.s32 	%p8, %r70, %r33;
	@%p8 bra 	$L__BB22_3;
	add.s32 	%r69, %r69, %r5;
	setp.lt.s32 	%p9, %r69, %r34;
	@%p9 bra 	$L__BB22_2;
$L__BB22_5:
	bar.sync 	0;
	@%p7 bra 	$L__BB22_18;
	ld.param.u64 	%rd65, [_Z21integrate_flux_singlePfS_S_S_S_S_S_S_S_S_S_iii_param_10];
	ld.param.u64 	%rd64, [_Z21integrate_flux_singlePfS_S_S_S_S_S_S_S_S_S_iii_param_6];
	ld.param.u64 	%rd63, [_Z21integrate_flux_singlePfS_S_S_S_S_S_S_S_S_S_iii_param_5];
	ld.param.u64 	%rd62, [_Z21integrate_flux_singlePfS_S_S_S_S_S_S_S_S_S_iii_param_4];
	mov.u32 	%r11, %ntid.x;
	mov.u32 	%r12, %ntid.y;
	cvta.to.global.u64 	%rd8, %rd65;
	cvta.to.global.u64 	%rd9, %rd64;
	cvta.to.global.u64 	%rd10, %rd63;
	cvta.to.global.u64 	%rd11, %rd62;
	mov.u32 	%r71, %r76;
$L__BB22_7:
	mul.lo.s32 	%r14, %r71, %r33;
	mov.u32 	%r72, %r2;
$L__BB22_8:
	mul.wide.s32 	%rd38, %r72, 4;
	add.s64 	%rd12, %rd8, %rd38;
	mov.u32 	%r73, %r1;
$L__BB22_9:
	add.s32 	%r17, %r73, %r14;
	mul.wide.s32 	%rd39, %r17, 4;
	add.s64 	%rd13, %rd2, %rd39;
	ld.global.f32 	%f16, [%rd12];
	cvt.f64.f32 	%fd1, %f16;
	mul.f64 	%fd2, %fd1, 0d3FE0000000000000;
	mad.lo.s32 	%r18, %r17, %r35, %r72;
	mul.wide.s32 	%rd40, %r18, 4;
	add.s64 	%rd41, %rd9, %rd40;
	ld.global.f32 	%f17, [%rd41];
	cvt.f64.f32 	%fd3, %f17;
	mul.f64 	%fd4, %fd2, %fd3;
	cvt.rn.f32.f64 	%f18, %fd4;
	atom.global.exch.b32 	%r38, [%rd13], 0;
	mov.b32 	%f19, %r38;
	add.f32 	%f20, %f19, %f18;
	mov.b32 	%r39, %f20;
	atom.global.exch.b32 	%r40, [%rd13], %r39;
	mov.b32 	%f54, %r40;
	setp.eq.f32 	%p11, %f54, 0f00000000;
	@%p11 bra 	$L__BB22_11;
$L__BB22_10:
	atom.global.exch.b32 	%r41, [%rd13], 0;
	mov.b32 	%f21, %r41;
	add.f32 	%f22, %f54, %f21;
	mov.b32 	%r42, %f22;
	atom.global.exch.b32 	%r43, [%rd13], %r42;
	mov.b32 	%f54, %r43;
	setp.neu.f32 	%p12, %f54, 0f00000000;
	@%p12 bra 	$L__BB22_10;
$L__BB22_11:
	mul.wide.s32 	%rd42, %r17, 4;
	add.s64 	%rd14, %rd3, %rd42;
	ld.global.f32 	%f23, [%rd12];
	cvt.f64.f32 	%fd5, %f23;
	mul.f64 	%fd6, %fd5, 0d3FE0000000000000;
	mul.wide.s32 	%rd43, %r18, 4;
	add.s64 	%rd44, %rd10, %rd43;
	ld.global.f32 	%f24, [%rd44];
	cvt.f64.f32 	%fd7, %f24;
	mul.f64 	%fd8, %fd6, %fd7;
	cvt.rn.f32.f64 	%f25, %fd8;
	atom.global.exch.b32 	%r44, [%rd14], 0;
	mov.b32 	%f26, %r44;
	add.f32 	%f27, %f26, %f25;
	mov.b32 	%r45, %f27;
	atom.global.exch.b32 	%r46, [%rd14], %r45;
	mov.b32 	%f55, %r46;
	setp.eq.f32 	%p13, %f55, 0f00000000;
	@%p13 bra 	$L__BB22_13;
$L__BB22_12:
	atom.global.exch.b32 	%r47, [%rd14], 0;
	mov.b32 	%f28, %r47;
	add.f32 	%f29, %f55, %f28;
	mov.b32 	%r48, %f29;
	atom.global.exch.b32 	%r49, [%rd14], %r48;
	mov.b32 	%f55, %r49;
	setp.neu.f32 	%p14, %f55, 0f00000000;
	@%p14 bra 	$L__BB22_12;
$L__BB22_13:
	mul.wide.s32 	%rd45, %r17, 4;
	add.s64 	%rd15, %rd1, %rd45;
	ld.global.f32 	%f30, [%rd12];
	cvt.f64.f32 	%fd9, %f30;
	mul.f64 	%fd10, %fd9, 0d3FE0000000000000;
	mul.wide.s32 	%rd46, %r18, 4;
	add.s64 	%rd47, %rd11, %rd46;
	ld.global.f32 	%f31, [%rd47];
	cvt.f64.f32 	%fd11, %f31;
	mul.f64 	%fd12, %fd10, %fd11;
	cvt.rn.f32.f64 	%f32, %fd12;
	atom.global.exch.b32 	%r50, [%rd15], 0;
	mov.b32 	%f33, %r50;
	add.f32 	%f34, %f33, %f32;
	mov.b32 	%r51, %f34;
	atom.global.exch.b32 	%r52, [%rd15], %r51;
	mov.b32 	%f56, %r52;
	setp.eq.f32 	%p15, %f56, 0f00000000;
	@%p15 bra 	$L__BB22_15;
$L__BB22_14:
	atom.global.exch.b32 	%r53, [%rd15], 0;
	mov.b32 	%f35, %r53;
	add.f32 	%f36, %f56, %f35;
	mov.b32 	%r54, %f36;
	atom.global.exch.b32 	%r55, [%rd15], %r54;
	mov.b32 	%f56, %r55;
	setp.neu.f32 	%p16, %f56, 0f00000000;
	@%p16 bra 	$L__BB22_14;
$L__BB22_15:
	add.s32 	%r73, %r73, %r11;
	setp.lt.s32 	%p17, %r73, %r33;
	@%p17 bra 	$L__BB22_9;
	add.s32 	%r72, %r72, %r12;
	setp.lt.s32 	%p18, %r72, %r35;
	@%p18 bra 	$L__BB22_8;
	mov.u32 	%r56, %ntid.z;
	add.s32 	%r71, %r71, %r56;
	setp.lt.s32 	%p19, %r71, %r34;
	@%p19 bra 	$L__BB22_7;
$L__BB22_18:
	ld.param.u64 	%rd60, [_Z21integrate_flux_singlePfS_S_S_S_S_S_S_S_S_S_iii_param_1];
	cvta.to.global.u64 	%rd16, %rd60;
	setp.lt.s32 	%p20, %r76, %r34;
	setp.lt.s32 	%p21, %r1, %r33;
	bar.sync 	0;
	setp.eq.s32 	%p22, %r2, 0;
	and.pred  	%p23, %p21, %p20;
	and.pred  	%p2, %p23, %p22;
	not.pred 	%p24, %p2;
	@%p24 bra 	$L__BB22_27;
	ld.param.u64 	%rd59, [_Z21integrate_flux_singlePfS_S_S_S_S_S_S_S_S_S_iii_param_0];
	mov.u32 	%r22, %ntid.x;
	mov.u32 	%r23, %ntid.z;
	cvta.to.global.u64 	%rd17, %rd59;
	mov.u32 	%r74, %r76;
$L__BB22_20:
	mul.wide.s32 	%rd48, %r74, 4;
	add.s64 	%rd18, %rd5, %rd48;
	mul.lo.s32 	%r25, %r74, %r33;
	add.s64 	%rd19, %rd16, %rd48;
	mov.u32 	%r75, %r1;
$L__BB22_21:
	add.s32 	%r27, %r75, %r25;
	mul.wide.s32 	%rd49, %r27, 4;
	add.s64 	%rd50, %rd3, %rd49;
	ld.global.f32 	%f37, [%rd50];
	mul.wide.s32 	%rd51, %r75, 4;
	add.s64 	%rd20, %rd17, %rd51;
	ld.global.f32 	%f38, [%rd20];
	atom.global.exch.b32 	%r57, [%rd18], 0;
	mov.b32 	%f39, %r57;
	fma.rn.f32 	%f40, %f37, %f38, %f39;
	mov.b32 	%r58, %f40;
	atom.global.exch.b32 	%r59, [%rd18], %r58;
	mov.b32 	%f57, %r59;
	setp.eq.f32 	%p25, %f57, 0f00000000;
	@%p25 bra 	$L__BB22_23;
$L__BB22_22:
	atom.global.exch.b32 	%r60, [%rd18], 0;
	mov.b32 	%f41, %r60;
	add.f32 	%f42, %f57, %f41;
	mov.b32 	%r61, %f42;
	atom.global.exch.b32 	%r62, [%rd18], %r61;
	mov.b32 	%f57, %r62;
	setp.neu.f32 	%p26, %f57, 0f00000000;
	@%p26 bra 	$L__BB22_22;
$L__BB22_23:
	mul.wide.s32 	%rd52, %r27, 4;
	add.s64 	%rd53, %rd2, %rd52;
	ld.global.f32 	%f43, [%rd53];
	add.s64 	%rd54, %rd1, %rd52;
	ld.global.f32 	%f44, [%rd54];
	add.f32 	%f45, %f43, %f44;
	ld.global.f32 	%f46, [%rd20];
	atom.global.exch.b32 	%r63, [%rd19], 0;
	mov.b32 	%f47, %r63;
	fma.rn.f32 	%f48, %f45, %f46, %f47;
	mov.b32 	%r64, %f48;
	atom.global.exch.b32 	%r65, [%rd19], %r64;
	mov.b32 	%f58, %r65;
	setp.eq.f32 	%p27, %f58, 0f00000000;
	@%p27 bra 	$L__BB22_25;
$L__BB22_24:
	atom.global.exch.b32 	%r66, [%rd19], 0;
	mov.b32 	%f49, %r66;
	add.f32 	%f50, %f58, %f49;
	mov.b32 	%r67, %f50;
	atom.global.exch.b32 	%r68, [%rd19], %r67;
	mov.b32 	%f58, %r68;
	setp.neu.f32 	%p28, %f58, 0f00000000;
	@%p28 bra 	$L__BB22_24;
$L__BB22_25:
	add.s32 	%r75, %r75, %r22;
	setp.lt.s32 	%p29, %r75, %r33;
	@%p29 bra 	$L__BB22_21;
	add.s32 	%r74, %r74, %r23;
	setp.lt.s32 	%p30, %r74, %r34;
	@%p30 bra 	$L__BB22_20;
$L__BB22_27:
	bar.sync 	0;
	@%p24 bra 	$L__BB22_30;
	ld.param.u64 	%rd61, [_Z21integrate_flux_singlePfS_S_S_S_S_S_S_S_S_S_iii_param_3];
	mov.u32 	%r30, %ntid.z;
	cvta.to.global.u64 	%rd21, %rd61;
$L__BB22_29:
	mul.wide.s32 	%rd55, %r76, 4;
	add.s64 	%rd56, %rd5, %rd55;
	ld.global.f32 	%f51, [%rd56];
	add.s64 	%rd57, %rd16, %rd55;
	ld.global.f32 	%f52, [%rd57];
	sub.f32 	%f53, %f51, %f52;
	add.s64 	%rd58, %rd21, %rd55;
	st.global.f32 	[%rd58], %f53;
	add.s32 	%r76, %r76, %r30;
	setp.lt.s32 	%p32, %r76, %r34;
	@%p32 bra 	$L__BB22_29;
$L__BB22_30:
	ret;

}
	// .globl	_Z13rad_temp_iterPdS_S_S_S_S_S_S_PiS_S_S_S_S_S_S_S_idididdiiiidi
.visible .entry _Z13rad_temp_iterPdS_S_S_S_S_S_S_PiS_S_S_S_S_S_S_S_idididdiiiidi(
	.param .u64 .ptr .align 1 _Z13rad_temp_iterPdS_S_S_S_S_S_S_PiS_S_S_S_S_S_S_S_idididdiiiidi_param_0,
	.param .u64 .ptr .align 1 _Z13rad_temp_iterPdS_S_S_S_S_S_S_PiS_S_S_S_S_S_S_S_idididdiiiidi_param_1,
	.param .u64 .ptr .align 1 _Z13rad_temp_iterPdS_S_S_S_S_S_S_PiS_S_S_S_S_S_S_S_idididdiiiidi_param_2,
	.param .u64 .ptr .align 1 _Z13rad_temp_iterPdS_S_S_S_S_S_S_PiS_S_S_S_S_S_S_S_idididdiiiidi_param_3,
	.param .u64 .ptr .align 1 _Z13rad_temp_iterPdS_S_S_S_S_S_S_PiS_S_S_S_S_S_S_S_idididdiiiidi_param_4,
	.param .u64 .ptr .align 1 _Z13rad_temp_iterPdS_S_S_S_S_S_S_PiS_S_S_S_S_S_S_S_idididdiiiidi_param_5,
	.param .u64 .ptr .align 1 _Z13rad_temp_iterPdS_S_S_S_S_S_S_PiS_S_S_S_S_S_S_S_idididdiiiidi_param_6,
	.param .u64 .ptr .align 1 _Z13rad_temp_iterPdS_S_S_S_S_S_S_PiS_S_S_S_S_S_S_S_idididdiiiidi_param_7,
	.param .u64 .ptr .align 1 _Z13rad_temp_iterPdS_S_S_S_S_S_S_PiS_S_S_S_S_S_S_S_idididdiiiidi_param_8,
	.param .u64 .ptr .align 1 _Z13rad_temp_iterPdS_S_S_S_S_S_S_PiS_S_S_S_S_S_S_S_idididdiiiidi_param_9,
	.param .u64 .ptr .align 1 _Z13rad_temp_iterPdS_S_S_S_S_S_S_PiS_S_S_S_S_S_S_S_idididdiiiidi_param_10,
	.param .u64 .ptr .align 1 _Z13rad_temp_iterPdS_S_S_S_S_S_S_PiS_S_S_S_S_S_S_S_idididdiiiidi_param_11,
	.param .u64 .ptr .align 1 _Z13rad_temp_iterPdS_S_S_S_S_S_S_PiS_S_S_S_S_S_S_S_idididdiiiidi_param_12,
	.param .u64 .ptr .align 1 _Z13rad_temp_iterPdS_S_S_S_S_S_S_PiS_S_S_S_S_S_S_S_idididdiiiidi_param_13,
	.param .u64 .ptr .align 1 _Z13rad_temp_iterPdS_S_S_S_S_S_S_PiS_S_S_S_S_S_S_S_idididdiiiidi_param_14,
	.param .u64 .ptr .align 1 _Z13rad_temp_iterPdS_S_S_S_S_S_S_PiS_S_S_S_S_S_S_S_idididdiiiidi_param_15,
	.param .u64 .ptr .align 1 _Z13rad_temp_iterPdS_S_S_S_S_S_S_PiS_S_S_S_S_S_S_S_idididdiiiidi_param_16,
	.param .u32 _Z13rad_temp_iterPdS_S_S_S_S_S_S_PiS_S_S_S_S_S_S_S_idididdiiiidi_param_17,
	.param .f64 _Z13rad_temp_iterPdS_S_S_S_S_S_S_PiS_S_S_S_S_S_S_S_idididdiiiidi_param_18,
	.param .u32 _Z13rad_temp_iterPdS_S_S_S_S_S_S_PiS_S_S_S_S_S_S_S_idididdiiiidi_param_19,
	.param .f64 _Z13rad_temp_iterPdS_S_S_S_S_S_S_PiS_S_S_S_S_S_S_S_idididdiiiidi_param_20,
	.param .u32 _Z13rad_temp_iterPdS_S_S_S_S_S_S_PiS_S_S_S_S_S_S_S_idididdiiiidi_param_21,
	.param .f64 _Z13rad_temp_iterPdS_S_S_S_S_S_S_PiS_S_S_S_S_S_S_S_idididdiiiidi_param_22,
	.param .f64 _Z13rad_temp_iterPdS_S_S_S_S_S_S_PiS_S_S_S_S_S_S_S_idididdiiiidi_param_23,
	.param .u32 _Z13rad_temp_iterPdS_S_S_S_S_S_S_PiS_S_S_S_S_S_S_S_idididdiiiidi_param_24,
	.param .u32 _Z13rad_temp_iterPdS_S_S_S_S_S_S_PiS_S_S_S_S_S_S_S_idididdiiiidi_param_25,
	.param .u32 _Z13rad_temp_iterPdS_S_S_S_S_S_S_PiS_S_S_S_S_S_S_S_idididdiiiidi_param_26,
	.param .u32 _Z13rad_temp_iterPdS_S_S_S_S_S_S_PiS_S_S_S_S_S_S_S_idididdiiiidi_param_27,
	.param .f64 _Z13rad_temp_iterPdS_S_S_S_S_S_S_PiS_S_S_S_S_S_S_S_idididdiiiidi_param_28,
	.param .u32 _Z13rad_temp_iterPdS_S_S_S_S_S_S_PiS_S_S_S_S_S_S_S_idididdiiiidi_param_29
)
{
	.reg .pred 	%p<55>;
	.reg .b16 	%rs<9>;
	.reg .b32 	%r<63>;
	.reg .b64 	%rd<86>;
	.reg .b64 	%fd<159>;

	ld.param.u64 	%rd28, [_Z13rad_temp_iterPdS_S_S_S_S_S_S_PiS_S_S_S_S_S_S_S_idididdiiiidi_param_2];
	ld.param.u64 	%rd29, [_Z13rad_temp_iterPdS_S_S_S_S_S_S_PiS_S_S_S_S_S_S_S_idididdiiiidi_param_4];
	ld.param.u64 	%rd30, [_Z13rad_temp_iterPdS_S_S_S_S_S_S_PiS_S_S_S_S_S_S_S_idididdiiiidi_param_5];
	ld.param.u64 	%rd31, [_Z13rad_temp_iterPdS_S_S_S_S_S_S_PiS_S_S_S_S_S_S_S_idididdiiiidi_param_7];
	ld.param.u64 	%rd32, [_Z13rad_temp_iterPdS_S_S_S_S_S_S_PiS_S_S_S_S_S_S_S_idididdiiiidi_param_8];
	ld.param.u64 	%rd33, [_Z13rad_temp_iterPdS_S_S_S_S_S_S_PiS_S_S_S_S_S_S_S_idididdiiiidi_param_9];
	ld.param.u64 	%rd26, [_Z13rad_temp_iterPdS_S_S_S_S_S_S_PiS_S_S_S_S_S_S_S_idididdiiiidi_param_11];
	ld.param.u64 	%rd27, [_Z13rad_temp_iterPdS_S_S_S_S_S_S_PiS_S_S_S_S_S_S_S_idididdiiiidi_param_12];
	ld.param.u64 	%rd34, [_Z13rad_temp_iterPdS_S_S_S_S_S_S_PiS_S_S_S_S_S_S_S_idididdiiiidi_param_13];
	ld.param.u64 	%rd35, [_Z13rad_temp_iterPdS_S_S_S_S_S_S_PiS_S_S_S_S_S_S_S_idididdiiiidi_param_14];
	ld.param.u64 	%rd36, [_Z13rad_temp_iterPdS_S_S_S_S_S_S_PiS_S_S_S_S_S_S_S_idididdiiiidi_param_15];
	ld.param.u64 	%rd37, [_Z13rad_temp_iterPdS_S_S_S_S_S_S_PiS_S_S_S_S_S_S_S_idididdiiiidi_param_16];
	ld.param.u32 	%r17, [_Z13rad_temp_iterPdS_S_S_S_S_S_S_PiS_S_S_S_S_S_S_S_idididdiiiidi_param_17];
	ld.param.u32 	%r18, [_Z13rad_temp_iterPdS_S_S_S_S_S_S_PiS_S_S_S_S_S_S_S_idididdiiiidi_param_19];
	ld.param.f64 	%fd35, [_Z13rad_temp_iterPdS_S_S_S_S_S_S_PiS_S_S_S_S_S_S_S_idididdiiiidi_param_20];
	ld.param.u32 	%r19, [_Z13rad_temp_iterPdS_S_S_S_S_S_S_PiS_S_S_S_S_S_S_S_idididdiiiidi_param_21];
	ld.param.f64 	%fd36, [_Z13rad_temp_iterPdS_S_S_S_S_S_S_PiS_S_S_S_S_S_S_S_idididdiiiidi_param_22];
	ld.param.f64 	%fd37, [_Z13rad_temp_iterPdS_S_S_S_S_S_S_PiS_S_S_S_S_S_S_S_idididdiiiidi_param_23];
	ld.param.u32 	%r20, [_Z13rad_temp_iterPdS_S_S_S_S_S_S_PiS_S_S_S_S_S_S_S_idididdiiiidi_param_24];
	ld.param.u32 	%r21, [_Z13rad_temp_iterPdS_S_S_S_S_S_S_PiS_S_S_S_S_S_S_S_idididdiiiidi_param_25];
	ld.param.u32 	%r22, [_Z13rad_temp_iterPdS_S_S_S_S_S_S_PiS_S_S_S_S_S_S_S_idididdiiiidi_param_26];
	ld.param.u32 	%r23, [_Z13rad_temp_iterPdS_S_S_S_S_S_S_PiS_S_S_S_S_S_S_S_idididdiiiidi_param_27];
	ld.param.f64 	%fd38, [_Z13rad_temp_iterPdS_S_S_S_S_S_S_PiS_S_S_S_S_S_S_S_idididdiiiidi_param_28];
	ld.param.u32 	%r24, [_Z13rad_temp_iterPdS_S_S_S_S_S_S_PiS_S_S_S_S_S_S_S_idididdiiiidi_param_29];
	cvta.to.global.u64 	%rd1, %rd32;
	cvta.to.global.u64 	%rd2, %rd33;
	cvta.to.global.u64 	%rd3, %rd31;
	cvta.to.global.u64 	%rd4, %rd37;
	cvta.to.global.u64 	%rd5, %rd36;
	cvta.to.global.u64 	%rd6, %rd35;
	cvta.to.global.u64 	%rd7, %rd34;
	cvta.to.global.u64 	%rd8, %rd30;
	cvta.to.global.u64 	%rd9, %rd29;
	cvta.to.global.u64 	%rd10, %rd28;
	mov.u32 	%r25, %tid.x;
	mov.u32 	%r26, %ctaid.x;
	mov.u32 	%r27, %ntid.x;
	mad.lo.s32 	%r1, %r26, %r27, %r25;
	setp.gt.s32 	%p1, %r1, %r19;
	@%p1 bra 	$L__BB23_52;
	ld.param.u64 	%rd81, [_Z13rad_temp_iterPdS_S_S_S_S_S_S_PiS_S_S_S_S_S_S_S_idididdiiiidi_param_0];
	cvta.to.global.u64 	%rd38, %rd81;
	setp.ge.s32 	%p2, %r1, %r19;
	mul.wide.s32 	%rd39, %r19, 8;
	add.s64 	%rd11, %rd38, %rd39;
	@%p2 bra 	$L__BB23_20;
	ld.param.u64 	%rd82, [_Z13rad_temp_iterPdS_S_S_S_S_S_S_PiS_S_S_S_S_S_S_S_idididdiiiidi_param_3];
	cvt.s64.s32 	%rd12, %r1;
	mul.wide.s32 	%rd40, %r1, 8;
	add.s64 	%rd41, %rd10, %rd40;
	ld.global.f64 	%fd46, [%rd41];
	add.s32 	%r2, %r1, 1;
	ld.global.f64 	%fd47, [%rd41+8];
	sub.f64 	%fd48, %fd46, %fd47;
	cvta.to.global.u64 	%rd42, %rd26;
	add.s64 	%rd43, %rd42, %rd40;
	ld.global.f64 	%fd49, [%rd43];
	add.f64 	%fd50, %fd48, %fd49;
	cvta.to.global.u64 	%rd44, %rd82;
	add.s64 	%rd13, %rd44, %rd40;
	st.global.f64 	[%rd13], %fd50;
	setp.ne.s32 	%p4, %r21, 1;
	add.s64 	%rd14, %rd7, %rd40;
	@%p4 bra 	$L__BB23_19;
	shl.b64 	%rd45, %rd12, 3;
	add.s64 	%rd46, %rd9, %rd45;
	ld.global.f64 	%fd1, [%rd46];
	mul.wide.s32 	%rd47, %r1, 8;
	add.s64 	%rd48, %rd8, %rd47;
	ld.global.f64 	%fd51, [%rd48];
	setp.geu.f64 	%p5, %fd51, 0d412E848000000000;
	add.s32 	%r28, %r19, -1;
	setp.ge.s32 	%p6, %r1, %r28;
	or.pred  	%p7, %p5, %p6;
	setp.lt.s32 	%p8, %r1, 1;
	or.pred  	%p9, %p8, %p7;
	mov.f64 	%fd148, %fd1;
	@%p9 bra 	$L__BB23_5;
	add.s32 	%r29, %r1, -1;
	mul.wide.u32 	%rd49, %r29, 8;
	add.s64 	%rd50, %rd9, %rd49;
	ld.global.f64 	%fd52, [%rd50];
	mul.wide.u32 	%rd51, %r2, 8;
	add.s64 	%rd52, %rd9, %rd51;
	ld.global.f64 	%fd53, [%rd52];
	add.f64 	%fd54, %fd52, %fd53;
	mul.f64 	%fd148, %fd54, 0d3FE0000000000000;
$L__BB23_5:
	sub.f64 	%fd4, %fd148, %fd1;
	{
	.reg .b32 %temp; 
	mov.b64 	{%temp, %r3}, %fd4;
	}
	mov.f64 	%fd55, 0d401C000000000000;
	{
	.reg .b32 %temp; 
	mov.b64 	{%temp, %r30}, %fd55;
	}
	and.b32  	%r5, %r30, 2146435072;
	setp.eq.s32 	%p10, %r5, 1074790400;
	abs.f64 	%fd5, %fd4;
	{ // callseq 89, 0
	.param .b64 param0;
	st.param.f64 	[param0], %fd5;
	.param .b64 param1;
	st.param.f64 	[param1], 0d401C000000000000;
	.param .b64 retval0;
	call.uni (retval0), 
	__internal_accurate_pow, 
	(
	param0, 
	param1
	);
	ld.param.f64 	%fd56, [retval0];
	} // callseq 89
	setp.lt.s32 	%p11, %r3, 0;
	neg.f64 	%fd58, %fd56;
	selp.f64 	%fd59, %fd58, %fd56, %p10;
	selp.f64 	%fd150, %fd59, %fd56, %p11;
	setp.neu.f64 	%p12, %fd4, 0d0000000000000000;
	@%p12 bra 	$L__BB23_7;
	selp.b32 	%r31, %r3, 0, %p10;
	setp.lt.s32 	%p14, %r30, 0;
	or.b32  	%r32, %r31, 2146435072;
	selp.b32 	%r33, %r32, %r31, %p14;
	mov.b32 	%r34, 0;
	mov.b64 	%fd150, {%r34, %r33};
$L__BB23_7:
	add.f64 	%fd60, %fd4, 0d401C000000000000;
	{
	.reg .b32 %temp; 
	mov.b64 	{%temp, %r35}, %fd60;
	}
	and.b32  	%r36, %r35, 2146435072;
	setp.ne.s32 	%p15, %r36, 2146435072;
	@%p15 bra 	$L__BB23_12;
	setp.num.f64 	%p16, %fd4, %fd4;
	@%p16 bra 	$L__BB23_10;
	mov.f64 	%fd61, 0d401C000000000000;
	add.rn.f64 	%fd150, %fd4, %fd61;
	bra.uni 	$L__BB23_12;
$L__BB23_10:
	setp.neu.f64 	%p17, %fd5, 0d7FF0000000000000;
	@%p17 bra 	$L__BB23_12;
	setp.lt.s32 	%p20, %r30, 0;
	selp.b32 	%r38, 0, 2146435072, %p20;
	and.b32  	%r39, %r30, 2147483647;
	setp.ne.s32 	%p21, %r39, 1071644672;
	or.b32  	%r40, %r38, -2147483648;
	selp.b32 	%r41, %r40, %r38, %p21;
	selp.b32 	%r42, %r41, %r38, %p10;
	selp.b32 	%r43, %r42, %r38, %p11;
	mov.b32 	%r44, 0;
	mov.b64 	%fd150, {%r44, %r43};
$L__BB23_12:
	setp.eq.f64 	%p22, %fd4, 0d3FF0000000000000;
	selp.f64 	%fd62, 0d3FF0000000000000, %fd150, %p22;
	st.global.f64 	[%rd14], %fd62;
	bar.sync 	0;
	mul.wide.s32 	%rd53, %r1, 8;
	add.s64 	%rd15, %rd6, %rd53;
	mov.b64 	%rd54, 0;
	st.global.u64 	[%rd15], %rd54;
	setp.lt.s32 	%p23, %r1, 0;
	@%p23 bra 	$L__BB23_19;
	and.b32  	%r6, %r2, 3;
	setp.lt.u32 	%p24, %r1, 3;
	mov.b32 	%r61, 0;
	mov.f64 	%fd152, 0d0000000000000000;
	@%p24 bra 	$L__BB23_16;
	and.b32  	%r61, %r2, 2147483644;
	neg.s32 	%r60, %r61;
	add.s64 	%rd84, %rd7, 16;
	mov.f64 	%fd152, 0d0000000000000000;
$L__BB23_15:
	ld.global.f64 	%fd65, [%rd84+-16];
	add.f64 	%fd66, %fd65, %fd152;
	st.global.f64 	[%rd15], %fd66;
	ld.global.f64 	%fd67, [%rd84+-8];
	add.f64 	%fd68, %fd67, %fd66;
	st.global.f64 	[%rd15], %fd68;
	ld.global.f64 	%fd69, [%rd84];
	add.f64 	%fd70, %fd69, %fd68;
	st.global.f64 	[%rd15], %fd70;
	ld.global.f64 	%fd71, [%rd84+8];
	add.f64 	%fd152, %fd71, %fd70;
	st.global.f64 	[%rd15], %fd152;
	add.s32 	%r60, %r60, 4;
	add.s64 	%rd84, %rd84, 32;
	setp.ne.s32 	%p25, %r60, 0;
	@%p25 bra 	$L__BB23_15;
$L__BB23_16:
	setp.eq.s32 	%p26, %r6, 0;
	@%p26 bra 	$L__BB23_19;
	mul.wide.u32 	%rd55, %r61, 8;
	add.s64 	%rd85, %rd7, %rd55;
	neg.s32 	%r62, %r6;
$L__BB23_18:
	.pragma "nounroll";
	ld.global.f64 	%fd72, [%rd85];
	add.f64 	%fd152, %fd72, %fd152;
	st.global.f64 	[%rd15], %fd152;
	add.s64 	%rd85, %rd85, 8;
	add.s32 	%r62, %r62, 1;
	setp.ne.s32 	%p27, %r62, 0;
	@%p27 bra 	$L__BB23_18;
$L__BB23_19:
	ld.global.f64 	%fd73, [%rd13];
	ld.global.f64 	%fd74, [%rd14];
	add.f64 	%fd154, %fd73, %fd74;
	bra.uni 	$L__BB23_22;
$L__BB23_20:
	ld.global.f64 	%fd39, [%rd10];
	sub.f64 	%fd154, %fd38, %fd39;
	ld.global.f64 	%fd40, [%rd10+8];
	sub.f64 	%fd19, %fd38, %fd40;
	abs.f64 	%fd41, %fd19;
	ld.global.f64 	%fd42, [%rd11];
	add.f64 	%fd43, %fd38, %fd42;
	div.rn.f64 	%fd44, %fd41, %fd43;
	mul.f64 	%fd45, %fd37, 0d3FE0000000000000;
	setp.leu.f64 	%p3, %fd44, %fd45;
	@%p3 bra 	$L__BB23_22;
	mov.f64 	%fd154, %fd19;
$L__BB23_22:
	setp.neu.f64 	%p28, %fd36, 0d0000000000000000;
	@%p28 bra 	$L__BB23_42;
	ld.param.u64 	%rd83, [_Z13rad_temp_iterPdS_S_S_S_S_S_S_PiS_S_S_S_S_S_S_S_idididdiiiidi_param_10];
	setp.ne.s32 	%p30, %r17, %r18;
	cvta.to.global.u64 	%rd60, %rd83;
	mul.wide.s32 	%rd61, %r1, 8;
	add.s64 	%rd22, %rd60, %rd61;
	@%p30 bra 	$L__BB23_25;
	mov.b64 	%rd62, 4607182418800017408;
	st.global.u64 	[%rd22], %rd62;
$L__BB23_25:
	setp.ne.s32 	%p31, %r17, 10000;
	@%p31 bra 	$L__BB23_27;
	mov.b64 	%rd63, 4591870180066957722;
	st.global.u64 	[%rd22], %rd63;
$L__BB23_27:
	setp.eq.f64 	%p32, %fd154, 0d0000000000000000;
	@%p32 bra 	$L__BB23_34;
	ld.global.f64 	%fd96, [%rd22];
	ld.global.f64 	%fd97, [%rd8];
	mul.f64 	%fd21, %fd96, %fd97;
	abs.f64 	%fd22, %fd154;
	{
	.reg .b32 %temp; 
	mov.b64 	{%temp, %r15}, %fd22;
	}
	setp.lt.s32 	%p33, %r15, 0;
	{ // callseq 90, 0
	.param .b64 param0;
	st.param.f64 	[param0], %fd22;
	.param .b64 param1;
	st.param.f64 	[param1], 0d3FECCCCCCCCCCCCD;
	.param .b64 retval0;
	call.uni (retval0), 
	__internal_accurate_pow, 
	(
	param0, 
	param1
	);
	ld.param.f64 	%fd98, [retval0];
	} // callseq 90
	selp.f64 	%fd155, 0dFFF8000000000000, %fd98, %p33;
	add.f64 	%fd100, %fd22, 0d3FECCCCCCCCCCCCD;
	{
	.reg .b32 %temp; 
	mov.b64 	{%temp, %r46}, %fd100;
	}
	and.b32  	%r47, %r46, 2146435072;
	setp.ne.s32 	%p34, %r47, 2146435072;
	@%p34 bra 	$L__BB23_33;
	setp.num.f64 	%p35, %fd154, %fd154;
	@%p35 bra 	$L__BB23_31;
	mov.f64 	%fd102, 0d3FECCCCCCCCCCCCD;
	add.rn.f64 	%fd155, %fd22, %fd102;
	bra.uni 	$L__BB23_33;
$L__BB23_31:
	setp.neu.f64 	%p36, %fd22, 0d7FF0000000000000;
	@%p36 bra 	$L__BB23_33;
	mov.f64 	%fd101, 0d3FECCCCCCCCCCCCD;
	{
	.reg .b32 %temp; 
	mov.b64 	{%temp, %r48}, %fd101;
	}
	and.b32  	%r49, %r48, 2146435072;
	setp.eq.s32 	%p38, %r49, 1127219200;
	setp.lt.s32 	%p39, %r48, 0;
	selp.b32 	%r50, 0, 2146435072, %p39;
	and.b32  	%r51, %r48, 2147483647;
	setp.ne.s32 	%p40, %r51, 1071644672;
	and.pred  	%p41, %p38, %p40;
	or.b32  	%r52, %r50, -2147483648;
	selp.b32 	%r53, %r52, %r50, %p41;
	selp.b32 	%r54, %r53, %r50, %p33;
	mov.b32 	%r55, 0;
	mov.b64 	%fd155, {%r55, %r54};
$L__BB23_33:
	setp.eq.f64 	%p43, %fd22, 0d3FF0000000000000;
	selp.f64 	%fd103, 0d3FF0000000000000, %fd155, %p43;
	div.rn.f64 	%fd156, %fd21, %fd103;
$L__BB23_34:
	ld.global.f64 	%fd104, [%rd3];
	ld.global.f64 	%fd105, [%rd3+8];
	sub.f64 	%fd106, %fd104, %fd105;
	div.rn.f64 	%fd107, %fd154, %fd106;
	mul.f64 	%fd158, %fd156, %fd107;
	abs.f64 	%fd108, %fd158;
	setp.leu.f64 	%p44, %fd108, 0d407F400000000000;
	@%p44 bra 	$L__BB23_36;
	mul.f64 	%fd109, %fd154, 0d407F400000000000;
	abs.f64 	%fd110, %fd154;
	div.rn.f64 	%fd158, %fd109, %fd110;
$L__BB23_36:
	rem.s32 	%r16, %r17, %r20;
	setp.ne.s32 	%p45, %r16, 0;
	@%p45 bra 	$L__BB23_38;
	add.s64 	%rd65, %rd9, %rd61;
	ld.global.f64 	%fd111, [%rd65];
	add.s64 	%rd66, %rd2, %rd61;
	st.global.f64 	[%rd66], %fd111;
$L__BB23_38:
	add.s32 	%r56, %r20, -1;
	setp.ne.s32 	%p46, %r16, %r56;
	@%p46 bra 	$L__BB23_45;
	add.s64 	%rd68, %rd9, %rd61;
	ld.global.f64 	%fd112, [%rd68];
	add.s64 	%rd69, %rd2, %rd61;
	ld.global.f64 	%fd113, [%rd69];
	sub.f64 	%fd114, %fd112, %fd113;
	abs.f64 	%fd115, %fd114;
	cvt.rn.f64.s32 	%fd116, %r20;
	mul.f64 	%fd117, %fd116, 0d3FE0000000000000;
	abs.f64 	%fd118, %fd158;
	mul.f64 	%fd119, %fd117, %fd118;
	setp.geu.f64 	%p47, %fd115, %fd119;
	@%p47 bra 	$L__BB23_41;
	ld.global.f64 	%fd122, [%rd22];
	div.rn.f64 	%fd123, %fd122, 0d3FF8000000000000;
	st.global.f64 	[%rd22], %fd123;
	bra.uni 	$L__BB23_45;
$L__BB23_41:
	ld.global.f64 	%fd120, [%rd22];
	mul.f64 	%fd121, %fd120, 0d3FF199999999999A;
	st.global.f64 	[%rd22], %fd121;
	bra.uni 	$L__BB23_45;
$L__BB23_42:
	setp.ge.s32 	%p29, %r1, %r19;
	@%p29 bra 	$L__BB23_44;
	mul.wide.s32 	%rd56, %r1, 8;
	add.s64 	%rd57, %rd5, %rd56;
	ld.global.f64 	%fd85, [%rd57];
	add.s64 	%rd58, %rd4, %rd56;
	ld.global.f64 	%fd86, [%rd58];
	div.rn.f64 	%fd87, %fd86, 0d3B000F4BAC17DA2F;
	div.rn.f64 	%fd88, %fd85, %fd87;
	div.rn.f64 	%fd89, %fd35, %fd88;
	mul.f64 	%fd90, %fd154, %fd89;
	add.s64 	%rd59, %rd3, %rd56;
	ld.global.f64 	%fd91, [%rd59];
	ld.global.f64 	%fd92, [%rd59+8];
	sub.f64 	%fd93, %fd91, %fd92;
	div.rn.f64 	%fd94, %fd90, %fd93;
	mul.f64 	%fd158, %fd36, %fd94;
	bra.uni 	$L__BB23_45;
$L__BB23_44:
	ld.global.f64 	%fd75, [%rd5];
	ld.global.f64 	%fd76, [%rd4];
	div.rn.f64 	%fd77, %fd76, 0d3B000F4BAC17DA2F;
	div.rn.f64 	%fd78, %fd75, %fd77;
	div.rn.f64 	%fd79, %fd35, %fd78;
	mul.f64 	%fd80, %fd154, %fd79;
	ld.global.f64 	%fd81, [%rd3];
	ld.global.f64 	%fd82, [%rd3+8];
	sub.f64 	%fd83, %fd81, %fd82;
	div.rn.f64 	%fd84, %fd80, %fd83;
	mul.f64 	%fd158, %fd36, %fd84;
$L__BB23_45:
	setp.ge.s32 	%p48, %r1, %r19;
	mul.wide.s32 	%rd70, %r1, 8;
	add.s64 	%rd71, %rd9, %rd70;
	ld.global.f64 	%fd124, [%rd71];
	add.f64 	%fd125, %fd158, %fd124;
	setp.eq.s32 	%p49, %r24, 1;
	setp.ne.s32 	%p50, %r1, %r19;
	mul.lo.s32 	%r57, %r23, %r22;
	cvt.rn.f64.s32 	%fd126, %r57;
	add.f64 	%fd127, %fd126, 0dBFF004189374BC6A;
	max.f64 	%fd128, %fd125, 0d3FF004189374BC6A;
	selp.f64 	%fd129, 0d3FF004189374BC6A, %fd128, %p49;
	selp.f64 	%fd130, %fd129, %fd128, %p50;
	min.f64 	%fd131, %fd130, %fd127;
	st.global.f64 	[%rd71], %fd131;
	@%p48 bra 	$L__BB23_47;
	cvta.to.global.u64 	%rd72, %rd27;
	add.s64 	%rd74, %rd72, %rd70;
	ld.global.f64 	%fd132, [%rd74];
	add.f64 	%fd133, %fd38, %fd132;
	add.s64 	%rd75, %rd6, %rd70;
	ld.global.f64 	%fd134, [%rd75];
	add.f64 	%fd135, %fd133, %fd134;
	add.s64 	%rd76, %rd10, %rd70;
	ld.global.f64 	%fd136, [%rd76+8];
	sub.f64 	%fd137, %fd135, %fd136;
	abs.f64 	%fd138, %fd137;
	ld.global.f64 	%fd139, [%rd11];
	add.f64 	%fd140, %fd38, %fd139;
	div.rn.f64 	%fd141, %fd138, %fd140;
	setp.lt.f64 	%p51, %fd141, %fd37;
	selp.u16 	%rs8, 1, 0, %p51;
$L__BB23_47:
	setp.ne.s32 	%p52, %r1, %r19;
	@%p52 bra 	$L__BB23_49;
	ld.global.f64 	%fd142, [%rd10];
	sub.f64 	%fd143, %fd38, %fd142;
	abs.f64 	%fd144, %fd143;
	ld.global.f64 	%fd145, [%rd11];
	add.f64 	%fd146, %fd38, %fd145;
	div.rn.f64 	%fd147, %fd144, %fd146;
	setp.lt.f64 	%p53, %fd147, %fd37;
	selp.u16 	%rs8, 1, 0, %p53;
$L__BB23_49:
	and.b16  	%rs6, %rs8, 255;
	setp.eq.s16 	%p54, %rs6, 0;
	@%p54 bra 	$L__BB23_51;
	mul.wide.s32 	%rd77, %r1, 4;
	add.s64 	%rd78, %rd1, %rd77;
	mov.b32 	%r58, 1;
	st.global.u32 	[%rd78], %r58;
	bra.uni 	$L__BB23_52;
$L__BB23_51:
	mul.wide.s32 	%rd79, %r1, 4;
	add.s64 	%rd80, %rd1, %rd79;
	mov.b32 	%r59, 0;
	st.global.u32 	[%rd80], %r59;
$L__BB23_52:
	ret;

}
	// .globl	_Z14conv_temp_iterPdS_S_S_S_S_S_S_S_PiS_S_S_iiiid
.visible .entry _Z14conv_temp_iterPdS_S_S_S_S_S_S_S_PiS_S_S_iiiid(
	.param .u64 .ptr .align 1 _Z14conv_temp_iterPdS_S_S_S_S_S_S_S_PiS_S_S_iiiid_param_0,
	.param .u64 .ptr .align 1 _Z14conv_temp_iterPdS_S_S_S_S_S_S_S_PiS_S_S_iiiid_param_1,
	.param .u64 .ptr .align 1 _Z14conv_temp_iterPdS_S_S_S_S_S_S_S_PiS_S_S_iiiid_param_2,
	.param .u64 .ptr .align 1 _Z14conv_temp_iterPdS_S_S_S_S_S_S_S_PiS_S_S_iiiid_param_3,
	.param .u64 .ptr .align 1 _Z14conv_temp_iterPdS_S_S_S_S_S_S_S_PiS_S_S_iiiid_param_4,
	.param .u64 .ptr .align 1 _Z14conv_temp_iterPdS_S_S_S_S_S_S_S_PiS_S_S_iiiid_param_5,
	.param .u64 .ptr .align 1 _Z14conv_temp_iterPdS_S_S_S_S_S_S_S_PiS_S_S_iiiid_param_6,
	.param .u64 .ptr .align 1 _Z14conv_temp_iterPdS_S_S_S_S_S_S_S_PiS_S_S_iiiid_param_7,
	.param .u64 .ptr .align 1 _Z14conv_temp_iterPdS_S_S_S_S_S_S_S_PiS_S_S_iiiid_param_8,
	.param .u64 .ptr .align 1 _Z14conv_temp_iterPdS_S_S_S_S_S_S_S_PiS_S_S_iiiid_param_9,
	.param .u64 .ptr .align 1 _Z14conv_temp_iterPdS_S_S_S_S_S_S_S_PiS_S_S_iiiid_param_10,
	.param .u64 .ptr .align 1 _Z14conv_temp_iterPdS_S_S_S_S_S_S_S_PiS_S_S_iiiid_param_11,
	.param .u64 .ptr .align 1 _Z14conv_temp_iterPdS_S_S_S_S_S_S_S_PiS_S_S_iiiid_param_12,
	.param .u32 _Z14conv_temp_iterPdS_S_S_S_S_S_S_S_PiS_S_S_iiiid_param_13,
	.param .u32 _Z14conv_temp_iterPdS_S_S_S_S_S_S_S_PiS_S_S_iiiid_param_14,
	.param .u32 _Z14conv_temp_iterPdS_S_S_S_S_S_S_S_PiS_S_S_iiiid_param_15,
	.param .u32 _Z14conv_temp_iterPdS_S_S_S_S_S_S_S_PiS_S_S_iiiid_param_16,
	.param .f64 _Z14conv_temp_iterPdS_S_S_S_S_S_S_S_PiS_S_S_iiiid_param_17
)
{
	.reg .pred 	%p<46>;
	.reg .b32 	%r<60>;
	.reg .b64 	%rd<62>;
	.reg .b64 	%fd<106>;

	ld.param.u64 	%rd25, [_Z14conv_temp_iterPdS_S_S_S_S_S_S_S_PiS_S_S_iiiid_param_2];
	ld.param.u64 	%rd26, [_Z14conv_temp_iterPdS_S_S_S_S_S_S_S_PiS_S_S_iiiid_param_4];
	ld.param.u64 	%rd27, [_Z14conv_temp_iterPdS_S_S_S_S_S_S_S_PiS_S_S_iiiid_param_5];
	ld.param.u64 	%rd20, [_Z14conv_temp_iterPdS_S_S_S_S_S_S_S_PiS_S_S_iiiid_param_6];
	ld.param.u64 	%rd28, [_Z14conv_temp_iterPdS_S_S_S_S_S_S_S_PiS_S_S_iiiid_param_7];
	ld.param.u64 	%rd21, [_Z14conv_temp_iterPdS_S_S_S_S_S_S_S_PiS_S_S_iiiid_param_8];
	ld.param.u64 	%rd22, [_Z14conv_temp_iterPdS_S_S_S_S_S_S_S_PiS_S_S_iiiid_param_9];
	ld.param.u64 	%rd23, [_Z14conv_temp_iterPdS_S_S_S_S_S_S_S_PiS_S_S_iiiid_param_10];
	ld.param.u64 	%rd29, [_Z14conv_temp_iterPdS_S_S_S_S_S_S_S_PiS_S_S_iiiid_param_11];
	ld.param.u64 	%rd24, [_Z14conv_temp_iterPdS_S_S_S_S_S_S_S_PiS_S_S_iiiid_param_12];
	ld.param.u32 	%r19, [_Z14conv_temp_iterPdS_S_S_S_S_S_S_S_PiS_S_S_iiiid_param_13];
	ld.param.u32 	%r20, [_Z14conv_temp_iterPdS_S_S_S_S_S_S_S_PiS_S_S_iiiid_param_14];
	ld.param.u32 	%r21, [_Z14conv_temp_iterPdS_S_S_S_S_S_S_S_PiS_S_S_iiiid_param_15];
	ld.param.u32 	%r22, [_Z14conv_temp_iterPdS_S_S_S_S_S_S_S_PiS_S_S_iiiid_param_16];
	ld.param.f64 	%fd32, [_Z14conv_temp_iterPdS_S_S_S_S_S_S_S_PiS_S_S_iiiid_param_17];
	cvta.to.global.u64 	%rd1, %rd28;
	cvta.to.global.u64 	%rd2, %rd29;
	cvta.to.global.u64 	%rd3, %rd27;
	cvta.to.global.u64 	%rd4, %rd26;
	cvta.to.global.u64 	%rd5, %rd25;
	mov.u32 	%r23, %tid.x;
	mov.u32 	%r24, %ctaid.x;
	mov.u32 	%r25, %ntid.x;
	mad.lo.s32 	%r1, %r24, %r25, %r23;
	setp.gt.s32 	%p1, %r1, %r19;
	@%p1 bra 	$L__BB24_45;
	setp.ge.s32 	%p2, %r1, %r19;
	@%p2 bra 	$L__BB24_20;
	ld.param.u64 	%rd59, [_Z14conv_temp_iterPdS_S_S_S_S_S_S_S_PiS_S_S_iiiid_param_3];
	cvt.s64.s32 	%rd6, %r1;
	mul.wide.s32 	%rd34, %r1, 8;
	add.s64 	%rd35, %rd5, %rd34;
	ld.global.f64 	%fd35, [%rd35];
	add.s32 	%r2, %r1, 1;
	ld.global.f64 	%fd36, [%rd35+8];
	sub.f64 	%fd37, %fd35, %fd36;
	cvta.to.global.u64 	%rd36, %rd23;
	add.s64 	%rd37, %rd36, %rd34;
	ld.global.f64 	%fd38, [%rd37];
	add.f64 	%fd39, %fd37, %fd38;
	cvta.to.global.u64 	%rd38, %rd59;
	add.s64 	%rd7, %rd38, %rd34;
	st.global.f64 	[%rd7], %fd39;
	setp.ne.s32 	%p6, %r22, 1;
	add.s64 	%rd8, %rd2, %rd34;
	@%p6 bra 	$L__BB24_19;
	shl.b64 	%rd39, %rd6, 3;
	add.s64 	%rd9, %rd4, %rd39;
	ld.global.f64 	%fd1, [%rd9];
	mul.wide.s32 	%rd40, %r1, 8;
	add.s64 	%rd41, %rd3, %rd40;
	ld.global.f64 	%fd40, [%rd41];
	setp.geu.f64 	%p7, %fd40, 0d412E848000000000;
	add.s32 	%r28, %r19, -1;
	setp.ge.s32 	%p8, %r1, %r28;
	or.pred  	%p9, %p7, %p8;
	mov.f64 	%fd96, %fd1;
	@%p9 bra 	$L__BB24_5;
	ld.global.f64 	%fd41, [%rd9+-8];
	ld.global.f64 	%fd42, [%rd9+8];
	add.f64 	%fd43, %fd41, %fd42;
	mul.f64 	%fd96, %fd43, 0d3FE0000000000000;
$L__BB24_5:
	sub.f64 	%fd4, %fd96, %fd1;
	{
	.reg .b32 %temp; 
	mov.b64 	{%temp, %r3}, %fd4;
	}
	mov.f64 	%fd44, 0d401C000000000000;
	{
	.reg .b32 %temp; 
	mov.b64 	{%temp, %r29}, %fd44;
	}
	and.b32  	%r5, %r29, 2146435072;
	setp.eq.s32 	%p10, %r5, 1074790400;
	abs.f64 	%fd5, %fd4;
	{ // callseq 91, 0
	.param .b64 param0;
	st.param.f64 	[param0], %fd5;
	.param .b64 param1;
	st.param.f64 	[param1], 0d401C000000000000;
	.param .b64 retval0;
	call.uni (retval0), 
	__internal_accurate_pow, 
	(
	param0, 
	param1
	);
	ld.param.f64 	%fd45, [retval0];
	} // callseq 91
	setp.lt.s32 	%p11, %r3, 0;
	neg.f64 	%fd47, %fd45;
	selp.f64 	%fd48, %fd47, %fd45, %p10;
	selp.f64 	%fd98, %fd48, %fd45, %p11;
	setp.neu.f64 	%p12, %fd4, 0d0000000000000000;
	@%p12 bra 	$L__BB24_7;
	selp.b32 	%r30, %r3, 0, %p10;
	setp.lt.s32 	%p14, %r29, 0;
	or.b32  	%r31, %r30, 2146435072;
	selp.b32 	%r32, %r31, %r30, %p14;
	mov.b32 	%r33, 0;
	mov.b64 	%fd98, {%r33, %r32};
$L__BB24_7:
	add.f64 	%fd49, %fd4, 0d401C000000000000;
	{
	.reg .b32 %temp; 
	mov.b64 	{%temp, %r34}, %fd49;
	}
	and.b32  	%r35, %r34, 2146435072;
	setp.ne.s32 	%p15, %r35, 2146435072;
	@%p15 bra 	$L__BB24_12;
	setp.num.f64 	%p16, %fd4, %fd4;
	@%p16 bra 	$L__BB24_10;
	mov.f64 	%fd50, 0d401C000000000000;
	add.rn.f64 	%fd98, %fd4, %fd50;
	bra.uni 	$L__BB24_12;
$L__BB24_10:
	setp.neu.f64 	%p17, %fd5, 0d7FF0000000000000;
	@%p17 bra 	$L__BB24_12;
	setp.lt.s32 	%p20, %r29, 0;
	selp.b32 	%r37, 0, 2146435072, %p20;
	and.b32  	%r38, %r29, 2147483647;
	setp.ne.s32 	%p21, %r38, 1071644672;
	or.b32  	%r39, %r37, -2147483648;
	selp.b32 	%r40, %r39, %r37, %p21;
	selp.b32 	%r41, %r40, %r37, %p10;
	selp.b32 	%r42, %r41, %r37, %p11;
	mov.b32 	%r43, 0;
	mov.b64 	%fd98, {%r43, %r42};
$L__BB24_12:
	setp.eq.f64 	%p22, %fd4, 0d3FF0000000000000;
	selp.f64 	%fd51, 0d3FF0000000000000, %fd98, %p22;
	st.global.f64 	[%rd8], %fd51;
	bar.sync 	0;
	cvta.to.global.u64 	%rd42, %rd24;
	mul.wide.s32 	%rd43, %r1, 8;
	add.s64 	%rd10, %rd42, %rd43;
	mov.b64 	%rd44, 0;
	st.global.u64 	[%rd10], %rd44;
	setp.lt.s32 	%p23, %r1, 0;
	@%p23 bra 	$L__BB24_19;
	and.b32  	%r6, %r2, 3;
	setp.lt.u32 	%p24, %r1, 3;
	mov.b32 	%r57, 0;
	mov.f64 	%fd100, 0d0000000000000000;
	@%p24 bra 	$L__BB24_16;
	and.b32  	%r57, %r2, 2147483644;
	neg.s32 	%r56, %r57;
	add.s64 	%rd60, %rd2, 16;
	mov.f64 	%fd100, 0d0000000000000000;
$L__BB24_15:
	ld.global.f64 	%fd54, [%rd60+-16];
	add.f64 	%fd55, %fd54, %fd100;
	st.global.f64 	[%rd10], %fd55;
	ld.global.f64 	%fd56, [%rd60+-8];
	add.f64 	%fd57, %fd56, %fd55;
	st.global.f64 	[%rd10], %fd57;
	ld.global.f64 	%fd58, [%rd60];
	add.f64 	%fd59, %fd58, %fd57;
	st.global.f64 	[%rd10], %fd59;
	ld.global.f64 	%fd60, [%rd60+8];
	add.f64 	%fd100, %fd60, %fd59;
	st.global.f64 	[%rd10], %fd100;
	add.s32 	%r56, %r56, 4;
	add.s64 	%rd60, %rd60, 32;
	setp.ne.s32 	%p25, %r56, 0;
	@%p25 bra 	$L__BB24_15;
$L__BB24_16:
	setp.eq.s32 	%p26, %r6, 0;
	@%p26 bra 	$L__BB24_19;
	mul.wide.u32 	%rd45, %r57, 8;
	add.s64 	%rd61, %rd2, %rd45;
	neg.s32 	%r58, %r6;
$L__BB24_18:
	.pragma "nounroll";
	ld.global.f64 	%fd61, [%rd61];
	add.f64 	%fd100, %fd61, %fd100;
	st.global.f64 	[%rd10], %fd100;
	add.s64 	%rd61, %rd61, 8;
	add.s32 	%r58, %r58, 1;
	setp.ne.s32 	%p27, %r58, 0;
	@%p27 bra 	$L__BB24_18;
$L__BB24_19:
	ld.global.f64 	%fd62, [%rd7];
	ld.global.f64 	%fd63, [%rd8];
	add.f64 	%fd102, %fd62, %fd63;
	bra.uni 	$L__BB24_25;
$L__BB24_20:
	ld.global.f64 	%fd33, [%rd5];
	sub.f64 	%fd102, %fd32, %fd33;
	setp.lt.s32 	%p3, %r19, 1;
	@%p3 bra 	$L__BB24_25;
	cvta.to.global.u64 	%rd17, %rd22;
	mov.b32 	%r59, 0;
$L__BB24_22:
	mul.wide.u32 	%rd30, %r59, 4;
	add.s64 	%rd31, %rd17, %rd30;
	ld.global.u32 	%r27, [%rd31];
	setp.ne.s32 	%p4, %r27, 1;
	@%p4 bra 	$L__BB24_24;
	mul.wide.u32 	%rd32, %r59, 8;
	add.s64 	%rd33, %rd5, %rd32;
	ld.global.f64 	%fd34, [%rd33+8];
	sub.f64 	%fd102, %fd32, %fd34;
	bra.uni 	$L__BB24_25;
$L__BB24_24:
	add.s32 	%r59, %r59, 1;
	setp.ne.s32 	%p5, %r59, %r19;
	@%p5 bra 	$L__BB24_22;
$L__BB24_25:
	cvta.to.global.u64 	%rd46, %rd21;
	mul.wide.s32 	%rd47, %r1, 8;
	add.s64 	%rd18, %rd46, %rd47;
	setp.eq.s32 	%p28, %r20, 6000;
	@%p28 bra 	$L__BB24_28;
	setp.ne.s32 	%p29, %r20, 0;
	@%p29 bra 	$L__BB24_29;
	mov.b64 	%rd49, 4576918229304087675;
	st.global.u64 	[%rd18], %rd49;
	bra.uni 	$L__BB24_29;
$L__BB24_28:
	mov.b64 	%rd48, 4562254508917369340;
	st.global.u64 	[%rd18], %rd48;
$L__BB24_29:
	setp.eq.f64 	%p30, %fd102, 0d0000000000000000;
	@%p30 bra 	$L__BB24_36;
	ld.global.f64 	%fd65, [%rd18];
	ld.global.f64 	%fd66, [%rd3];
	mul.f64 	%fd21, %fd65, %fd66;
	abs.f64 	%fd22, %fd102;
	{
	.reg .b32 %temp; 
	mov.b64 	{%temp, %r17}, %fd22;
	}
	{ // callseq 92, 0
	.param .b64 param0;
	st.param.f64 	[param0], %fd22;
	.param .b64 param1;
	st.param.f64 	[param1], 0d3FE0000000000000;
	.param .b64 retval0;
	call.uni (retval0), 
	__internal_accurate_pow, 
	(
	param0, 
	param1
	);
	ld.param.f64 	%fd67, [retval0];
	} // callseq 92
	setp.lt.s32 	%p31, %r17, 0;
	selp.f64 	%fd103, 0dFFF8000000000000, %fd67, %p31;
	add.f64 	%fd69, %fd22, 0d3FE0000000000000;
	{
	.reg .b32 %temp; 
	mov.b64 	{%temp, %r45}, %fd69;
	}
	and.b32  	%r46, %r45, 2146435072;
	setp.ne.s32 	%p32, %r46, 2146435072;
	@%p32 bra 	$L__BB24_35;
	setp.num.f64 	%p33, %fd102, %fd102;
	@%p33 bra 	$L__BB24_33;
	mov.f64 	%fd71, 0d3FE0000000000000;
	add.rn.f64 	%fd103, %fd22, %fd71;
	bra.uni 	$L__BB24_35;
$L__BB24_33:
	setp.neu.f64 	%p34, %fd22, 0d7FF0000000000000;
	@%p34 bra 	$L__BB24_35;
	mov.f64 	%fd70, 0d3FE0000000000000;
	{
	.reg .b32 %temp; 
	mov.b64 	{%temp, %r47}, %fd70;
	}
	setp.lt.s32 	%p35, %r17, 0;
	and.b32  	%r48, %r47, 2146435072;
	setp.eq.s32 	%p36, %r48, 1071644672;
	setp.lt.s32 	%p37, %r47, 0;
	selp.b32 	%r49, 0, 2146435072, %p37;
	and.b32  	%r50, %r47, 2147483647;
	setp.ne.s32 	%p38, %r50, 1071644672;
	and.pred  	%p39, %p36, %p38;
	or.b32  	%r51, %r49, -2147483648;
	selp.b32 	%r52, %r51, %r49, %p39;
	selp.b32 	%r53, %r52, %r49, %p35;
	mov.b32 	%r54, 0;
	mov.b64 	%fd103, {%r54, %r53};
$L__BB24_35:
	setp.eq.f64 	%p41, %fd22, 0d3FF0000000000000;
	selp.f64 	%fd72, 0d3FF0000000000000, %fd103, %p41;
	div.rn.f64 	%fd104, %fd21, %fd72;
$L__BB24_36:
	cvta.to.global.u64 	%rd50, %rd20;
	ld.global.f64 	%fd73, [%rd50];
	ld.global.f64 	%fd74, [%rd50+8];
	sub.f64 	%fd75, %fd73, %fd74;
	div.rn.f64 	%fd76, %fd102, %fd75;
	mul.f64 	%fd105, %fd104, %fd76;
	abs.f64 	%fd77, %fd105;
	setp.leu.f64 	%p42, %fd77, 0d4034000000000000;
	@%p42 bra 	$L__BB24_38;
	mul.f64 	%fd78, %fd102, 0d4034000000000000;
	abs.f64 	%fd79, %fd102;
	div.rn.f64 	%fd105, %fd78, %fd79;
$L__BB24_38:
	rem.s32 	%r18, %r20, %r21;
	setp.ne.s32 	%p43, %r18, 0;
	@%p43 bra 	$L__BB24_40;
	add.s64 	%rd52, %rd4, %rd47;
	ld.global.f64 	%fd80, [%rd52];
	add.s64 	%rd53, %rd1, %rd47;
	st.global.f64 	[%rd53], %fd80;
$L__BB24_40:
	add.s32 	%r55, %r21, -1;
	setp.ne.s32 	%p44, %r18, %r55;
	@%p44 bra 	$L__BB24_44;
	add.s64 	%rd55, %rd4, %rd47;
	ld.global.f64 	%fd81, [%rd55];
	add.s64 	%rd56, %rd1, %rd47;
	ld.global.f64 	%fd82, [%rd56];
	sub.f64 	%fd83, %fd81, %fd82;
	abs.f64 	%fd84, %fd83;
	cvt.rn.f64.s32 	%fd85, %r21;
	mul.f64 	%fd86, %fd85, 0d3FE0000000000000;
	abs.f64 	%fd87, %fd105;
	mul.f64 	%fd88, %fd86, %fd87;
	setp.geu.f64 	%p45, %fd84, %fd88;
	@%p45 bra 	$L__BB24_43;
	ld.global.f64 	%fd91, [%rd18];
	div.rn.f64 	%fd92, %fd91, 0d3FF8000000000000;
	st.global.f64 	[%rd18], %fd92;
	bra.uni 	$L__BB24_44;
$L__BB24_43:
	ld.global.f64 	%fd89, [%rd18];
	mul.f64 	%fd90, %fd89, 0d3FF199999999999A;
	st.global.f64 	[%rd18], %fd90;
$L__BB24_44:
	add.s64 	%rd58, %rd4, %rd47;
	ld.global.f64 	%fd93, [%rd58];
	add.f64 	%fd94, %fd105, %fd93;
	max.f64 	%fd95, %fd94, 0d3FF004189374BC6A;
	st.global.f64 	[%rd58], %fd95;
$L__BB24_45:
	ret;

}
	// .globl	_Z35integrate_optdepth_transmission_isoPdS_S_S_S_iii
.visible .entry _Z35integrate_optdepth_transmission_isoPdS_S_S_S_iii(
	.param .u64 .ptr .align 1 _Z35integrate_optdepth_transmission_isoPdS_S_S_S_iii_param_0,
	.param .u64 .ptr .align 1 _Z35integrate_optdepth_transmission_isoPdS_S_S_S_iii_param_1,
	.param .u64 .ptr .align 1 _Z35integrate_optdepth_transmission_isoPdS_S_S_S_iii_param_2,
	.param .u64 .ptr .align 1 _Z35integrate_optdepth_transmission_isoPdS_S_S_S_iii_param_3,
	.param .u64 .ptr .align 1 _Z35integrate_optdepth_transmission_isoPdS_S_S_S_iii_param_4,
	.param .u32 _Z35integrate_optdepth_transmission_isoPdS_S_S_S_iii_param_5,
	.param .u32 _Z35integrate_optdepth_transmission_isoPdS_S_S_S_iii_param_6,
	.param .u32 _Z35integrate_optdepth_transmission_isoPdS_S_S_S_iii_param_7
)
{
	.reg .pred 	%p<13>;
	.reg .b32 	%r<39>;
	.reg .b64 	%rd<38>;
	.reg .b64 	%fd<151>;

	ld.param.u64 	%rd12, [_Z35integrate_optdepth_transmission_isoPdS_S_S_S_iii_param_0];
	ld.param.u64 	%rd10, [_Z35integrate_optdepth_transmission_isoPdS_S_S_S_iii_param_1];
	ld.param.u64 	%rd13, [_Z35integrate_optdepth_transmission_isoPdS_S_S_S_iii_param_2];
	ld.param.u64 	%rd11, [_Z35integrate_optdepth_transmission_isoPdS_S_S_S_iii_param_3];
	ld.param.u64 	%rd14, [_Z35integrate_optdepth_transmission_isoPdS_S_S_S_iii_param_4];
	ld.param.u32 	%r18, [_Z35integrate_optdepth_transmission_isoPdS_S_S_S_iii_param_5];
	ld.param.u32 	%r20, [_Z35integrate_optdepth_transmission_isoPdS_S_S_S_iii_param_6];
	ld.param.u32 	%r19, [_Z35integrate_optdepth_transmission_isoPdS_S_S_S_iii_param_7];
	cvta.to.global.u64 	%rd1, %rd12;
	cvta.to.global.u64 	%rd2, %rd13;
	cvta.to.global.u64 	%rd3, %rd14;
	mov.u32 	%r22, %tid.x;
	mov.u32 	%r23, %ctaid.x;
	mov.u32 	%r24, %ntid.x;
	mad.lo.s32 	%r1, %r23, %r24, %r22;
	mov.u32 	%r25, %tid.y;
	mov.u32 	%r26, %ctaid.y;
	mov.u32 	%r27, %ntid.y;
	mad.lo.s32 	%r28, %r26, %r27, %r25;
	setp.ge.s32 	%p1, %r1, %r18;
	setp.ge.s32 	%p2, %r28, %r20;
	or.pred  	%p3, %p1, %p2;
	@%p3 bra 	$L__BB25_13;
	cvta.to.global.u64 	%rd15, %rd11;
	cvta.to.global.u64 	%rd16, %rd10;
	mad.lo.s32 	%r3, %r18, %r28, %r1;
	mul.wide.s32 	%rd17, %r3, 8;
	add.s64 	%rd4, %rd15, %rd17;
	mov.b64 	%rd18, 0;
	st.global.u64 	[%rd4], %rd18;
	add.s64 	%rd5, %rd16, %rd17;
	st.global.u64 	[%rd5], %rd18;
	setp.lt.s32 	%p4, %r19, 1;
	@%p4 bra 	$L__BB25_13;
	mul.lo.s32 	%r4, %r3, %r19;
	and.b32  	%r5, %r19, 7;
	setp.lt.u32 	%p5, %r19, 8;
	mov.b32 	%r37, 0;
	@%p5 bra 	$L__BB25_5;
	and.b32  	%r37, %r19, 2147483640;
	neg.s32 	%r35, %r37;
	add.s64 	%rd6, %rd1, 32;
	add.s64 	%rd37, %rd3, 32;
	mov.u32 	%r34, %r4;
$L__BB25_4:
	.pragma "nounroll";
	mul.wide.s32 	%rd19, %r34, 8;
	add.s64 	%rd20, %rd2, %rd19;
	add.s64 	%rd21, %rd6, %rd19;
	ld.global.f64 	%fd1, [%rd37+-32];
	mul.f64 	%fd2, %fd1, 0d3FE0000000000000;
	ld.global.f64 	%fd3, [%rd20];
	ld.global.f64 	%fd4, [%rd4];
	fma.rn.f64 	%fd5, %fd2, %fd3, %fd4;
	st.global.f64 	[%rd4], %fd5;
	ld.global.f64 	%fd6, [%rd37+-32];
	mul.f64 	%fd7, %fd6, 0d3FE0000000000000;
	ld.global.f64 	%fd8, [%rd21+-32];
	ld.global.f64 	%fd9, [%rd5];
	fma.rn.f64 	%fd10, %fd7, %fd8, %fd9;
	st.global.f64 	[%rd5], %fd10;
	ld.global.f64 	%fd11, [%rd37+-24];
	mul.f64 	%fd12, %fd11, 0d3FE0000000000000;
	ld.global.f64 	%fd13, [%rd20+8];
	ld.global.f64 	%fd14, [%rd4];
	fma.rn.f64 	%fd15, %fd12, %fd13, %fd14;
	st.global.f64 	[%rd4], %fd15;
	ld.global.f64 	%fd16, [%rd37+-24];
	mul.f64 	%fd17, %fd16, 0d3FE0000000000000;
	ld.global.f64 	%fd18, [%rd21+-24];
	ld.global.f64 	%fd19, [%rd5];
	fma.rn.f64 	%fd20, %fd17, %fd18, %fd19;
	st.global.f64 	[%rd5], %fd20;
	ld.global.f64 	%fd21, [%rd37+-16];
	mul.f64 	%fd22, %fd21, 0d3FE0000000000000;
	ld.global.f64 	%fd23, [%rd20+16];
	ld.global.f64 	%fd24, [%rd4];
	fma.rn.f64 	%fd25, %fd22, %fd23, %fd24;
	st.global.f64 	[%rd4], %fd25;
	ld.global.f64 	%fd26, [%rd37+-16];
	mul.f64 	%fd27, %fd26, 0d3FE0000000000000;
	ld.global.f64 	%fd28, [%rd21+-16];
	ld.global.f64 	%fd29, [%rd5];
	fma.rn.f64 	%fd30, %fd27, %fd28, %fd29;
	st.global.f64 	[%rd5], %fd30;
	ld.global.f64 	%fd31, [%rd37+-8];
	mul.f64 	%fd32, %fd31, 0d3FE0000000000000;
	ld.global.f64 	%fd33, [%rd20+24];
	ld.global.f64 	%fd34, [%rd4];
	fma.rn.f64 	%fd35, %fd32, %fd33, %fd34;
	st.global.f64 	[%rd4], %fd35;
	ld.global.f64 	%fd36, [%rd37+-8];
	mul.f64 	%fd37, %fd36, 0d3FE0000000000000;
	ld.global.f64 	%fd38, [%rd21+-8];
	ld.global.f64 	%fd39, [%rd5];
	fma.rn.f64 	%fd40, %fd37, %fd38, %fd39;
	st.global.f64 	[%rd5], %fd40;
	ld.global.f64 	%fd41, [%rd37];
	mul.f64 	%fd42, %fd41, 0d3FE0000000000000;
	ld.global.f64 	%fd43, [%rd20+32];
	ld.global.f64 	%fd44, [%rd4];
	fma.rn.f64 	%fd45, %fd42, %fd43, %fd44;
	st.global.f64 	[%rd4], %fd45;
	ld.global.f64 	%fd46, [%rd37];
	mul.f64 	%fd47, %fd46, 0d3FE0000000000000;
	ld.global.f64 	%fd48, [%rd21];
	ld.global.f64 	%fd49, [%rd5];
	fma.rn.f64 	%fd50, %fd47, %fd48, %fd49;
	st.global.f64 	[%rd5], %fd50;
	ld.global.f64 	%fd51, [%rd37+8];
	mul.f64 	%fd52, %fd51, 0d3FE0000000000000;
	ld.global.f64 	%fd53, [%rd20+40];
	ld.global.f64 	%fd54, [%rd4];
	fma.rn.f64 	%fd55, %fd52, %fd53, %fd54;
	st.global.f64 	[%rd4], %fd55;
	ld.global.f64 	%fd56, [%rd37+8];
	mul.f64 	%fd57, %fd56, 0d3FE0000000000000;
	ld.global.f64 	%fd58, [%rd21+8];
	ld.global.f64 	%fd59, [%rd5];
	fma.rn.f64 	%fd60, %fd57, %fd58, %fd59;
	st.global.f64 	[%rd5], %fd60;
	ld.global.f64 	%fd61, [%rd37+16];
	mul.f64 	%fd62, %fd61, 0d3FE0000000000000;
	ld.global.f64 	%fd63, [%rd20+48];
	ld.global.f64 	%fd64, [%rd4];
	fma.rn.f64 	%fd65, %fd62, %fd63, %fd64;
	st.global.f64 	[%rd4], %fd65;
	ld.global.f64 	%fd66, [%rd37+16];
	mul.f64 	%fd67, %fd66, 0d3FE0000000000000;
	ld.global.f64 	%fd68, [%rd21+16];
	ld.global.f64 	%fd69, [%rd5];
	fma.rn.f64 	%fd70, %fd67, %fd68, %fd69;
	st.global.f64 	[%rd5], %fd70;
	ld.global.f64 	%fd71, [%rd37+24];
	mul.f64 	%fd72, %fd71, 0d3FE0000000000000;
	ld.global.f64 	%fd73, [%rd20+56];
	ld.global.f64 	%fd74, [%rd4];
	fma.rn.f64 	%fd75, %fd72, %fd73, %fd74;
	st.global.f64 	[%rd4], %fd75;
	ld.global.f64 	%fd76, [%rd37+24];
	mul.f64 	%fd77, %fd76, 0d3FE0000000000000;
	ld.global.f64 	%fd78, [%rd21+24];
	ld.global.f64 	%fd79, [%rd5];
	fma.rn.f64 	%fd80, %fd77, %fd78, %fd79;
	st.global.f64 	[%rd5], %fd80;
	add.s32 	%r35, %r35, 8;
	add.s32 	%r34, %r34, 8;
	add.s64 	%rd37, %rd37, 64;
	setp.ne.s32 	%p6, %r35, 0;
	@%p6 bra 	$L__BB25_4;
$L__BB25_5:
	setp.eq.s32 	%p7, %r5, 0;
	@%p7 bra 	$L__BB25_13;
	and.b32  	%r13, %r19, 3;
	setp.lt.u32 	%p8, %r5, 4;
	@%p8 bra 	$L__BB25_8;
	mul.wide.u32 	%rd22, %r37, 8;
	add.s64 	%rd23, %rd3, %rd22;
	ld.global.f64 	%fd81, [%rd23];
	mul.f64 	%fd82, %fd81, 0d3FE0000000000000;
	add.s32 	%r30, %r37, %r4;
	mul.wide.s32 	%rd24, %r30, 8;
	add.s64 	%rd25, %rd2, %rd24;
	ld.global.f64 	%fd83, [%rd25];
	ld.global.f64 	%fd84, [%rd4];
	fma.rn.f64 	%fd85, %fd82, %fd83, %fd84;
	st.global.f64 	[%rd4], %fd85;
	ld.global.f64 	%fd86, [%rd23];
	mul.f64 	%fd87, %fd86, 0d3FE0000000000000;
	add.s64 	%rd26, %rd1, %rd24;
	ld.global.f64 	%fd88, [%rd26];
	ld.global.f64 	%fd89, [%rd5];
	fma.rn.f64 	%fd90, %fd87, %fd88, %fd89;
	st.global.f64 	[%rd5], %fd90;
	ld.global.f64 	%fd91, [%rd23+8];
	mul.f64 	%fd92, %fd91, 0d3FE0000000000000;
	ld.global.f64 	%fd93, [%rd25+8];
	ld.global.f64 	%fd94, [%rd4];
	fma.rn.f64 	%fd95, %fd92, %fd93, %fd94;
	st.global.f64 	[%rd4], %fd95;
	ld.global.f64 	%fd96, [%rd23+8];
	mul.f64 	%fd97, %fd96, 0d3FE0000000000000;
	ld.global.f64 	%fd98, [%rd26+8];
	ld.global.f64 	%fd99, [%rd5];
	fma.rn.f64 	%fd100, %fd97, %fd98, %fd99;
	st.global.f64 	[%rd5], %fd100;
	ld.global.f64 	%fd101, [%rd23+16];
	mul.f64 	%fd102, %fd101, 0d3FE0000000000000;
	ld.global.f64 	%fd103, [%rd25+16];
	ld.global.f64 	%fd104, [%rd4];
	fma.rn.f64 	%fd105, %fd102, %fd103, %fd104;
	st.global.f64 	[%rd4], %fd105;
	ld.global.f64 	%fd106, [%rd23+16];
	mul.f64 	%fd107, %fd106, 0d3FE0000000000000;
	ld.global.f64 	%fd108, [%rd26+16];
	ld.global.f64 	%fd109, [%rd5];
	fma.rn.f64 	%fd110, %fd107, %fd108, %fd109;
	st.global.f64 	[%rd5], %fd110;
	ld.global.f64 	%fd111, [%rd23+24];
	mul.f64 	%fd112, %fd111, 0d3FE0000000000000;
	ld.global.f64 	%fd113, [%rd25+24];
	ld.global.f64 	%fd114, [%rd4];
	fma.rn.f64 	%fd115, %fd112, %fd113, %fd114;
	st.global.f64 	[%rd4], %fd115;
	ld.global.f64 	%fd116, [%rd23+24];
	mul.f64 	%fd117, %fd116, 0d3FE0000000000000;
	ld.global.f64 	%fd118, [%rd26+24];
	ld.global.f64 	%fd119, [%rd5];
	fma.rn.f64 	%fd120, %fd117, %fd118, %fd119;
	st.global.f64 	[%rd5], %fd120;
	add.s32 	%r37, %r37, 4;
$L__BB25_8:
	setp.eq.s32 	%p9, %r13, 0;
	@%p9 bra 	$L__BB25_13;
	setp.eq.s32 	%p10, %r13, 1;
	@%p10 bra 	$L__BB25_11;
	mul.wide.u32 	%rd27, %r37, 8;
	add.s64 	%rd28, %rd3, %rd27;
	ld.global.f64 	%fd121, [%rd28];
	mul.f64 	%fd122, %fd121, 0d3FE0000000000000;
	add.s32 	%r31, %r37, %r4;
	mul.wide.s32 	%rd29, %r31, 8;
	add.s64 	%rd30, %rd2, %rd29;
	ld.global.f64 	%fd123, [%rd30];
	ld.global.f64 	%fd124, [%rd4];
	fma.rn.f64 	%fd125, %fd122, %fd123, %fd124;
	st.global.f64 	[%rd4], %fd125;
	ld.global.f64 	%fd126, [%rd28];
	mul.f64 	%fd127, %fd126, 0d3FE0000000000000;
	add.s64 	%rd31, %rd1, %rd29;
	ld.global.f64 	%fd128, [%rd31];
	ld.global.f64 	%fd129, [%rd5];
	fma.rn.f64 	%fd130, %fd127, %fd128, %fd129;
	st.global.f64 	[%rd5], %fd130;
	ld.global.f64 	%fd131, [%rd28+8];
	mul.f64 	%fd132, %fd131, 0d3FE0000000000000;
	ld.global.f64 	%fd133, [%rd30+8];
	ld.global.f64 	%fd134, [%rd4];
	fma.rn.f64 	%fd135, %fd132, %fd133, %fd134;
	st.global.f64 	[%rd4], %fd135;
	ld.global.f64 	%fd136, [%rd28+8];
	mul.f64 	%fd137, %fd136, 0d3FE0000000000000;
	ld.global.f64 	%fd138, [%rd31+8];
	ld.global.f64 	%fd139, [%rd5];
	fma.rn.f64 	%fd140, %fd137, %fd138, %fd139;
	st.global.f64 	[%rd5], %fd140;
	add.s32 	%r37, %r37, 2;
$L__BB25_11:
	and.b32  	%r32, %r19, 1;
	setp.eq.b32 	%p11, %r32, 1;
	not.pred 	%p12, %p11;
	@%p12 bra 	$L__BB25_13;
	mul.wide.u32 	%rd32, %r37, 8;
	add.s64 	%rd33, %rd3, %rd32;
	ld.global.f64 	%fd141, [%rd33];
	mul.f64 	%fd142, %fd141, 0d3FE0000000000000;
	add.s32 	%r33, %r37, %r4;
	mul.wide.s32 	%rd34, %r33, 8;
	add.s64 	%rd35, %rd2, %rd34;
	ld.global.f64 	%fd143, [%rd35];
	ld.global.f64 	%fd144, [%rd4];
	fma.rn.f64 	%fd145, %fd142, %fd143, %fd144;
	st.global.f64 	[%rd4], %fd145;
	ld.global.f64 	%fd146, [%rd33];
	mul.f64 	%fd147, %fd146, 0d3FE0000000000000;
	add.s64 	%rd36, %rd1, %rd34;
	ld.global.f64 	%fd148, [%rd36];
	ld.global.f64 	%fd149, [%rd5];
	fma.rn.f64 	%fd150, %fd147, %fd148, %fd149;
	st.global.f64 	[%rd5], %fd150;
$L__BB25_13:
	ret;

}
	// .globl	_Z38integrate_optdepth_transmission_nonisoPdS_S_S_S_S_S_S_S_S_iii
.visible .entry _Z38integrate_optdepth_transmission_nonisoPdS_S_S_S_S_S_S_S_S_iii(
	.param .u64 .ptr .align 1 _Z38integrate_optdepth_transmission_nonisoPdS_S_S_S_S_S_S_S_S_iii_param_0,
	.param .u64 .ptr .align 1 _Z38integrate_optdepth_transmission_nonisoPdS_S_S_S_S_S_S_S_S_iii_param_1,
	.param .u64 .ptr .align 1 _Z38integrate_optdepth_transmission_nonisoPdS_S_S_S_S_S_S_S_S_iii_param_2,
	.param .u64 .ptr .align 1 _Z38integrate_optdepth_transmission_nonisoPdS_S_S_S_S_S_S_S_S_iii_param_3,
	.param .u64 .ptr .align 1 _Z38integrate_optdepth_transmission_nonisoPdS_S_S_S_S_S_S_S_S_iii_param_4,
	.param .u64 .ptr .align 1 _Z38integrate_optdepth_transmission_nonisoPdS_S_S_S_S_S_S_S_S_iii_param_5,
	.param .u64 .ptr .align 1 _Z38integrate_optdepth_transmission_nonisoPdS_S_S_S_S_S_S_S_S_iii_param_6,
	.param .u64 .ptr .align 1 _Z38integrate_optdepth_transmission_nonisoPdS_S_S_S_S_S_S_S_S_iii_param_7,
	.param .u64 .ptr .align 1 _Z38integrate_optdepth_transmission_nonisoPdS_S_S_S_S_S_S_S_S_iii_param_8,
	.param .u64 .ptr .align 1 _Z38integrate_optdepth_transmission_nonisoPdS_S_S_S_S_S_S_S_S_iii_param_9,
	.param .u32 _Z38integrate_optdepth_transmission_nonisoPdS_S_S_S_S_S_S_S_S_iii_param_10,
	.param .u32 _Z38integrate_optdepth_transmission_nonisoPdS_S_S_S_S_S_S_S_S_iii_param_11,
	.param .u32 _Z38integrate_optdepth_transmission_nonisoPdS_S_S_S_S_S_S_S_S_iii_param_12
)
{
	.reg .pred 	%p<11>;
	.reg .b32 	%r<34>;
	.reg .b64 	%rd<52>;
	.reg .b64 	%fd<102>;

	ld.param.u64 	%rd16, [_Z38integrate_optdepth_transmission_nonisoPdS_S_S_S_S_S_S_S_S_iii_param_0];
	ld.param.u64 	%rd17, [_Z38integrate_optdepth_transmission_nonisoPdS_S_S_S_S_S_S_S_S_iii_param_1];
	ld.param.u64 	%rd11, [_Z38integrate_optdepth_transmission_nonisoPdS_S_S_S_S_S_S_S_S_iii_param_2];
	ld.param.u64 	%rd18, [_Z38integrate_optdepth_transmission_nonisoPdS_S_S_S_S_S_S_S_S_iii_param_3];
	ld.param.u64 	%rd19, [_Z38integrate_optdepth_transmission_nonisoPdS_S_S_S_S_S_S_S_S_iii_param_4];
	ld.param.u64 	%rd12, [_Z38integrate_optdepth_transmission_nonisoPdS_S_S_S_S_S_S_S_S_iii_param_5];
	ld.param.u64 	%rd20, [_Z38integrate_optdepth_transmission_nonisoPdS_S_S_S_S_S_S_S_S_iii_param_6];
	ld.param.u64 	%rd13, [_Z38integrate_optdepth_transmission_nonisoPdS_S_S_S_S_S_S_S_S_iii_param_7];
	ld.param.u64 	%rd14, [_Z38integrate_optdepth_transmission_nonisoPdS_S_S_S_S_S_S_S_S_iii_param_8];
	ld.param.u64 	%rd15, [_Z38integrate_optdepth_transmission_nonisoPdS_S_S_S_S_S_S_S_S_iii_param_9];
	ld.param.u32 	%r15, [_Z38integrate_optdepth_transmission_nonisoPdS_S_S_S_S_S_S_S_S_iii_param_10];
	ld.param.u32 	%r17, [_Z38integrate_optdepth_transmission_nonisoPdS_S_S_S_S_S_S_S_S_iii_param_11];
	ld.param.u32 	%r16, [_Z38integrate_optdepth_transmission_nonisoPdS_S_S_S_S_S_S_S_S_iii_param_12];
	cvta.to.global.u64 	%rd1, %rd17;
	cvta.to.global.u64 	%rd2, %rd16;
	cvta.to.global.u64 	%rd3, %rd19;
	cvta.to.global.u64 	%rd4, %rd18;
	cvta.to.global.u64 	%rd5, %rd20;
	mov.u32 	%r19, %tid.x;
	mov.u32 	%r20, %ctaid.x;
	mov.u32 	%r21, %ntid.x;
	mad.lo.s32 	%r1, %r20, %r21, %r19;
	mov.u32 	%r22, %tid.y;
	mov.u32 	%r23, %ctaid.y;
	mov.u32 	%r24, %ntid.y;
	mad.lo.s32 	%r25, %r23, %r24, %r22;
	setp.ge.s32 	%p1, %r1, %r15;
	setp.ge.s32 	%p2, %r25, %r17;
	or.pred  	%p3, %p1, %p2;
	@%p3 bra 	$L__BB26_11;
	cvta.to.global.u64 	%rd21, %rd12;
	cvta.to.global.u64 	%rd22, %rd11;
	mad.lo.s32 	%r3, %r15, %r25, %r1;
	mul.wide.s32 	%rd23, %r3, 8;
	add.s64 	%rd6, %rd21, %rd23;
	mov.b64 	%rd24, 0;
	st.global.u64 	[%rd6], %rd24;
	add.s64 	%rd7, %rd22, %rd23;
	st.global.u64 	[%rd7], %rd24;
	setp.lt.s32 	%p4, %r16, 1;
	@%p4 bra 	$L__BB26_10;
	mul.lo.s32 	%r4, %r3, %r16;
	and.b32  	%r5, %r16, 3;
	setp.lt.u32 	%p5, %r16, 4;
	mov.b32 	%r33, 0;
	@%p5 bra 	$L__BB26_5;
	and.b32  	%r33, %r16, 2147483644;
	neg.s32 	%r31, %r33;
	add.s64 	%rd51, %rd5, 16;
	mov.u32 	%r30, %r4;
$L__BB26_4:
	.pragma "nounroll";
	mul.wide.s32 	%rd25, %r30, 8;
	add.s64 	%rd26, %rd4, %rd25;
	add.s64 	%rd27, %rd3, %rd25;
	add.s64 	%rd28, %rd2, %rd25;
	add.s64 	%rd29, %rd1, %rd25;
	ld.global.f64 	%fd1, [%rd51+-16];
	mul.f64 	%fd2, %fd1, 0d3FE0000000000000;
	ld.global.f64 	%fd3, [%rd26];
	ld.global.f64 	%fd4, [%rd27];
	add.f64 	%fd5, %fd3, %fd4;
	ld.global.f64 	%fd6, [%rd6];
	fma.rn.f64 	%fd7, %fd2, %fd5, %fd6;
	st.global.f64 	[%rd6], %fd7;
	ld.global.f64 	%fd8, [%rd51+-16];
	mul.f64 	%fd9, %fd8, 0d3FE0000000000000;
	ld.global.f64 	%fd10, [%rd28];
	ld.global.f64 	%fd11, [%rd29];
	mul.f64 	%fd12, %fd10, %fd11;
	ld.global.f64 	%fd13, [%rd7];
	fma.rn.f64 	%fd14, %fd9, %fd12, %fd13;
	st.global.f64 	[%rd7], %fd14;
	ld.global.f64 	%fd15, [%rd51+-8];
	mul.f64 	%fd16, %fd15, 0d3FE0000000000000;
	ld.global.f64 	%fd17, [%rd26+8];
	ld.global.f64 	%fd18, [%rd27+8];
	add.f64 	%fd19, %fd17, %fd18;
	ld.global.f64 	%fd20, [%rd6];
	fma.rn.f64 	%fd21, %fd16, %fd19, %fd20;
	st.global.f64 	[%rd6], %fd21;
	ld.global.f64 	%fd22, [%rd51+-8];
	mul.f64 	%fd23, %fd22, 0d3FE0000000000000;
	ld.global.f64 	%fd24, [%rd28+8];
	ld.global.f64 	%fd25, [%rd29+8];
	mul.f64 	%fd26, %fd24, %fd25;
	ld.global.f64 	%fd27, [%rd7];
	fma.rn.f64 	%fd28, %fd23, %fd26, %fd27;
	st.global.f64 	[%rd7], %fd28;
	ld.global.f64 	%fd29, [%rd51];
	mul.f64 	%fd30, %fd29, 0d3FE0000000000000;
	ld.global.f64 	%fd31, [%rd26+16];
	ld.global.f64 	%fd32, [%rd27+16];
	add.f64 	%fd33, %fd31, %fd32;
	ld.global.f64 	%fd34, [%rd6];
	fma.rn.f64 	%fd35, %fd30, %fd33, %fd34;
	st.global.f64 	[%rd6], %fd35;
	ld.global.f64 	%fd36, [%rd51];
	mul.f64 	%fd37, %fd36, 0d3FE0000000000000;
	ld.global.f64 	%fd38, [%rd28+16];
	ld.global.f64 	%fd39, [%rd29+16];
	mul.f64 	%fd40, %fd38, %fd39;
	ld.global.f64 	%fd41, [%rd7];
	fma.rn.f64 	%fd42, %fd37, %fd40, %fd41;
	st.global.f64 	[%rd7], %fd42;
	ld.global.f64 	%fd43, [%rd51+8];
	mul.f64 	%fd44, %fd43, 0d3FE0000000000000;
	ld.global.f64 	%fd45, [%rd26+24];
	ld.global.f64 	%fd46, [%rd27+24];
	add.f64 	%fd47, %fd45, %fd46;
	ld.global.f64 	%fd48, [%rd6];
	fma.rn.f64 	%fd49, %fd44, %fd47, %fd48;
	st.global.f64 	[%rd6], %fd49;
	ld.global.f64 	%fd50, [%rd51+8];
	mul.f64 	%fd51, %fd50, 0d3FE0000000000000;
	ld.global.f64 	%fd52, [%rd28+24];
	ld.global.f64 	%fd53, [%rd29+24];
	mul.f64 	%fd54, %fd52, %fd53;
	ld.global.f64 	%fd55, [%rd7];
	fma.rn.f64 	%fd56, %fd51, %fd54, %fd55;
	st.global.f64 	[%rd7], %fd56;
	add.s32 	%r31, %r31, 4;
	add.s32 	%r30, %r30, 4;
	add.s64 	%rd51, %rd51, 32;
	setp.ne.s32 	%p6, %r31, 0;
	@%p6 bra 	$L__BB26_4;
$L__BB26_5:
	setp.eq.s32 	%p7, %r5, 0;
	@%p7 bra 	$L__BB26_10;
	setp.eq.s32 	%p8, %r5, 1;
	@%p8 bra 	$L__BB26_8;
	mul.wide.u32 	%rd30, %r33, 8;
	add.s64 	%rd31, %rd5, %rd30;
	ld.global.f64 	%fd57, [%rd31];
	mul.f64 	%fd58, %fd57, 0d3FE0000000000000;
	add.s32 	%r27, %r33, %r4;
	mul.wide.s32 	%rd32, %r27, 8;
	add.s64 	%rd33, %rd4, %rd32;
	ld.global.f64 	%fd59, [%rd33];
	add.s64 	%rd34, %rd3, %rd32;
	ld.global.f64 	%fd60, [%rd34];
	add.f64 	%fd61, %fd59, %fd60;
	ld.global.f64 	%fd62, [%rd6];
	fma.rn.f64 	%fd63, %fd58, %fd61, %fd62;
	st.global.f64 	[%rd6], %fd63;
	ld.global.f64 	%fd64, [%rd31];
	mul.f64 	%fd65, %fd64, 0d3FE0000000000000;
	add.s64 	%rd35, %rd2, %rd32;
	ld.global.f64 	%fd66, [%rd35];
	add.s64 	%rd36, %rd1, %rd32;
	ld.global.f64 	%fd67, [%rd36];
	mul.f64 	%fd68, %fd66, %fd67;
	ld.global.f64 	%fd69, [%rd7];
	fma.rn.f64 	%fd70, %fd65, %fd68, %fd69;
	st.global.f64 	[%rd7], %fd70;
	ld.global.f64 	%fd71, [%rd31+8];
	mul.f64 	%fd72, %fd71, 0d3FE0000000000000;
	ld.global.f64 	%fd73, [%rd33+8];
	ld.global.f64 	%fd74, [%rd34+8];
	add.f64 	%fd75, %fd73, %fd74;
	ld.global.f64 	%fd76, [%rd6];
	fma.rn.f64 	%fd77, %fd72, %fd75, %fd76;
	st.global.f64 	[%rd6], %fd77;
	ld.global.f64 	%fd78, [%rd31+8];
	mul.f64 	%fd79, %fd78, 0d3FE0000000000000;
	ld.global.f64 	%fd80, [%rd35+8];
	ld.global.f64 	%fd81, [%rd36+8];
	mul.f64 	%fd82, %fd80, %fd81;
	ld.global.f64 	%fd83, [%rd7];
	fma.rn.f64 	%fd84, %fd79, %fd82, %fd83;
	st.global.f64 	[%rd7], %fd84;
	add.s32 	%r33, %r33, 2;
$L__BB26_8:
	and.b32  	%r28, %r16, 1;
	setp.eq.b32 	%p9, %r28, 1;
	not.pred 	%p10, %p9;
	@%p10 bra 	$L__BB26_10;
	mul.wide.u32 	%rd37, %r33, 8;
	add.s64 	%rd38, %rd5, %rd37;
	ld.global.f64 	%fd85, [%rd38];
	mul.f64 	%fd86, %fd85, 0d3FE0000000000000;
	add.s32 	%r29, %r33, %r4;
	mul.wide.s32 	%rd39, %r29, 8;
	add.s64 	%rd40, %rd4, %rd39;
	ld.global.f64 	%fd87, [%rd40];
	add.s64 	%rd41, %rd3, %rd39;
	ld.global.f64 	%fd88, [%rd41];
	add.f64 	%fd89, %fd87, %fd88;
	ld.global.f64 	%fd90, [%rd6];
	fma.rn.f64 	%fd91, %fd86, %fd89, %fd90;
	st.global.f64 	[%rd6], %fd91;
	ld.global.f64 	%fd92, [%rd38];
	mul.f64 	%fd93, %fd92, 0d3FE0000000000000;
	add.s64 	%rd42, %rd2, %rd39;
	ld.global.f64 	%fd94, [%rd42];
	add.s64 	%rd43, %rd1, %rd39;
	ld.global.f64 	%fd95, [%rd43];
	mul.f64 	%fd96, %fd94, %fd95;
	ld.global.f64 	%fd97, [%rd7];
	fma.rn.f64 	%fd98, %fd93, %fd96, %fd97;
	st.global.f64 	[%rd7], %fd98;
$L__BB26_10:
	cvta.to.global.u64 	%rd44, %rd15;
	mul.wide.s32 	%rd45, %r3, 8;
	add.s64 	%rd46, %rd44, %rd45;
	ld.global.f64 	%fd99, [%rd46];
	cvta.to.global.u64 	%rd47, %rd14;
	add.s64 	%rd48, %rd47, %rd45;
	ld.global.f64 	%fd100, [%rd48];
	add.f64 	%fd101, %fd99, %fd100;
	cvta.to.global.u64 	%rd49, %rd13;
	add.s64 	%rd50, %rd49, %rd45;
	st.global.f64 	[%rd50], %fd101;
$L__BB26_11:
	ret;

}
	// .globl	_Z19calc_contr_func_isoPdS_S_S_S_diii
.visible .entry _Z19calc_contr_func_isoPdS_S_S_S_diii(
	.param .u64 .ptr .align 1 _Z19calc_contr_func_isoPdS_S_S_S_diii_param_0,
	.param .u64 .ptr .align 1 _Z19calc_contr_func_isoPdS_S_S_S_diii_param_1,
	.param .u64 .ptr .align 1 _Z19calc_contr_func_isoPdS_S_S_S_diii_param_2,
	.param .u64 .ptr .align 1 _Z19calc_contr_func_isoPdS_S_S_S_diii_param_3,
	.param .u64 .ptr .align 1 _Z19calc_contr_func_isoPdS_S_S_S_diii_param_4,
	.param .f64 _Z19calc_contr_func_isoPdS_S_S_S_diii_param_5,
	.param .u32 _Z19calc_contr_func_isoPdS_S_S_S_diii_param_6,
	.param .u32 _Z19calc_contr_func_isoPdS_S_S_S_diii_param_7,
	.param .u32 _Z19calc_contr_func_isoPdS_S_S_S_diii_param_8
)
{
	.reg .pred 	%p<16>;
	.reg .b32 	%r<196>;
	.reg .b64 	%rd<86>;
	.reg .b64 	%fd<102>;

	ld.param.u64 	%rd8, [_Z19calc_contr_func_isoPdS_S_S_S_diii_param_0];
	ld.param.u64 	%rd9, [_Z19calc_contr_func_isoPdS_S_S_S_diii_param_1];
	ld.param.u64 	%rd6, [_Z19calc_contr_func_isoPdS_S_S_S_diii_param_3];
	ld.param.u32 	%r91, [_Z19calc_contr_func_isoPdS_S_S_S_diii_param_6];
	ld.param.u32 	%r94, [_Z19calc_contr_func_isoPdS_S_S_S_diii_param_7];
	ld.param.u32 	%r93, [_Z19calc_contr_func_isoPdS_S_S_S_diii_param_8];
	cvta.to.global.u64 	%rd1, %rd8;
	cvta.to.global.u64 	%rd2, %rd9;
	mov.u32 	%r95, %tid.x;
	mov.u32 	%r96, %ctaid.x;
	mov.u32 	%r97, %ntid.x;
	mad.lo.s32 	%r1, %r96, %r97, %r95;
	mov.u32 	%r2, %tid.y;
	mov.u32 	%r98, %ctaid.y;
	mov.u32 	%r99, %ntid.y;
	mul.lo.s32 	%r3, %r98, %r99;
	add.s32 	%r100, %r3, %r2;
	setp.ge.s32 	%p1, %r1, %r91;
	setp.ge.s32 	%p2, %r100, %r94;
	or.pred  	%p3, %p1, %p2;
	@%p3 bra 	$L__BB27_20;
	setp.lt.s32 	%p4, %r93, 1;
	@%p4 bra 	$L__BB27_19;
	add.s32 	%r5, %r100, 1;
	mad.lo.s32 	%r102, %r91, %r100, %r1;
	mul.lo.s32 	%r6, %r102, %r93;
	mul.wide.s32 	%rd10, %r102, 8;
	add.s64 	%rd3, %rd2, %rd10;
	ld.global.f64 	%fd93, [%rd3];
	not.b32 	%r103, %r3;
	add.s32 	%r104, %r94, %r103;
	sub.s32 	%r105, %r104, %r2;
	sub.s32 	%r106, %r94, %r100;
	add.s32 	%r7, %r106, -2;
	and.b32  	%r8, %r105, 15;
	and.b32  	%r9, %r105, 7;
	and.b32  	%r10, %r105, 3;
	add.s32 	%r107, %r100, 2;
	mad.lo.s32 	%r108, %r91, %r107, %r1;
	mul.lo.s32 	%r11, %r93, %r108;
	mul.lo.s32 	%r109, %r93, %r91;
	shl.b32 	%r12, %r109, 4;
	add.s32 	%r110, %r100, 3;
	mad.lo.s32 	%r111, %r91, %r110, %r1;
	mul.lo.s32 	%r13, %r93, %r111;
	add.s32 	%r112, %r100, 4;
	mad.lo.s32 	%r113, %r91, %r112, %r1;
	mul.lo.s32 	%r14, %r93, %r113;
	add.s32 	%r114, %r100, 5;
	mad.lo.s32 	%r115, %r91, %r114, %r1;
	mul.lo.s32 	%r15, %r93, %r115;
	add.s32 	%r116, %r100, 6;
	mad.lo.s32 	%r117, %r91, %r116, %r1;
	mul.lo.s32 	%r16, %r93, %r117;
	add.s32 	%r118, %r100, 7;
	mad.lo.s32 	%r119, %r91, %r118, %r1;
	mul.lo.s32 	%r17, %r93, %r119;
	add.s32 	%r120, %r100, 8;
	mad.lo.s32 	%r121, %r91, %r120, %r1;
	mul.lo.s32 	%r18, %r93, %r121;
	add.s32 	%r122, %r100, 9;
	mad.lo.s32 	%r123, %r91, %r122, %r1;
	mul.lo.s32 	%r19, %r93, %r123;
	add.s32 	%r124, %r100, 10;
	mad.lo.s32 	%r125, %r91, %r124, %r1;
	mul.lo.s32 	%r20, %r93, %r125;
	add.s32 	%r126, %r100, 11;
	mad.lo.s32 	%r127, %r91, %r126, %r1;
	mul.lo.s32 	%r21, %r93, %r127;
	add.s32 	%r128, %r100, 12;
	mad.lo.s32 	%r129, %r91, %r128, %r1;
	mul.lo.s32 	%r22, %r93, %r129;
	add.s32 	%r130, %r100, 13;
	mad.lo.s32 	%r131, %r91, %r130, %r1;
	mul.lo.s32 	%r23, %r93, %r131;
	add.s32 	%r132, %r100, 14;
	mad.lo.s32 	%r133, %r91, %r132, %r1;
	mul.lo.s32 	%r24, %r93, %r133;
	add.s32 	%r134, %r100, 15;
	mad.lo.s32 	%r135, %r91, %r134, %r1;
	mul.lo.s32 	%r25, %r93, %r135;
	add.s32 	%r136, %r100, 16;
	mad.lo.s32 	%r137, %r91, %r136, %r1;
	mul.lo.s32 	%r26, %r93, %r137;
	add.s32 	%r138, %r102, %r91;
	mul.lo.s32 	%r27, %r93, %r138;
	and.b32  	%r139, %r105, -16;
	neg.s32 	%r28, %r139;
	cvta.to.global.u64 	%rd4, %rd6;
	mov.b32 	%r174, 0;
$L__BB27_3:
	setp.ge.u32 	%p5, %r5, %r94;
	mov.f64 	%fd101, 0d3FF0000000000000;
	@%p5 bra 	$L__BB27_18;
	setp.lt.u32 	%p6, %r7, 15;
	mov.f64 	%fd101, 0d3FF0000000000000;
	mov.u32 	%r194, %r5;
	@%p6 bra 	$L__BB27_8;
	add.s32 	%r191, %r11, %r174;
	add.s32 	%r190, %r13, %r174;
	add.s32 	%r189, %r14, %r174;
	add.s32 	%r188, %r15, %r174;
	add.s32 	%r187, %r16, %r174;
	add.s32 	%r186, %r17, %r174;
	add.s32 	%r185, %r18, %r174;
	add.s32 	%r184, %r19, %r174;
	add.s32 	%r183, %r20, %r174;
	add.s32 	%r182, %r21, %r174;
	add.s32 	%r181, %r22, %r174;
	add.s32 	%r180, %r23, %r174;
	add.s32 	%r179, %r24, %r174;
	add.s32 	%r178, %r25, %r174;
	add.s32 	%r177, %r26, %r174;
	add.s32 	%r176, %r27, %r174;
	mov.f64 	%fd101, 0d3FF0000000000000;
	mov.u32 	%r175, %r28;
	mov.u32 	%r192, %r100;
$L__BB27_6:
	.pragma "nounroll";
	mul.wide.s32 	%rd11, %r176, 8;
	add.s64 	%rd12, %rd1, %rd11;
	ld.global.f64 	%fd23, [%rd12];
	mul.f64 	%fd24, %fd101, %fd23;
	mul.wide.s32 	%rd13, %r191, 8;
	add.s64 	%rd14, %rd1, %rd13;
	ld.global.f64 	%fd25, [%rd14];
	mul.f64 	%fd26, %fd24, %fd25;
	mul.wide.s32 	%rd15, %r190, 8;
	add.s64 	%rd16, %rd1, %rd15;
	ld.global.f64 	%fd27, [%rd16];
	mul.f64 	%fd28, %fd26, %fd27;
	mul.wide.s32 	%rd17, %r189, 8;
	add.s64 	%rd18, %rd1, %rd17;
	ld.global.f64 	%fd29, [%rd18];
	mul.f64 	%fd30, %fd28, %fd29;
	mul.wide.s32 	%rd19, %r188, 8;
	add.s64 	%rd20, %rd1, %rd19;
	ld.global.f64 	%fd31, [%rd20];
	mul.f64 	%fd32, %fd30, %fd31;
	mul.wide.s32 	%rd21, %r187, 8;
	add.s64 	%rd22, %rd1, %rd21;
	ld.global.f64 	%fd33, [%rd22];
	mul.f64 	%fd34, %fd32, %fd33;
	mul.wide.s32 	%rd23, %r186, 8;
	add.s64 	%rd24, %rd1, %rd23;
	ld.global.f64 	%fd35, [%rd24];
	mul.f64 	%fd36, %fd34, %fd35;
	mul.wide.s32 	%rd25, %r185, 8;
	add.s64 	%rd26, %rd1, %rd25;
	ld.global.f64 	%fd37, [%rd26];
	mul.f64 	%fd38, %fd36, %fd37;
	mul.wide.s32 	%rd27, %r184, 8;
	add.s64 	%rd28, %rd1, %rd27;
	ld.global.f64 	%fd39, [%rd28];
	mul.f64 	%fd40, %fd38, %fd39;
	mul.wide.s32 	%rd29, %r183, 8;
	add.s64 	%rd30, %rd1, %rd29;
	ld.global.f64 	%fd41, [%rd30];
	mul.f64 	%fd42, %fd40, %fd41;
	mul.wide.s32 	%rd31, %r182, 8;
	add.s64 	%rd32, %rd1, %rd31;
	ld.global.f64 	%fd43, [%rd32];
	mul.f64 	%fd44, %fd42, %fd43;
	mul.wide.s32 	%rd33, %r181, 8;
	add.s64 	%rd34, %rd1, %rd33;
	ld.global.f64 	%fd45, [%rd34];
	mul.f64 	%fd46, %fd44, %fd45;
	mul.wide.s32 	%rd35, %r180, 8;
	add.s64 	%rd36, %rd1, %rd35;
	ld.global.f64 	%fd47, [%rd36];
	mul.f64 	%fd48, %fd46, %fd47;
	mul.wide.s32 	%rd37, %r179, 8;
	add.s64 	%rd38, %rd1, %rd37;
	ld.global.f64 	%fd49, [%rd38];
	mul.f64 	%fd50, %fd48, %fd49;
	mul.wide.s32 	%rd39, %r178, 8;
	add.s64 	%rd40, %rd1, %rd39;
	ld.global.f64 	%fd51, [%rd40];
	mul.f64 	%fd52, %fd50, %fd51;
	mul.wide.s32 	%rd41, %r177, 8;
	add.s64 	%rd42, %rd1, %rd41;
	ld.global.f64 	%fd53, [%rd42];
	mul.f64 	%fd101, %fd52, %fd53;
	add.s32 	%r192, %r192, 16;
	add.s32 	%r191, %r191, %r12;
	add.s32 	%r190, %r190, %r12;
	add.s32 	%r189, %r189, %r12;
	add.s32 	%r188, %r188, %r12;
	add.s32 	%r187, %r187, %r12;
	add.s32 	%r186, %r186, %r12;
	add.s32 	%r185, %r185, %r12;
	add.s32 	%r184, %r184, %r12;
	add.s32 	%r183, %r183, %r12;
	add.s32 	%r182, %r182, %r12;
	add.s32 	%r181, %r181, %r12;
	add.s32 	%r180, %r180, %r12;
	add.s32 	%r179, %r179, %r12;
	add.s32 	%r178, %r178, %r12;
	add.s32 	%r177, %r177, %r12;
	add.s32 	%r176, %r176, %r12;
	add.s32 	%r175, %r175, 16;
	setp.ne.s32 	%p7, %r175, 0;
	@%p7 bra 	$L__BB27_6;
	add.s32 	%r194, %r192, 1;
$L__BB27_8:
	setp.eq.s32 	%p8, %r8, 0;
	@%p8 bra 	$L__BB27_18;
	add.s32 	%r140, %r8, -1;
	setp.lt.u32 	%p9, %r140, 7;
	@%p9 bra 	$L__BB27_11;
	mad.lo.s32 	%r141, %r194, %r91, %r1;
	mad.lo.s32 	%r142, %r141, %r93, %r174;
	mul.wide.s32 	%rd43, %r142, 8;
	add.s64 	%rd44, %rd1, %rd43;
	ld.global.f64 	%fd55, [%rd44];
	mul.f64 	%fd56, %fd101, %fd55;
	add.s32 	%r143, %r141, %r91;
	mad.lo.s32 	%r144, %r143, %r93, %r174;
	mul.wide.s32 	%rd45, %r144, 8;
	add.s64 	%rd46, %rd1, %rd45;
	ld.global.f64 	%fd57, [%rd46];
	mul.f64 	%fd58, %fd56, %fd57;
	add.s32 	%r145, %r143, %r91;
	mad.lo.s32 	%r146, %r145, %r93, %r174;
	mul.wide.s32 	%rd47, %r146, 8;
	add.s64 	%rd48, %rd1, %rd47;
	ld.global.f64 	%fd59, [%rd48];
	mul.f64 	%fd60, %fd58, %fd59;
	add.s32 	%r147, %r145, %r91;
	mad.lo.s32 	%r148, %r147, %r93, %r174;
	mul.wide.s32 	%rd49, %r148, 8;
	add.s64 	%rd50, %rd1, %rd49;
	ld.global.f64 	%fd61, [%rd50];
	mul.f64 	%fd62, %fd60, %fd61;
	add.s32 	%r149, %r147, %r91;
	mad.lo.s32 	%r150, %r149, %r93, %r174;
	mul.wide.s32 	%rd51, %r150, 8;
	add.s64 	%rd52, %rd1, %rd51;
	ld.global.f64 	%fd63, [%rd52];
	mul.f64 	%fd64, %fd62, %fd63;
	add.s32 	%r151, %r149, %r91;
	mad.lo.s32 	%r152, %r151, %r93, %r174;
	mul.wide.s32 	%rd53, %r152, 8;
	add.s64 	%rd54, %rd1, %rd53;
	ld.global.f64 	%fd65, [%rd54];
	mul.f64 	%fd66, %fd64, %fd65;
	add.s32 	%r153, %r151, %r91;
	mad.lo.s32 	%r154, %r153, %r93, %r174;
	mul.wide.s32 	%rd55, %r154, 8;
	add.s64 	%rd56, %rd1, %rd55;
	ld.global.f64 	%fd67, [%rd56];
	mul.f64 	%fd68, %fd66, %fd67;
	add.s32 	%r155, %r153, %r91;
	mad.lo.s32 	%r156, %r155, %r93, %r174;
	mul.wide.s32 	%rd57, %r156, 8;
	add.s64 	%rd58, %rd1, %rd57;
	ld.global.f64 	%fd69, [%rd58];
	mul.f64 	%fd101, %fd68, %fd69;
	add.s32 	%r194, %r194, 8;
$L__BB27_11:
	setp.eq.s32 	%p10, %r9, 0;
	@%p10 bra 	$L__BB27_18;
	add.s32 	%r157, %r9, -1;
	setp.lt.u32 	%p11, %r157, 3;
	@%p11 bra 	$L__BB27_14;
	mad.lo.s32 	%r158, %r194, %r91, %r1;
	mad.lo.s32 	%r159, %r158, %r93, %r174;
	mul.wide.s32 	%rd59, %r159, 8;
	add.s64 	%rd60, %rd1, %rd59;
	ld.global.f64 	%fd71, [%rd60];
	mul.f64 	%fd72, %fd101, %fd71;
	add.s32 	%r160, %r158, %r91;
	mad.lo.s32 	%r161, %r160, %r93, %r174;
	mul.wide.s32 	%rd61, %r161, 8;
	add.s64 	%rd62, %rd1, %rd61;
	ld.global.f64 	%fd73, [%rd62];
	mul.f64 	%fd74, %fd72, %fd73;
	add.s32 	%r162, %r160, %r91;
	mad.lo.s32 	%r163, %r162, %r93, %r174;
	mul.wide.s32 	%rd63, %r163, 8;
	add.s64 	%rd64, %rd1, %rd63;
	ld.global.f64 	%fd75, [%rd64];
	mul.f64 	%fd76, %fd74, %fd75;
	add.s32 	%r164, %r162, %r91;
	mad.lo.s32 	%r165, %r164, %r93, %r174;
	mul.wide.s32 	%rd65, %r165, 8;
	add.s64 	%rd66, %rd1, %rd65;
	ld.global.f64 	%fd77, [%rd66];
	mul.f64 	%fd101, %fd76, %fd77;
	add.s32 	%r194, %r194, 4;
$L__BB27_14:
	setp.eq.s32 	%p12, %r10, 0;
	@%p12 bra 	$L__BB27_18;
	setp.eq.s32 	%p13, %r10, 1;
	mad.lo.s32 	%r88, %r194, %r91, %r1;
	mad.lo.s32 	%r166, %r88, %r93, %r174;
	mul.wide.s32 	%rd67, %r166, 8;
	add.s64 	%rd68, %rd1, %rd67;
	ld.global.f64 	%fd78, [%rd68];
	mul.f64 	%fd101, %fd101, %fd78;
	@%p13 bra 	$L__BB27_18;
	setp.eq.s32 	%p14, %r10, 2;
	add.s32 	%r89, %r88, %r91;
	mad.lo.s32 	%r167, %r89, %r93, %r174;
	mul.wide.s32 	%rd69, %r167, 8;
	add.s64 	%rd70, %rd1, %rd69;
	ld.global.f64 	%fd79, [%rd70];
	mul.f64 	%fd101, %fd101, %fd79;
	@%p14 bra 	$L__BB27_18;
	add.s32 	%r168, %r89, %r91;
	mad.lo.s32 	%r169, %r168, %r93, %r174;
	mul.wide.s32 	%rd71, %r169, 8;
	add.s64 	%rd72, %rd1, %rd71;
	ld.global.f64 	%fd80, [%rd72];
	mul.f64 	%fd101, %fd101, %fd80;
$L__BB27_18:
	mul.wide.u32 	%rd73, %r174, 8;
	add.s64 	%rd74, %rd4, %rd73;
	ld.global.f64 	%fd81, [%rd74];
	mul.f64 	%fd82, %fd81, 0d3FE0000000000000;
	add.s32 	%r170, %r174, %r6;
	mul.wide.s32 	%rd75, %r170, 8;
	add.s64 	%rd76, %rd1, %rd75;
	ld.global.f64 	%fd83, [%rd76];
	mov.f64 	%fd84, 0d3FF0000000000000;
	sub.f64 	%fd85, %fd84, %fd83;
	mul.f64 	%fd86, %fd82, %fd85;
	fma.rn.f64 	%fd93, %fd101, %fd86, %fd93;
	st.global.f64 	[%rd3], %fd93;
	add.s32 	%r174, %r174, 1;
	setp.ne.s32 	%p15, %r174, %r93;
	@%p15 bra 	$L__BB27_3;
$L__BB27_19:
	ld.param.f64 	%fd92, [_Z19calc_contr_func_isoPdS_S_S_S_diii_param_5];
	ld.param.u64 	%rd85, [_Z19calc_contr_func_isoPdS_S_S_S_diii_param_4];
	ld.param.u64 	%rd84, [_Z19calc_contr_func_isoPdS_S_S_S_diii_param_2];
	mul.f64 	%fd87, %fd92, 0d401921FB54442D18;
	add.s32 	%r171, %r94, 2;
	mad.lo.s32 	%r172, %r171, %r1, %r100;
	cvta.to.global.u64 	%rd77, %rd85;
	mul.wide.s32 	%rd78, %r172, 8;
	add.s64 	%rd79, %rd77, %rd78;
	ld.global.f64 	%fd88, [%rd79];
	mul.f64 	%fd89, %fd87, %fd88;
	mad.lo.s32 	%r173, %r91, %r100, %r1;
	mul.wide.s32 	%rd80, %r173, 8;
	add.s64 	%rd81, %rd2, %rd80;
	ld.global.f64 	%fd90, [%rd81];
	mul.f64 	%fd91, %fd89, %fd90;
	cvta.to.global.u64 	%rd82, %rd84;
	add.s64 	%rd83, %rd82, %rd80;
	st.global.f64 	[%rd83], %fd91;
$L__BB27_20:
	ret;

}
	// .globl	_Z22calc_contr_func_nonisoPdS_S_S_S_S_diii
.visible .entry _Z22calc_contr_func_nonisoPdS_S_S_S_S_diii(
	.param .u64 .ptr .align 1 _Z22calc_contr_func_nonisoPdS_S_S_S_S_diii_param_0,
	.param .u64 .ptr .align 1 _Z22calc_contr_func_nonisoPdS_S_S_S_S_diii_param_1,
	.param .u64 .ptr .align 1 _Z22calc_contr_func_nonisoPdS_S_S_S_S_diii_param_2,
	.param .u64 .ptr .align 1 _Z22calc_contr_func_nonisoPdS_S_S_S_S_diii_param_3,
	.param .u64 .ptr .align 1 _Z22calc_contr_func_nonisoPdS_S_S_S_S_diii_param_4,
	.param .u64 .ptr .align 1 _Z22calc_contr_func_nonisoPdS_S_S_S_S_diii_param_5,
	.param .f64 _Z22calc_contr_func_nonisoPdS_S_S_S_S_diii_param_6,
	.param .u32 _Z22calc_contr_func_nonisoPdS_S_S_S_S_diii_param_7,
	.param .u32 _Z22calc_contr_func_nonisoPdS_S_S_S_S_diii_param_8,
	.param .u32 _Z22calc_contr_func_nonisoPdS_S_S_S_S_diii_param_9
)
{
	.reg .pred 	%p<14>;
	.reg .b32 	%r<123>;
	.reg .b64 	%rd<75>;
	.reg .b64 	%fd<102>;

	ld.param.u64 	%rd9, [_Z22calc_contr_func_nonisoPdS_S_S_S_S_diii_param_0];
	ld.param.u64 	%rd10, [_Z22calc_contr_func_nonisoPdS_S_S_S_S_diii_param_1];
	ld.param.u64 	%rd5, [_Z22calc_contr_func_nonisoPdS_S_S_S_S_diii_param_2];
	ld.param.u32 	%r56, [_Z22calc_contr_func_nonisoPdS_S_S_S_S_diii_param_7];
	ld.param.u32 	%r59, [_Z22calc_contr_func_nonisoPdS_S_S_S_S_diii_param_8];
	ld.param.u32 	%r58, [_Z22calc_contr_func_nonisoPdS_S_S_S_S_diii_param_9];
	cvta.to.global.u64 	%rd1, %rd10;
	cvta.to.global.u64 	%rd2, %rd9;
	cvta.to.global.u64 	%rd3, %rd5;
	mov.u32 	%r60, %tid.x;
	mov.u32 	%r61, %ctaid.x;
	mov.u32 	%r62, %ntid.x;
	mad.lo.s32 	%r1, %r61, %r62, %r60;
	mov.u32 	%r2, %tid.y;
	mov.u32 	%r63, %ctaid.y;
	mov.u32 	%r64, %ntid.y;
	mul.lo.s32 	%r3, %r63, %r64;
	add.s32 	%r65, %r3, %r2;
	setp.ge.s32 	%p1, %r1, %r56;
	setp.ge.s32 	%p2, %r65, %r59;
	or.pred  	%p3, %p1, %p2;
	@%p3 bra 	$L__BB28_18;
	setp.lt.s32 	%p4, %r58, 1;
	@%p4 bra 	$L__BB28_17;
	add.s32 	%r5, %r65, 1;
	mad.lo.s32 	%r67, %r56, %r65, %r1;
	mul.lo.s32 	%r6, %r67, %r58;
	mul.wide.s32 	%rd11, %r67, 8;
	add.s64 	%rd4, %rd3, %rd11;
	ld.global.f64 	%fd93, [%rd4];
	not.b32 	%r68, %r3;
	add.s32 	%r69, %r59, %r68;
	sub.s32 	%r70, %r69, %r2;
	and.b32  	%r7, %r70, 7;
	and.b32  	%r8, %r70, 3;
	and.b32  	%r9, %r70, 1;
	add.s32 	%r71, %r65, 2;
	mad.lo.s32 	%r72, %r56, %r71, %r1;
	mul.lo.s32 	%r10, %r58, %r72;
	mul.lo.s32 	%r73, %r58, %r56;
	shl.b32 	%r11, %r73, 3;
	add.s32 	%r74, %r65, 3;
	mad.lo.s32 	%r75, %r56, %r74, %r1;
	mul.lo.s32 	%r12, %r58, %r75;
	add.s32 	%r76, %r65, 4;
	mad.lo.s32 	%r77, %r56, %r76, %r1;
	mul.lo.s32 	%r13, %r58, %r77;
	add.s32 	%r78, %r65, 5;
	mad.lo.s32 	%r79, %r56, %r78, %r1;
	mul.lo.s32 	%r14, %r58, %r79;
	add.s32 	%r80, %r65, 6;
	mad.lo.s32 	%r81, %r56, %r80, %r1;
	mul.lo.s32 	%r15, %r58, %r81;
	add.s32 	%r82, %r65, 7;
	mad.lo.s32 	%r83, %r56, %r82, %r1;
	mul.lo.s32 	%r16, %r58, %r83;
	add.s32 	%r84, %r65, 8;
	mad.lo.s32 	%r85, %r56, %r84, %r1;
	mul.lo.s32 	%r17, %r58, %r85;
	add.s32 	%r86, %r67, %r56;
	mul.lo.s32 	%r18, %r58, %r86;
	and.b32  	%r87, %r70, -8;
	neg.s32 	%r19, %r87;
	mov.b32 	%r109, 0;
$L__BB28_3:
	setp.ge.u32 	%p5, %r5, %r59;
	mov.f64 	%fd101, 0d3FF0000000000000;
	@%p5 bra 	$L__BB28_16;
	sub.s32 	%r88, %r59, %r65;
	add.s32 	%r89, %r88, -2;
	setp.lt.u32 	%p6, %r89, 7;
	mov.f64 	%fd101, 0d3FF0000000000000;
	mov.u32 	%r121, %r5;
	@%p6 bra 	$L__BB28_8;
	add.s32 	%r118, %r10, %r109;
	add.s32 	%r117, %r12, %r109;
	add.s32 	%r116, %r13, %r109;
	add.s32 	%r115, %r14, %r109;
	add.s32 	%r114, %r15, %r109;
	add.s32 	%r113, %r16, %r109;
	add.s32 	%r112, %r17, %r109;
	add.s32 	%r111, %r18, %r109;
	mov.f64 	%fd101, 0d3FF0000000000000;
	mov.u32 	%r110, %r19;
	mov.u32 	%r119, %r65;
$L__BB28_6:
	.pragma "nounroll";
	mul.wide.s32 	%rd12, %r111, 8;
	add.s64 	%rd13, %rd2, %rd12;
	ld.global.f64 	%fd21, [%rd13];
	mul.f64 	%fd22, %fd101, %fd21;
	add.s64 	%rd14, %rd1, %rd12;
	ld.global.f64 	%fd23, [%rd14];
	mul.f64 	%fd24, %fd22, %fd23;
	mul.wide.s32 	%rd15, %r118, 8;
	add.s64 	%rd16, %rd2, %rd15;
	ld.global.f64 	%fd25, [%rd16];
	mul.f64 	%fd26, %fd24, %fd25;
	add.s64 	%rd17, %rd1, %rd15;
	ld.global.f64 	%fd27, [%rd17];
	mul.f64 	%fd28, %fd26, %fd27;
	mul.wide.s32 	%rd18, %r117, 8;
	add.s64 	%rd19, %rd2, %rd18;
	ld.global.f64 	%fd29, [%rd19];
	mul.f64 	%fd30, %fd28, %fd29;
	add.s64 	%rd20, %rd1, %rd18;
	ld.global.f64 	%fd31, [%rd20];
	mul.f64 	%fd32, %fd30, %fd31;
	mul.wide.s32 	%rd21, %r116, 8;
	add.s64 	%rd22, %rd2, %rd21;
	ld.global.f64 	%fd33, [%rd22];
	mul.f64 	%fd34, %fd32, %fd33;
	add.s64 	%rd23, %rd1, %rd21;
	ld.global.f64 	%fd35, [%rd23];
	mul.f64 	%fd36, %fd34, %fd35;
	mul.wide.s32 	%rd24, %r115, 8;
	add.s64 	%rd25, %rd2, %rd24;
	ld.global.f64 	%fd37, [%rd25];
	mul.f64 	%fd38, %fd36, %fd37;
	add.s64 	%rd26, %rd1, %rd24;
	ld.global.f64 	%fd39, [%rd26];
	mul.f64 	%fd40, %fd38, %fd39;
	mul.wide.s32 	%rd27, %r114, 8;
	add.s64 	%rd28, %rd2, %rd27;
	ld.global.f64 	%fd41, [%rd28];
	mul.f64 	%fd42, %fd40, %fd41;
	add.s64 	%rd29, %rd1, %rd27;
	ld.global.f64 	%fd43, [%rd29];
	mul.f64 	%fd44, %fd42, %fd43;
	mul.wide.s32 	%rd30, %r113, 8;
	add.s64 	%rd31, %rd2, %rd30;
	ld.global.f64 	%fd45, [%rd31];
	mul.f64 	%fd46, %fd44, %fd45;
	add.s64 	%rd32, %rd1, %rd30;
	ld.global.f64 	%fd47, [%rd32];
	mul.f64 	%fd48, %fd46, %fd47;
	mul.wide.s32 	%rd33, %r112, 8;
	add.s64 	%rd34, %rd2, %rd33;
	ld.global.f64 	%fd49, [%rd34];
	mul.f64 	%fd50, %fd48, %fd49;
	add.s64 	%rd35, %rd1, %rd33;
	ld.global.f64 	%fd51, [%rd35];
	mul.f64 	%fd101, %fd50, %fd51;
	add.s32 	%r119, %r119, 8;
	add.s32 	%r118, %r118, %r11;
	add.s32 	%r117, %r117, %r11;
	add.s32 	%r116, %r116, %r11;
	add.s32 	%r115, %r115, %r11;
	add.s32 	%r114, %r114, %r11;
	add.s32 	%r113, %r113, %r11;
	add.s32 	%r112, %r112, %r11;
	add.s32 	%r111, %r111, %r11;
	add.s32 	%r110, %r110, 8;
	setp.ne.s32 	%p7, %r110, 0;
	@%p7 bra 	$L__BB28_6;
	add.s32 	%r121, %r119, 1;
$L__BB28_8:
	setp.eq.s32 	%p8, %r7, 0;
	@%p8 bra 	$L__BB28_16;
	add.s32 	%r90, %r7, -1;
	setp.lt.u32 	%p9, %r90, 3;
	@%p9 bra 	$L__BB28_11;
	mad.lo.s32 	%r91, %r121, %r56, %r1;
	mad.lo.s32 	%r92, %r91, %r58, %r109;
	mul.wide.s32 	%rd36, %r92, 8;
	add.s64 	%rd37, %rd2, %rd36;
	ld.global.f64 	%fd53, [%rd37];
	mul.f64 	%fd54, %fd101, %fd53;
	add.s64 	%rd38, %rd1, %rd36;
	ld.global.f64 	%fd55, [%rd38];
	mul.f64 	%fd56, %fd54, %fd55;
	add.s32 	%r93, %r91, %r56;
	mad.lo.s32 	%r94, %r93, %r58, %r109;
	mul.wide.s32 	%rd39, %r94, 8;
	add.s64 	%rd40, %rd2, %rd39;
	ld.global.f64 	%fd57, [%rd40];
	mul.f64 	%fd58, %fd56, %fd57;
	add.s64 	%rd41, %rd1, %rd39;
	ld.global.f64 	%fd59, [%rd41];
	mul.f64 	%fd60, %fd58, %fd59;
	add.s32 	%r95, %r93, %r56;
	mad.lo.s32 	%r96, %r95, %r58, %r109;
	mul.wide.s32 	%rd42, %r96, 8;
	add.s64 	%rd43, %rd2, %rd42;
	ld.global.f64 	%fd61, [%rd43];
	mul.f64 	%fd62, %fd60, %fd61;
	add.s64 	%rd44, %rd1, %rd42;
	ld.global.f64 	%fd63, [%rd44];
	mul.f64 	%fd64, %fd62, %fd63;
	add.s32 	%r97, %r95, %r56;
	mad.lo.s32 	%r98, %r97, %r58, %r109;
	mul.wide.s32 	%rd45, %r98, 8;
	add.s64 	%rd46, %rd2, %rd45;
	ld.global.f64 	%fd65, [%rd46];
	mul.f64 	%fd66, %fd64, %fd65;
	add.s64 	%rd47, %rd1, %rd45;
	ld.global.f64 	%fd67, [%rd47];
	mul.f64 	%fd101, %fd66, %fd67;
	add.s32 	%r121, %r121, 4;
$L__BB28_11:
	setp.eq.s32 	%p10, %r8, 0;
	@%p10 bra 	$L__BB28_16;
	setp.eq.s32 	%p11, %r8, 1;
	@%p11 bra 	$L__BB28_14;
	mad.lo.s32 	%r99, %r121, %r56, %r1;
	mad.lo.s32 	%r100, %r99, %r58, %r109;
	mul.wide.s32 	%rd48, %r100, 8;
	add.s64 	%rd49, %rd2, %rd48;
	ld.global.f64 	%fd69, [%rd49];
	mul.f64 	%fd70, %fd101, %fd69;
	add.s64 	%rd50, %rd1, %rd48;
	ld.global.f64 	%fd71, [%rd50];
	mul.f64 	%fd72, %fd70, %fd71;
	add.s32 	%r101, %r99, %r56;
	mad.lo.s32 	%r102, %r101, %r58, %r109;
	mul.wide.s32 	%rd51, %r102, 8;
	add.s64 	%rd52, %rd2, %rd51;
	ld.global.f64 	%fd73, [%rd52];
	mul.f64 	%fd74, %fd72, %fd73;
	add.s64 	%rd53, %rd1, %rd51;
	ld.global.f64 	%fd75, [%rd53];
	mul.f64 	%fd101, %fd74, %fd75;
	add.s32 	%r121, %r121, 2;
$L__BB28_14:
	setp.eq.s32 	%p12, %r9, 0;
	@%p12 bra 	$L__BB28_16;
	mad.lo.s32 	%r103, %r121, %r56, %r1;
	mad.lo.s32 	%r104, %r103, %r58, %r109;
	mul.wide.s32 	%rd54, %r104, 8;
	add.s64 	%rd55, %rd2, %rd54;
	ld.global.f64 	%fd76, [%rd55];
	mul.f64 	%fd77, %fd101, %fd76;
	add.s64 	%rd56, %rd1, %rd54;
	ld.global.f64 	%fd78, [%rd56];
	mul.f64 	%fd101, %fd77, %fd78;
$L__BB28_16:
	ld.param.u64 	%rd73, [_Z22calc_contr_func_nonisoPdS_S_S_S_S_diii_param_4];
	cvta.to.global.u64 	%rd57, %rd73;
	mul.wide.u32 	%rd58, %r109, 8;
	add.s64 	%rd59, %rd57, %rd58;
	ld.global.f64 	%fd79, [%rd59];
	mul.f64 	%fd80, %fd79, 0d3FE0000000000000;
	add.s32 	%r105, %r109, %r6;
	mul.wide.s32 	%rd60, %r105, 8;
	add.s64 	%rd61, %rd2, %rd60;
	ld.global.f64 	%fd81, [%rd61];
	add.s64 	%rd62, %rd1, %rd60;
	ld.global.f64 	%fd82, [%rd62];
	mul.f64 	%fd83, %fd81, %fd82;
	mov.f64 	%fd84, 0d3FF0000000000000;
	sub.f64 	%fd85, %fd84, %fd83;
	mul.f64 	%fd86, %fd80, %fd85;
	fma.rn.f64 	%fd93, %fd101, %fd86, %fd93;
	st.global.f64 	[%rd4], %fd93;
	add.s32 	%r109, %r109, 1;
	setp.ne.s32 	%p13, %r109, %r58;
	@%p13 bra 	$L__BB28_3;
$L__BB28_17:
	ld.param.f64 	%fd92, [_Z22calc_contr_func_nonisoPdS_S_S_S_S_diii_param_6];
	ld.param.u64 	%rd74, [_Z22calc_contr_func_nonisoPdS_S_S_S_S_diii_param_5];
	ld.param.u64 	%rd72, [_Z22calc_contr_func_nonisoPdS_S_S_S_S_diii_param_3];
	ld.param.u64 	%rd71, [_Z22calc_contr_func_nonisoPdS_S_S_S_S_diii_param_2];
	mul.f64 	%fd87, %fd92, 0d401921FB54442D18;
	add.s32 	%r106, %r59, 2;
	mad.lo.s32 	%r107, %r106, %r1, %r65;
	cvta.to.global.u64 	%rd63, %rd74;
	mul.wide.s32 	%rd64, %r107, 8;
	add.s64 	%rd65, %rd63, %rd64;
	ld.global.f64 	%fd88, [%rd65];
	mul.f64 	%fd89, %fd87, %fd88;
	mad.lo.s32 	%r108, %r56, %r65, %r1;
	cvta.to.global.u64 	%rd66, %rd71;
	mul.wide.s32 	%rd67, %r108, 8;
	add.s64 	%rd68, %rd66, %rd67;
	ld.global.f64 	%fd90, [%rd68];
	mul.f64 	%fd91, %fd89, %fd90;
	cvta.to.global.u64 	%rd69, %rd72;
	add.s64 	%rd70, %rd69, %rd67;
	st.global.f64 	[%rd70], %fd91;
$L__BB28_18:
	ret;

}
	// .globl	_Z19calc_mean_opacitiesPdS_S_S_S_S_S_S_S_S_S_S_S_S_iiid
.visible .entry _Z19calc_mean_opacitiesPdS_S_S_S_S_S_S_S_S_S_S_S_S_iiid(
	.param .u64 .ptr .align 1 _Z19calc_mean_opacitiesPdS_S_S_S_S_S_S_S_S_S_S_S_S_iiid_param_0,
	.param .u64 .ptr .align 1 _Z19calc_mean_opacitiesPdS_S_S_S_S_S_S_S_S_S_S_S_S_iiid_param_1,
	.param .u64 .ptr .align 1 _Z19calc_mean_opacitiesPdS_S_S_S_S_S_S_S_S_S_S_S_S_iiid_param_2,
	.param .u64 .ptr .align 1 _Z19calc_mean_opacitiesPdS_S_S_S_S_S_S_S_S_S_S_S_S_iiid_param_3,
	.param .u64 .ptr .align 1 _Z19calc_mean_opacitiesPdS_S_S_S_S_S_S_S_S_S_S_S_S_iiid_param_4,
	.param .u64 .ptr .align 1 _Z19calc_mean_opacitiesPdS_S_S_S_S_S_S_S_S_S_S_S_S_iiid_param_5,
	.param .u64 .ptr .align 1 _Z19calc_mean_opacitiesPdS_S_S_S_S_S_S_S_S_S_S_S_S_iiid_param_6,
	.param .u64 .ptr .align 1 _Z19calc_mean_opacitiesPdS_S_S_S_S_S_S_S_S_S_S_S_S_iiid_param_7,
	.param .u64 .ptr .align 1 _Z19calc_mean_opacitiesPdS_S_S_S_S_S_S_S_S_S_S_S_S_iiid_param_8,
	.param .u64 .ptr .align 1 _Z19calc_mean_opacitiesPdS_S_S_S_S_S_S_S_S_S_S_S_S_iiid_param_9,
	.param .u64 .ptr .align 1 _Z19calc_mean_opacitiesPdS_S_S_S_S_S_S_S_S_S_S_S_S_iiid_param_10,
	.param .u64 .ptr .align 1 _Z19calc_mean_opacitiesPdS_S_S_S_S_S_S_S_S_S_S_S_S_iiid_param_11,
	.param .u64 .ptr .align 1 _Z19calc_mean_opacitiesPdS_S_S_S_S_S_S_S_S_S_S_S_S_iiid_param_12,
	.param .u64 .ptr .align 1 _Z19calc_mean_opacitiesPdS_S_S_S_S_S_S_S_S_S_S_S_S_iiid_param_13,
	.param .u32 _Z19calc_mean_opacitiesPdS_S_S_S_S_S_S_S_S_S_S_S_S_iiid_param_14,
	.param .u32 _Z19calc_mean_opacitiesPdS_S_S_S_S_S_S_S_S_S_S_S_S_iiid_param_15,
	.param .u32 _Z19calc_mean_opacitiesPdS_S_S_S_S_S_S_S_S_S_S_S_S_iiid_param_16,
	.param .f64 _Z19calc_mean_opacitiesPdS_S_S_S_S_S_S_S_S_S_S_S_S_iiid_param_17
)
{
	.reg .pred 	%p<77>;
	.reg .b32 	%r<266>;
	.reg .b32 	%f<25>;
	.reg .b64 	%rd<133>;
	.reg .b64 	%fd<783>;

	ld.param.u64 	%rd41, [_Z19calc_mean_opacitiesPdS_S_S_S_S_S_S_S_S_S_S_S_S_iiid_param_4];
	ld.param.u64 	%rd37, [_Z19calc_mean_opacitiesPdS_S_S_S_S_S_S_S_S_S_S_S_S_iiid_param_5];
	ld.param.u64 	%rd38, [_Z19calc_mean_opacitiesPdS_S_S_S_S_S_S_S_S_S_S_S_S_iiid_param_6];
	ld.param.u64 	%rd42, [_Z19calc_mean_opacitiesPdS_S_S_S_S_S_S_S_S_S_S_S_S_iiid_param_7];
	ld.param.u64 	%rd43, [_Z19calc_mean_opacitiesPdS_S_S_S_S_S_S_S_S_S_S_S_S_iiid_param_10];
	ld.param.u64 	%rd44, [_Z19calc_mean_opacitiesPdS_S_S_S_S_S_S_S_S_S_S_S_S_iiid_param_11];
	ld.param.u64 	%rd45, [_Z19calc_mean_opacitiesPdS_S_S_S_S_S_S_S_S_S_S_S_S_iiid_param_12];
	ld.param.u64 	%rd46, [_Z19calc_mean_opacitiesPdS_S_S_S_S_S_S_S_S_S_S_S_S_iiid_param_13];
	ld.param.u32 	%r80, [_Z19calc_mean_opacitiesPdS_S_S_S_S_S_S_S_S_S_S_S_S_iiid_param_14];
	ld.param.u32 	%r81, [_Z19calc_mean_opacitiesPdS_S_S_S_S_S_S_S_S_S_S_S_S_iiid_param_15];
	ld.param.u32 	%r82, [_Z19calc_mean_opacitiesPdS_S_S_S_S_S_S_S_S_S_S_S_S_iiid_param_16];
	ld.param.f64 	%fd160, [_Z19calc_mean_opacitiesPdS_S_S_S_S_S_S_S_S_S_S_S_S_iiid_param_17];
	cvta.to.global.u64 	%rd1, %rd41;
	cvta.to.global.u64 	%rd2, %rd44;
	cvta.to.global.u64 	%rd3, %rd45;
	cvta.to.global.u64 	%rd4, %rd42;
	cvta.to.global.u64 	%rd5, %rd46;
	cvta.to.global.u64 	%rd6, %rd43;
	mov.u32 	%r83, %tid.x;
	mov.u32 	%r84, %ctaid.x;
	mov.u32 	%r85, %ntid.x;
	mad.lo.s32 	%r1, %r84, %r85, %r83;
	setp.ge.s32 	%p1, %r1, %r80;
	@%p1 bra 	$L__BB29_102;
	setp.lt.s32 	%p2, %r81, 1;
	mov.f64 	%fd781, 0d7FF8000000000000;
	mov.f64 	%fd777, 0d0000000000000000;
	mov.f64 	%fd778, %fd777;
	mov.f64 	%fd779, %fd777;
	mov.f64 	%fd776, %fd777;
	mov.f64 	%fd782, %fd781;
	@%p2 bra 	$L__BB29_98;
	mul.lo.s32 	%r2, %r81, %r1;
	setp.lt.s32 	%p3, %r82, 1;
	@%p3 bra 	$L__BB29_16;
	and.b32  	%r3, %r82, 7;
	add.s32 	%r4, %r3, -1;
	and.b32  	%r5, %r82, 3;
	and.b32  	%r6, %r82, 2147483640;
	and.b32  	%r7, %r82, 1;
	mov.b32 	%r252, 0;
$L__BB29_4:
	setp.lt.u32 	%p12, %r82, 8;
	add.s32 	%r95, %r252, %r2;
	mul.wide.s32 	%rd59, %r95, 8;
	add.s64 	%rd7, %rd5, %rd59;
	mov.b64 	%rd60, 0;
	st.global.u64 	[%rd7], %rd60;
	mul.lo.s32 	%r9, %r95, %r82;
	mov.b32 	%r255, 0;
	mov.f64 	%fd736, 0d0000000000000000;
	@%p12 bra 	$L__BB29_7;
	mov.b32 	%r253, 0;
	mov.f64 	%fd736, 0d0000000000000000;
$L__BB29_6:
	.pragma "nounroll";
	mul.wide.u32 	%rd61, %r253, 8;
	add.s64 	%rd62, %rd2, %rd61;
	ld.global.f64 	%fd165, [%rd62];
	mul.f64 	%fd166, %fd165, 0d3FE0000000000000;
	add.s32 	%r97, %r253, %r9;
	mul.wide.s32 	%rd63, %r97, 8;
	add.s64 	%rd64, %rd1, %rd63;
	ld.global.f64 	%fd167, [%rd64];
	fma.rn.f64 	%fd168, %fd166, %fd167, %fd736;
	st.global.f64 	[%rd7], %fd168;
	ld.global.f64 	%fd169, [%rd62+8];
	mul.f64 	%fd170, %fd169, 0d3FE0000000000000;
	ld.global.f64 	%fd171, [%rd64+8];
	fma.rn.f64 	%fd172, %fd170, %fd171, %fd168;
	st.global.f64 	[%rd7], %fd172;
	ld.global.f64 	%fd173, [%rd62+16];
	mul.f64 	%fd174, %fd173, 0d3FE0000000000000;
	ld.global.f64 	%fd175, [%rd64+16];
	fma.rn.f64 	%fd176, %fd174, %fd175, %fd172;
	st.global.f64 	[%rd7], %fd176;
	ld.global.f64 	%fd177, [%rd62+24];
	mul.f64 	%fd178, %fd177, 0d3FE0000000000000;
	ld.global.f64 	%fd179, [%rd64+24];
	fma.rn.f64 	%fd180, %fd178, %fd179, %fd176;
	st.global.f64 	[%rd7], %fd180;
	ld.global.f64 	%fd181, [%rd62+32];
	mul.f64 	%fd182, %fd181, 0d3FE0000000000000;
	ld.global.f64 	%fd183, [%rd64+32];
	fma.rn.f64 	%fd184, %fd182, %fd183, %fd180;
	st.global.f64 	[%rd7], %fd184;
	ld.global.f64 	%fd185, [%rd62+40];
	mul.f64 	%fd186, %fd185, 0d3FE0000000000000;
	ld.global.f64 	%fd187, [%rd64+40];
	fma.rn.f64 	%fd188, %fd186, %fd187, %fd184;
	st.global.f64 	[%rd7], %fd188;
	ld.global.f64 	%fd189, [%rd62+48];
	mul.f64 	%fd190, %fd189, 0d3FE0000000000000;
	ld.global.f64 	%fd191, [%rd64+48];
	fma.rn.f64 	%fd192, %fd190, %fd191, %fd188;
	st.global.f64 	[%rd7], %fd192;
	ld.global.f64 	%fd193, [%rd62+56];
	mul.f64 	%fd194, %fd193, 0d3FE0000000000000;
	ld.global.f64 	%fd195, [%rd64+56];
	fma.rn.f64 	%fd736, %fd194, %fd195, %fd192;
	st.global.f64 	[%rd7], %fd736;
	add.s32 	%r253, %r253, 8;
	setp.ne.s32 	%p13, %r253, %r6;
	mov.u32 	%r255, %r6;
	@%p13 bra 	$L__BB29_6;
$L__BB29_7:
	setp.eq.s32 	%p14, %r3, 0;
	@%p14 bra 	$L__BB29_15;
	setp.lt.u32 	%p15, %r4, 3;
	@%p15 bra 	$L__BB29_10;
	mul.wide.u32 	%rd65, %r255, 8;
	add.s64 	%rd66, %rd2, %rd65;
	ld.global.f64 	%fd196, [%rd66];
	mul.f64 	%fd197, %fd196, 0d3FE0000000000000;
	add.s32 	%r98, %r255, %r9;
	mul.wide.s32 	%rd67, %r98, 8;
	add.s64 	%rd68, %rd1, %rd67;
	ld.global.f64 	%fd198, [%rd68];
	fma.rn.f64 	%fd199, %fd197, %fd198, %fd736;
	st.global.f64 	[%rd7], %fd199;
	ld.global.f64 	%fd200, [%rd66+8];
	mul.f64 	%fd201, %fd200, 0d3FE0000000000000;
	ld.global.f64 	%fd202, [%rd68+8];
	fma.rn.f64 	%fd203, %fd201, %fd202, %fd199;
	st.global.f64 	[%rd7], %fd203;
	ld.global.f64 	%fd204, [%rd66+16];
	mul.f64 	%fd205, %fd204, 0d3FE0000000000000;
	ld.global.f64 	%fd206, [%rd68+16];
	fma.rn.f64 	%fd207, %fd205, %fd206, %fd203;
	st.global.f64 	[%rd7], %fd207;
	ld.global.f64 	%fd208, [%rd66+24];
	mul.f64 	%fd209, %fd208, 0d3FE0000000000000;
	ld.global.f64 	%fd210, [%rd68+24];
	fma.rn.f64 	%fd736, %fd209, %fd210, %fd207;
	st.global.f64 	[%rd7], %fd736;
	add.s32 	%r255, %r255, 4;
$L__BB29_10:
	setp.eq.s32 	%p16, %r5, 0;
	@%p16 bra 	$L__BB29_15;
	setp.eq.s32 	%p17, %r5, 1;
	@%p17 bra 	$L__BB29_13;
	mul.wide.u32 	%rd69, %r255, 8;
	add.s64 	%rd70, %rd2, %rd69;
	ld.global.f64 	%fd211, [%rd70];
	mul.f64 	%fd212, %fd211, 0d3FE0000000000000;
	add.s32 	%r99, %r255, %r9;
	mul.wide.s32 	%rd71, %r99, 8;
	add.s64 	%rd72, %rd1, %rd71;
	ld.global.f64 	%fd213, [%rd72];
	fma.rn.f64 	%fd214, %fd212, %fd213, %fd736;
	st.global.f64 	[%rd7], %fd214;
	ld.global.f64 	%fd215, [%rd70+8];
	mul.f64 	%fd216, %fd215, 0d3FE0000000000000;
	ld.global.f64 	%fd217, [%rd72+8];
	fma.rn.f64 	%fd736, %fd216, %fd217, %fd214;
	st.global.f64 	[%rd7], %fd736;
	add.s32 	%r255, %r255, 2;
$L__BB29_13:
	setp.eq.s32 	%p18, %r7, 0;
	@%p18 bra 	$L__BB29_15;
	mul.wide.u32 	%rd73, %r255, 8;
	add.s64 	%rd74, %rd2, %rd73;
	ld.global.f64 	%fd218, [%rd74];
	mul.f64 	%fd219, %fd218, 0d3FE0000000000000;
	add.s32 	%r100, %r255, %r9;
	mul.wide.s32 	%rd75, %r100, 8;
	add.s64 	%rd76, %rd1, %rd75;
	ld.global.f64 	%fd220, [%rd76];
	fma.rn.f64 	%fd221, %fd219, %fd220, %fd736;
	st.global.f64 	[%rd7], %fd221;
$L__BB29_15:
	add.s32 	%r252, %r252, 1;
	setp.eq.s32 	%p19, %r252, %r81;
	@%p19 bra 	$L__BB29_27;
	bra.uni 	$L__BB29_4;
$L__BB29_16:
	and.b32  	%r18, %r81, 7;
	setp.lt.u32 	%p4, %r81, 8;
	mov.b32 	%r257, 0;
	@%p4 bra 	$L__BB29_19;
	and.b32  	%r257, %r81, 2147483640;
	mov.b32 	%r260, 0;
$L__BB29_18:
	.pragma "nounroll";
	add.s32 	%r88, %r260, %r2;
	mul.wide.s32 	%rd47, %r88, 8;
	add.s64 	%rd48, %rd5, %rd47;
	mov.b64 	%rd49, 0;
	st.global.u64 	[%rd48], %rd49;
	st.global.u64 	[%rd48+8], %rd49;
	st.global.u64 	[%rd48+16], %rd49;
	st.global.u64 	[%rd48+24], %rd49;
	st.global.u64 	[%rd48+32], %rd49;
	st.global.u64 	[%rd48+40], %rd49;
	st.global.u64 	[%rd48+48], %rd49;
	st.global.u64 	[%rd48+56], %rd49;
	add.s32 	%r260, %r260, 8;
	setp.eq.s32 	%p5, %r260, %r257;
	@%p5 bra 	$L__BB29_19;
	bra.uni 	$L__BB29_18;
$L__BB29_19:
	setp.eq.s32 	%p6, %r18, 0;
	@%p6 bra 	$L__BB29_27;
	and.b32  	%r21, %r81, 3;
	setp.lt.u32 	%p7, %r18, 4;
	@%p7 bra 	$L__BB29_22;
	add.s32 	%r89, %r257, %r2;
	mul.wide.s32 	%rd50, %r89, 8;
	add.s64 	%rd51, %rd5, %rd50;
	mov.b64 	%rd52, 0;
	st.global.u64 	[%rd51], %rd52;
	st.global.u64 	[%rd51+8], %rd52;
	st.global.u64 	[%rd51+16], %rd52;
	st.global.u64 	[%rd51+24], %rd52;
	add.s32 	%r257, %r257, 4;
$L__BB29_22:
	setp.eq.s32 	%p8, %r21, 0;
	@%p8 bra 	$L__BB29_27;
	setp.eq.s32 	%p9, %r21, 1;
	@%p9 bra 	$L__BB29_25;
	add.s32 	%r90, %r257, %r2;
	mul.wide.s32 	%rd53, %r90, 8;
	add.s64 	%rd54, %rd5, %rd53;
	mov.b64 	%rd55, 0;
	st.global.u64 	[%rd54], %rd55;
	st.global.u64 	[%rd54+8], %rd55;
	add.s32 	%r257, %r257, 2;
$L__BB29_25:
	and.b32  	%r91, %r81, 1;
	setp.eq.b32 	%p10, %r91, 1;
	not.pred 	%p11, %p10;
	@%p11 bra 	$L__BB29_27;
	add.s32 	%r92, %r257, %r2;
	mul.wide.s32 	%rd56, %r92, 8;
	add.s64 	%rd57, %rd5, %rd56;
	mov.b64 	%rd58, 0;
	st.global.u64 	[%rd57], %rd58;
$L__BB29_27:
	cvta.to.global.u64 	%rd77, %rd38;
	mul.wide.s32 	%rd78, %r1, 8;
	add.s64 	%rd79, %rd77, %rd78;
	ld.global.f64 	%fd8, [%rd79];
	add.s32 	%r26, %r80, 2;
	add.s64 	%rd80, %rd6, %rd78;
	ld.global.f64 	%fd9, [%rd80];
	mul.f64 	%fd10, %fd9, %fd9;
	mul.f64 	%fd11, %fd160, %fd160;
	add.s32 	%r27, %r82, -1;
	and.b32  	%r28, %r82, 1;
	and.b32  	%r29, %r82, 2147483646;
	neg.s32 	%r30, %r29;
	cvta.to.global.u64 	%rd8, %rd37;
	mov.f64 	%fd776, 0d0000000000000000;
	mov.b32 	%r261, 0;
	mov.f64 	%fd779, %fd776;
	mov.f64 	%fd778, %fd776;
	mov.f64 	%fd777, %fd776;
	mov.f64 	%fd761, %fd776;
	mov.f64 	%fd744, %fd776;
	mov.f64 	%fd745, %fd776;
	mov.f64 	%fd746, %fd776;
$L__BB29_28:
	ld.param.u64 	%rd126, [_Z19calc_mean_opacitiesPdS_S_S_S_S_S_S_S_S_S_S_S_S_iiid_param_9];
	ld.param.u64 	%rd125, [_Z19calc_mean_opacitiesPdS_S_S_S_S_S_S_S_S_S_S_S_S_iiid_param_8];
	setp.lt.s32 	%p20, %r82, 1;
	add.s32 	%r102, %r261, %r2;
	mul.wide.s32 	%rd81, %r102, 8;
	add.s64 	%rd82, %rd5, %rd81;
	ld.global.f64 	%fd224, [%rd82];
	add.s64 	%rd83, %rd8, %rd81;
	ld.global.f64 	%fd225, [%rd83];
	div.rn.f64 	%fd226, %fd225, %fd8;
	add.f64 	%fd20, %fd224, %fd226;
	mul.lo.s32 	%r34, %r261, %r26;
	add.s32 	%r103, %r34, %r1;
	mul.wide.s32 	%rd84, %r103, 8;
	add.s64 	%rd85, %rd4, %rd84;
	ld.global.f64 	%fd227, [%rd85];
	mul.f64 	%fd228, %fd227, %fd20;
	cvta.to.global.u64 	%rd86, %rd126;
	mul.wide.u32 	%rd87, %r261, 8;
	add.s64 	%rd88, %rd86, %rd87;
	ld.global.f64 	%fd21, [%rd88];
	fma.rn.f64 	%fd746, %fd21, %fd228, %fd746;
	fma.rn.f64 	%fd745, %fd21, %fd227, %fd745;
	cvta.to.global.u64 	%rd89, %rd125;
	add.s64 	%rd9, %rd89, %rd87;
	add.s32 	%r261, %r261, 1;
	mov.f64 	%fd753, 0d0000000000000000;
	@%p20 bra 	$L__BB29_44;
	setp.eq.s32 	%p21, %r27, 0;
	ld.global.f64 	%fd231, [%rd9+8];
	ld.global.f64 	%fd232, [%rd9];
	sub.f64 	%fd233, %fd231, %fd232;
	mul.f64 	%fd24, %fd233, 0d3FE0000000000000;
	add.f64 	%fd234, %fd232, %fd231;
	mul.f64 	%fd25, %fd234, 0d3FE0000000000000;
	mov.f64 	%fd753, 0d0000000000000000;
	mov.b64 	%rd129, 0;
	@%p21 bra 	$L__BB29_39;
	add.s64 	%rd128, %rd2, 8;
	add.s64 	%rd127, %rd3, 8;
	mov.f64 	%fd753, 0d0000000000000000;
	mov.u32 	%r262, %r30;
$L__BB29_31:
	ld.global.f64 	%fd236, [%rd127+-8];
	add.f64 	%fd237, %fd236, 0dBFE0000000000000;
	add.f64 	%fd238, %fd237, %fd237;
	fma.rn.f64 	%fd239, %fd24, %fd238, %fd25;
	ld.global.f64 	%fd240, [%rd128+-8];
	mul.f64 	%fd27, %fd24, %fd240;
	mul.f64 	%fd241, %fd239, %fd239;
	mul.f64 	%fd242, %fd239, %fd241;
	mul.f64 	%fd243, %fd239, %fd242;
	mul.f64 	%fd244, %fd239, %fd243;
	mul.f64 	%fd245, %fd239, %fd244;
	mul.f64 	%fd246, %fd245, 0d3CA3E5B1A8BA67B5;
	mul.f64 	%fd28, %fd10, %fd246;
	mul.f64 	%fd247, %fd239, 0d3CA3E5B1A8BA67B5;
	mul.f64 	%fd248, %fd9, %fd247;
	mov.f64 	%fd249, 0d3CACA0B10938AC5D;
	div.rn.f64 	%fd29, %fd249, %fd248;
	fma.rn.f64 	%fd250, %fd29, 0d3FF71547652B82FE, 0d4338000000000000;
	{
	.reg .b32 %temp; 
	mov.b64 	{%r37, %temp}, %fd250;
	}
	mov.f64 	%fd251, 0dC338000000000000;
	add.rn.f64 	%fd252, %fd250, %fd251;
	fma.rn.f64 	%fd253, %fd252, 0dBFE62E42FEFA39EF, %fd29;
	fma.rn.f64 	%fd254, %fd252, 0dBC7ABC9E3B39803F, %fd253;
	fma.rn.f64 	%fd255, %fd254, 0d3E5ADE1569CE2BDF, 0d3E928AF3FCA213EA;
	fma.rn.f64 	%fd256, %fd255, %fd254, 0d3EC71DEE62401315;
	fma.rn.f64 	%fd257, %fd256, %fd254, 0d3EFA01997C89EB71;
	fma.rn.f64 	%fd258, %fd257, %fd254, 0d3F2A01A014761F65;
	fma.rn.f64 	%fd259, %fd258, %fd254, 0d3F56C16C1852B7AF;
	fma.rn.f64 	%fd260, %fd259, %fd254, 0d3F81111111122322;
	fma.rn.f64 	%fd261, %fd260, %fd254, 0d3FA55555555502A1;
	fma.rn.f64 	%fd262, %fd261, %fd254, 0d3FC5555555555511;
	fma.rn.f64 	%fd263, %fd262, %fd254, 0d3FE000000000000B;
	fma.rn.f64 	%fd264, %fd263, %fd254, 0d3FF0000000000000;
	fma.rn.f64 	%fd265, %fd264, %fd254, 0d3FF0000000000000;
	{
	.reg .b32 %temp; 
	mov.b64 	{%r38, %temp}, %fd265;
	}
	{
	.reg .b32 %temp; 
	mov.b64 	{%temp, %r39}, %fd265;
	}
	shl.b32 	%r104, %r37, 20;
	add.s32 	%r105, %r104, %r39;
	mov.b64 	%fd748, {%r38, %r105};
	{
	.reg .b32 %temp; 
	mov.b64 	{%temp, %r106}, %fd29;
	}
	mov.b32 	%f13, %r106;
	abs.f32 	%f1, %f13;
	setp.lt.f32 	%p22, %f1, 0f4086232B;
	@%p22 bra 	$L__BB29_34;
	setp.lt.f64 	%p23, %fd29, 0d0000000000000000;
	add.f64 	%fd266, %fd29, 0d7FF0000000000000;
	selp.f64 	%fd748, 0d0000000000000000, %fd266, %p23;
	setp.geu.f32 	%p24, %f1, 0f40874800;
	@%p24 bra 	$L__BB29_34;
	shr.u32 	%r107, %r37, 31;
	add.s32 	%r108, %r37, %r107;
	shr.s32 	%r109, %r108, 1;
	shl.b32 	%r110, %r109, 20;
	add.s32 	%r111, %r39, %r110;
	mov.b64 	%fd267, {%r38, %r111};
	sub.s32 	%r112, %r37, %r109;
	shl.b32 	%r113, %r112, 20;
	add.s32 	%r114, %r113, 1072693248;
	mov.b32 	%r115, 0;
	mov.b64 	%fd268, {%r115, %r114};
	mul.f64 	%fd748, %fd268, %fd267;
$L__BB29_34:
	add.f64 	%fd269, %fd748, 0dBFF0000000000000;
	mul.f64 	%fd270, %fd269, %fd269;
	mov.f64 	%fd271, 0d3BA6587F5A0839B3;
	div.rn.f64 	%fd272, %fd271, %fd28;
	mul.f64 	%fd273, %fd272, %fd748;
	div.rn.f64 	%fd274, %fd273, %fd270;
	fma.rn.f64 	%fd34, %fd27, %fd274, %fd753;
	ld.global.f64 	%fd275, [%rd127];
	add.f64 	%fd276, %fd275, 0dBFE0000000000000;
	add.f64 	%fd277, %fd276, %fd276;
	fma.rn.f64 	%fd278, %fd24, %fd277, %fd25;
	ld.global.f64 	%fd279, [%rd128];
	mul.f64 	%fd35, %fd24, %fd279;
	mul.f64 	%fd280, %fd278, %fd278;
	mul.f64 	%fd281, %fd278, %fd280;
	mul.f64 	%fd282, %fd278, %fd281;
	mul.f64 	%fd283, %fd278, %fd282;
	mul.f64 	%fd284, %fd278, %fd283;
	mul.f64 	%fd285, %fd284, 0d3CA3E5B1A8BA67B5;
	mul.f64 	%fd36, %fd10, %fd285;
	mul.f64 	%fd286, %fd278, 0d3CA3E5B1A8BA67B5;
	mul.f64 	%fd287, %fd9, %fd286;
	mov.f64 	%fd288, 0d3CACA0B10938AC5D;
	div.rn.f64 	%fd37, %fd288, %fd287;
	fma.rn.f64 	%fd289, %fd37, 0d3FF71547652B82FE, 0d4338000000000000;
	{
	.reg .b32 %temp; 
	mov.b64 	{%r40, %temp}, %fd289;
	}
	mov.f64 	%fd290, 0dC338000000000000;
	add.rn.f64 	%fd291, %fd289, %fd290;
	fma.rn.f64 	%fd292, %fd291, 0dBFE62E42FEFA39EF, %fd37;
	fma.rn.f64 	%fd293, %fd291, 0dBC7ABC9E3B39803F, %fd292;
	fma.rn.f64 	%fd294, %fd293, 0d3E5ADE1569CE2BDF, 0d3E928AF3FCA213EA;
	fma.rn.f64 	%fd295, %fd294, %fd293, 0d3EC71DEE62401315;
	fma.rn.f64 	%fd296, %fd295, %fd293, 0d3EFA01997C89EB71;
	fma.rn.f64 	%fd297, %fd296, %fd293, 0d3F2A01A014761F65;
	fma.rn.f64 	%fd298, %fd297, %fd293, 0d3F56C16C1852B7AF;
	fma.rn.f64 	%fd299, %fd298, %fd293, 0d3F81111111122322;
	fma.rn.f64 	%fd300, %fd299, %fd293, 0d3FA55555555502A1;
	fma.rn.f64 	%fd301, %fd300, %fd293, 0d3FC5555555555511;
	fma.rn.f64 	%fd302, %fd301, %fd293, 0d3FE000000000000B;
	fma.rn.f64 	%fd303, %fd302, %fd293, 0d3FF0000000000000;
	fma.rn.f64 	%fd304, %fd303, %fd293, 0d3FF0000000000000;
	{
	.reg .b32 %temp; 
	mov.b64 	{%r41, %temp}, %fd304;
	}
	{
	.reg .b32 %temp; 
	mov.b64 	{%temp, %r42}, %fd304;
	}
	shl.b32 	%r116, %r40, 20;
	add.s32 	%r117, %r116, %r42;
	mov.b64 	%fd749, {%r41, %r117};
	{
	.reg .b32 %temp; 
	mov.b64 	{%temp, %r118}, %fd37;
	}
	mov.b32 	%f14, %r118;
	abs.f32 	%f2, %f14;
	setp.lt.f32 	%p25, %f2, 0f4086232B;
	@%p25 bra 	$L__BB29_37;
	setp.lt.f64 	%p26, %fd37, 0d0000000000000000;
	add.f64 	%fd305, %fd37, 0d7FF0000000000000;
	selp.f64 	%fd749, 0d0000000000000000, %fd305, %p26;
	setp.geu.f32 	%p27, %f2, 0f40874800;
	@%p27 bra 	$L__BB29_37;
	shr.u32 	%r119, %r40, 31;
	add.s32 	%r120, %r40, %r119;
	shr.s32 	%r121, %r120, 1;
	shl.b32 	%r122, %r121, 20;
	add.s32 	%r123, %r42, %r122;
	mov.b64 	%fd306, {%r41, %r123};
	sub.s32 	%r124, %r40, %r121;
	shl.b32 	%r125, %r124, 20;
	add.s32 	%r126, %r125, 1072693248;
	mov.b32 	%r127, 0;
	mov.b64 	%fd307, {%r127, %r126};
	mul.f64 	%fd749, %fd307, %fd306;
$L__BB29_37:
	add.f64 	%fd308, %fd749, 0dBFF0000000000000;
	mul.f64 	%fd309, %fd308, %fd308;
	mov.f64 	%fd310, 0d3BA6587F5A0839B3;
	div.rn.f64 	%fd311, %fd310, %fd36;
	mul.f64 	%fd312, %fd311, %fd749;
	div.rn.f64 	%fd313, %fd312, %fd309;
	fma.rn.f64 	%fd753, %fd35, %fd313, %fd34;
	add.s32 	%r262, %r262, 2;
	add.s64 	%rd128, %rd128, 16;
	add.s64 	%rd127, %rd127, 16;
	setp.ne.s32 	%p28, %r262, 0;
	@%p28 bra 	$L__BB29_31;
	cvt.u64.u32 	%rd129, %r29;
$L__BB29_39:
	setp.eq.s32 	%p29, %r28, 0;
	@%p29 bra 	$L__BB29_44;
	shl.b64 	%rd91, %rd129, 3;
	add.s64 	%rd92, %rd3, %rd91;
	ld.global.f64 	%fd314, [%rd92];
	add.f64 	%fd315, %fd314, 0dBFE0000000000000;
	add.f64 	%fd316, %fd315, %fd315;
	fma.rn.f64 	%fd317, %fd24, %fd316, %fd25;
	add.s64 	%rd93, %rd2, %rd91;
	ld.global.f64 	%fd318, [%rd93];
	mul.f64 	%fd45, %fd24, %fd318;
	mul.f64 	%fd319, %fd317, %fd317;
	mul.f64 	%fd320, %fd317, %fd319;
	mul.f64 	%fd321, %fd317, %fd320;
	mul.f64 	%fd322, %fd317, %fd321;
	mul.f64 	%fd323, %fd317, %fd322;
	mul.f64 	%fd324, %fd323, 0d3CA3E5B1A8BA67B5;
	mul.f64 	%fd46, %fd10, %fd324;
	mul.f64 	%fd325, %fd317, 0d3CA3E5B1A8BA67B5;
	mul.f64 	%fd326, %fd9, %fd325;
	mov.f64 	%fd327, 0d3CACA0B10938AC5D;
	div.rn.f64 	%fd47, %fd327, %fd326;
	fma.rn.f64 	%fd328, %fd47, 0d3FF71547652B82FE, 0d4338000000000000;
	{
	.reg .b32 %temp; 
	mov.b64 	{%r44, %temp}, %fd328;
	}
	mov.f64 	%fd329, 0dC338000000000000;
	add.rn.f64 	%fd330, %fd328, %fd329;
	fma.rn.f64 	%fd331, %fd330, 0dBFE62E42FEFA39EF, %fd47;
	fma.rn.f64 	%fd332, %fd330, 0dBC7ABC9E3B39803F, %fd331;
	fma.rn.f64 	%fd333, %fd332, 0d3E5ADE1569CE2BDF, 0d3E928AF3FCA213EA;
	fma.rn.f64 	%fd334, %fd333, %fd332, 0d3EC71DEE62401315;
	fma.rn.f64 	%fd335, %fd334, %fd332, 0d3EFA01997C89EB71;
	fma.rn.f64 	%fd336, %fd335, %fd332, 0d3F2A01A014761F65;
	fma.rn.f64 	%fd337, %fd336, %fd332, 0d3F56C16C1852B7AF;
	fma.rn.f64 	%fd338, %fd337, %fd332, 0d3F81111111122322;
	fma.rn.f64 	%fd339, %fd338, %fd332, 0d3FA55555555502A1;
	fma.rn.f64 	%fd340, %fd339, %fd332, 0d3FC5555555555511;
	fma.rn.f64 	%fd341, %fd340, %fd332, 0d3FE000000000000B;
	fma.rn.f64 	%fd342, %fd341, %fd332, 0d3FF0000000000000;
	fma.rn.f64 	%fd343, %fd342, %fd332, 0d3FF0000000000000;
	{
	.reg .b32 %temp; 
	mov.b64 	{%r45, %temp}, %fd343;
	}
	{
	.reg .b32 %temp; 
	mov.b64 	{%temp, %r46}, %fd343;
	}
	shl.b32 	%r128, %r44, 20;
	add.s32 	%r129, %r128, %r46;
	mov.b64 	%fd752, {%r45, %r129};
	{
	.reg .b32 %temp; 
	mov.b64 	{%temp, %r130}, %fd47;
	}
	mov.b32 	%f15, %r130;
	abs.f32 	%f3, %f15;
	setp.lt.f32 	%p30, %f3, 0f4086232B;
	@%p30 bra 	$L__BB29_43;
	setp.lt.f64 	%p31, %fd47, 0d0000000000000000;
	add.f64 	%fd344, %fd47, 0d7FF0000000000000;
	selp.f64 	%fd752, 0d0000000000000000, %fd344, %p31;
	setp.geu.f32 	%p32, %f3, 0f40874800;
	@%p32 bra 	$L__BB29_43;
	shr.u32 	%r131, %r44, 31;
	add.s32 	%r132, %r44, %r131;
	shr.s32 	%r133, %r132, 1;
	shl.b32 	%r134, %r133, 20;
	add.s32 	%r135, %r46, %r134;
	mov.b64 	%fd345, {%r45, %r135};
	sub.s32 	%r136, %r44, %r133;
	shl.b32 	%r137, %r136, 20;
	add.s32 	%r138, %r137, 1072693248;
	mov.b32 	%r139, 0;
	mov.b64 	%fd346, {%r139, %r138};
	mul.f64 	%fd752, %fd346, %fd345;
$L__BB29_43:
	add.f64 	%fd347, %fd752, 0dBFF0000000000000;
	mul.f64 	%fd348, %fd347, %fd347;
	mov.f64 	%fd349, 0d3BA6587F5A0839B3;
	div.rn.f64 	%fd350, %fd349, %fd46;
	mul.f64 	%fd351, %fd350, %fd752;
	div.rn.f64 	%fd352, %fd351, %fd348;
	fma.rn.f64 	%fd753, %fd45, %fd352, %fd753;
$L__BB29_44:
	add.f64 	%fd744, %fd744, %fd753;
	setp.leu.f64 	%p33, %fd20, 0d0000000000000000;
	@%p33 bra 	$L__BB29_62;
	mov.f64 	%fd760, 0d0000000000000000;
	@%p20 bra 	$L__BB29_61;
	setp.eq.s32 	%p35, %r27, 0;
	ld.global.f64 	%fd356, [%rd9+8];
	ld.global.f64 	%fd357, [%rd9];
	sub.f64 	%fd358, %fd356, %fd357;
	mul.f64 	%fd55, %fd358, 0d3FE0000000000000;
	add.f64 	%fd359, %fd357, %fd356;
	mul.f64 	%fd56, %fd359, 0d3FE0000000000000;
	mov.f64 	%fd760, 0d0000000000000000;
	mov.b64 	%rd130, 0;
	@%p35 bra 	$L__BB29_56;
	mov.f64 	%fd760, 0d0000000000000000;
	mov.b32 	%r263, 0;
$L__BB29_48:
	mul.wide.u32 	%rd95, %r263, 8;
	add.s64 	%rd18, %rd3, %rd95;
	ld.global.f64 	%fd361, [%rd18];
	add.f64 	%fd362, %fd361, 0dBFE0000000000000;
	add.f64 	%fd363, %fd362, %fd362;
	fma.rn.f64 	%fd364, %fd55, %fd363, %fd56;
	add.s64 	%rd19, %rd2, %rd95;
	ld.global.f64 	%fd365, [%rd19];
	mul.f64 	%fd58, %fd55, %fd365;
	mul.f64 	%fd366, %fd364, %fd364;
	mul.f64 	%fd367, %fd364, %fd366;
	mul.f64 	%fd368, %fd364, %fd367;
	mul.f64 	%fd369, %fd364, %fd368;
	mul.f64 	%fd370, %fd364, %fd369;
	mul.f64 	%fd371, %fd370, 0d3CA3E5B1A8BA67B5;
	mul.f64 	%fd59, %fd10, %fd371;
	mul.f64 	%fd372, %fd364, 0d3CA3E5B1A8BA67B5;
	mul.f64 	%fd373, %fd9, %fd372;
	mov.f64 	%fd374, 0d3CACA0B10938AC5D;
	div.rn.f64 	%fd60, %fd374, %fd373;
	fma.rn.f64 	%fd375, %fd60, 0d3FF71547652B82FE, 0d4338000000000000;
	{
	.reg .b32 %temp; 
	mov.b64 	{%r48, %temp}, %fd375;
	}
	mov.f64 	%fd376, 0dC338000000000000;
	add.rn.f64 	%fd377, %fd375, %fd376;
	fma.rn.f64 	%fd378, %fd377, 0dBFE62E42FEFA39EF, %fd60;
	fma.rn.f64 	%fd379, %fd377, 0dBC7ABC9E3B39803F, %fd378;
	fma.rn.f64 	%fd380, %fd379, 0d3E5ADE1569CE2BDF, 0d3E928AF3FCA213EA;
	fma.rn.f64 	%fd381, %fd380, %fd379, 0d3EC71DEE62401315;
	fma.rn.f64 	%fd382, %fd381, %fd379, 0d3EFA01997C89EB71;
	fma.rn.f64 	%fd383, %fd382, %fd379, 0d3F2A01A014761F65;
	fma.rn.f64 	%fd384, %fd383, %fd379, 0d3F56C16C1852B7AF;
	fma.rn.f64 	%fd385, %fd384, %fd379, 0d3F81111111122322;
	fma.rn.f64 	%fd386, %fd385, %fd379, 0d3FA55555555502A1;
	fma.rn.f64 	%fd387, %fd386, %fd379, 0d3FC5555555555511;
	fma.rn.f64 	%fd388, %fd387, %fd379, 0d3FE000000000000B;
	fma.rn.f64 	%fd389, %fd388, %fd379, 0d3FF0000000000000;
	fma.rn.f64 	%fd390, %fd389, %fd379, 0d3FF0000000000000;
	{
	.reg .b32 %temp; 
	mov.b64 	{%r49, %temp}, %fd390;
	}
	{
	.reg .b32 %temp; 
	mov.b64 	{%temp, %r50}, %fd390;
	}
	shl.b32 	%r141, %r48, 20;
	add.s32 	%r142, %r141, %r50;
	mov.b64 	%fd755, {%r49, %r142};
	{
	.reg .b32 %temp; 
	mov.b64 	{%temp, %r143}, %fd60;
	}
	mov.b32 	%f16, %r143;
	abs.f32 	%f4, %f16;
	setp.lt.f32 	%p36, %f4, 0f4086232B;
	@%p36 bra 	$L__BB29_51;
	setp.lt.f64 	%p37, %fd60, 0d0000000000000000;
	add.f64 	%fd391, %fd60, 0d7FF0000000000000;
	selp.f64 	%fd755, 0d0000000000000000, %fd391, %p37;
	setp.geu.f32 	%p38, %f4, 0f40874800;
	@%p38 bra 	$L__BB29_51;
	shr.u32 	%r144, %r48, 31;
	add.s32 	%r145, %r48, %r144;
	shr.s32 	%r146, %r145, 1;
	shl.b32 	%r147, %r146, 20;
	add.s32 	%r148, %r50, %r147;
	mov.b64 	%fd392, {%r49, %r148};
	sub.s32 	%r149, %r48, %r146;
	shl.b32 	%r150, %r149, 20;
	add.s32 	%r151, %r150, 1072693248;
	mov.b32 	%r152, 0;
	mov.b64 	%fd393, {%r152, %r151};
	mul.f64 	%fd755, %fd393, %fd392;
$L__BB29_51:
	add.f64 	%fd394, %fd755, 0dBFF0000000000000;
	mul.f64 	%fd395, %fd394, %fd394;
	mov.f64 	%fd396, 0d3BA6587F5A0839B3;
	div.rn.f64 	%fd397, %fd396, %fd59;
	mul.f64 	%fd398, %fd397, %fd755;
	div.rn.f64 	%fd399, %fd398, %fd395;
	fma.rn.f64 	%fd65, %fd58, %fd399, %fd760;
	ld.global.f64 	%fd400, [%rd18+8];
	add.f64 	%fd401, %fd400, 0dBFE0000000000000;
	add.f64 	%fd402, %fd401, %fd401;
	fma.rn.f64 	%fd403, %fd55, %fd402, %fd56;
	ld.global.f64 	%fd404, [%rd19+8];
	mul.f64 	%fd66, %fd55, %fd404;
	mul.f64 	%fd405, %fd403, %fd403;
	mul.f64 	%fd406, %fd403, %fd405;
	mul.f64 	%fd407, %fd403, %fd406;
	mul.f64 	%fd408, %fd403, %fd407;
	mul.f64 	%fd409, %fd403, %fd408;
	mul.f64 	%fd410, %fd409, 0d3CA3E5B1A8BA67B5;
	mul.f64 	%fd67, %fd10, %fd410;
	mul.f64 	%fd411, %fd403, 0d3CA3E5B1A8BA67B5;
	mul.f64 	%fd412, %fd9, %fd411;
	mov.f64 	%fd413, 0d3CACA0B10938AC5D;
	div.rn.f64 	%fd68, %fd413, %fd412;
	fma.rn.f64 	%fd414, %fd68, 0d3FF71547652B82FE, 0d4338000000000000;
	{
	.reg .b32 %temp; 
	mov.b64 	{%r51, %temp}, %fd414;
	}
	mov.f64 	%fd415, 0dC338000000000000;
	add.rn.f64 	%fd416, %fd414, %fd415;
	fma.rn.f64 	%fd417, %fd416, 0dBFE62E42FEFA39EF, %fd68;
	fma.rn.f64 	%fd418, %fd416, 0dBC7ABC9E3B39803F, %fd417;
	fma.rn.f64 	%fd419, %fd418, 0d3E5ADE1569CE2BDF, 0d3E928AF3FCA213EA;
	fma.rn.f64 	%fd420, %fd419, %fd418, 0d3EC71DEE62401315;
	fma.rn.f64 	%fd421, %fd420, %fd418, 0d3EFA01997C89EB71;
	fma.rn.f64 	%fd422, %fd421, %fd418, 0d3F2A01A014761F65;
	fma.rn.f64 	%fd423, %fd422, %fd418, 0d3F56C16C1852B7AF;
	fma.rn.f64 	%fd424, %fd423, %fd418, 0d3F81111111122322;
	fma.rn.f64 	%fd425, %fd424, %fd418, 0d3FA55555555502A1;
	fma.rn.f64 	%fd426, %fd425, %fd418, 0d3FC5555555555511;
	fma.rn.f64 	%fd427, %fd426, %fd418, 0d3FE000000000000B;
	fma.rn.f64 	%fd428, %fd427, %fd418, 0d3FF0000000000000;
	fma.rn.f64 	%fd429, %fd428, %fd418, 0d3FF0000000000000;
	{
	.reg .b32 %temp; 
	mov.b64 	{%r52, %temp}, %fd429;
	}
	{
	.reg .b32 %temp; 
	mov.b64 	{%temp, %r53}, %fd429;
	}
	shl.b32 	%r153, %r51, 20;
	add.s32 	%r154, %r153, %r53;
	mov.b64 	%fd756, {%r52, %r154};
	{
	.reg .b32 %temp; 
	mov.b64 	{%temp, %r155}, %fd68;
	}
	mov.b32 	%f17, %r155;
	abs.f32 	%f5, %f17;
	setp.lt.f32 	%p39, %f5, 0f4086232B;
	@%p39 bra 	$L__BB29_54;
	setp.lt.f64 	%p40, %fd68, 0d0000000000000000;
	add.f64 	%fd430, %fd68, 0d7FF0000000000000;
	selp.f64 	%fd756, 0d0000000000000000, %fd430, %p40;
	setp.geu.f32 	%p41, %f5, 0f40874800;
	@%p41 bra 	$L__BB29_54;
	shr.u32 	%r156, %r51, 31;
	add.s32 	%r157, %r51, %r156;
	shr.s32 	%r158, %r157, 1;
	shl.b32 	%r159, %r158, 20;
	add.s32 	%r160, %r53, %r159;
	mov.b64 	%fd431, {%r52, %r160};
	sub.s32 	%r161, %r51, %r158;
	shl.b32 	%r162, %r161, 20;
	add.s32 	%r163, %r162, 1072693248;
	mov.b32 	%r164, 0;
	mov.b64 	%fd432, {%r164, %r163};
	mul.f64 	%fd756, %fd432, %fd431;
$L__BB29_54:
	add.f64 	%fd433, %fd756, 0dBFF0000000000000;
	mul.f64 	%fd434, %fd433, %fd433;
	mov.f64 	%fd435, 0d3BA6587F5A0839B3;
	div.rn.f64 	%fd436, %fd435, %fd67;
	mul.f64 	%fd437, %fd436, %fd756;
	div.rn.f64 	%fd438, %fd437, %fd434;
	fma.rn.f64 	%fd760, %fd66, %fd438, %fd65;
	add.s32 	%r263, %r263, 2;
	setp.ne.s32 	%p42, %r263, %r29;
	@%p42 bra 	$L__BB29_48;
	cvt.u64.u32 	%rd130, %r29;
$L__BB29_56:
	setp.eq.s32 	%p43, %r28, 0;
	@%p43 bra 	$L__BB29_61;
	shl.b64 	%rd96, %rd130, 3;
	add.s64 	%rd97, %rd3, %rd96;
	ld.global.f64 	%fd439, [%rd97];
	add.f64 	%fd440, %fd439, 0dBFE0000000000000;
	add.f64 	%fd441, %fd440, %fd440;
	fma.rn.f64 	%fd442, %fd55, %fd441, %fd56;
	add.s64 	%rd98, %rd2, %rd96;
	ld.global.f64 	%fd443, [%rd98];
	mul.f64 	%fd76, %fd55, %fd443;
	mul.f64 	%fd444, %fd442, %fd442;
	mul.f64 	%fd445, %fd442, %fd444;
	mul.f64 	%fd446, %fd442, %fd445;
	mul.f64 	%fd447, %fd442, %fd446;
	mul.f64 	%fd448, %fd442, %fd447;
	mul.f64 	%fd449, %fd448, 0d3CA3E5B1A8BA67B5;
	mul.f64 	%fd77, %fd10, %fd449;
	mul.f64 	%fd450, %fd442, 0d3CA3E5B1A8BA67B5;
	mul.f64 	%fd451, %fd9, %fd450;
	mov.f64 	%fd452, 0d3CACA0B10938AC5D;
	div.rn.f64 	%fd78, %fd452, %fd451;
	fma.rn.f64 	%fd453, %fd78, 0d3FF71547652B82FE, 0d4338000000000000;
	{
	.reg .b32 %temp; 
	mov.b64 	{%r55, %temp}, %fd453;
	}
	mov.f64 	%fd454, 0dC338000000000000;
	add.rn.f64 	%fd455, %fd453, %fd454;
	fma.rn.f64 	%fd456, %fd455, 0dBFE62E42FEFA39EF, %fd78;
	fma.rn.f64 	%fd457, %fd455, 0dBC7ABC9E3B39803F, %fd456;
	fma.rn.f64 	%fd458, %fd457, 0d3E5ADE1569CE2BDF, 0d3E928AF3FCA213EA;
	fma.rn.f64 	%fd459, %fd458, %fd457, 0d3EC71DEE62401315;
	fma.rn.f64 	%fd460, %fd459, %fd457, 0d3EFA01997C89EB71;
	fma.rn.f64 	%fd461, %fd460, %fd457, 0d3F2A01A014761F65;
	fma.rn.f64 	%fd462, %fd461, %fd457, 0d3F56C16C1852B7AF;
	fma.rn.f64 	%fd463, %fd462, %fd457, 0d3F81111111122322;
	fma.rn.f64 	%fd464, %fd463, %fd457, 0d3FA55555555502A1;
	fma.rn.f64 	%fd465, %fd464, %fd457, 0d3FC5555555555511;
	fma.rn.f64 	%fd466, %fd465, %fd457, 0d3FE000000000000B;
	fma.rn.f64 	%fd467, %fd466, %fd457, 0d3FF0000000000000;
	fma.rn.f64 	%fd468, %fd467, %fd457, 0d3FF0000000000000;
	{
	.reg .b32 %temp; 
	mov.b64 	{%r56, %temp}, %fd468;
	}
	{
	.reg .b32 %temp; 
	mov.b64 	{%temp, %r57}, %fd468;
	}
	shl.b32 	%r165, %r55, 20;
	add.s32 	%r166, %r165, %r57;
	mov.b64 	%fd759, {%r56, %r166};
	{
	.reg .b32 %temp; 
	mov.b64 	{%temp, %r167}, %fd78;
	}
	mov.b32 	%f18, %r167;
	abs.f32 	%f6, %f18;
	setp.lt.f32 	%p44, %f6, 0f4086232B;
	@%p44 bra 	$L__BB29_60;
	setp.lt.f64 	%p45, %fd78, 0d0000000000000000;
	add.f64 	%fd469, %fd78, 0d7FF0000000000000;
	selp.f64 	%fd759, 0d0000000000000000, %fd469, %p45;
	setp.geu.f32 	%p46, %f6, 0f40874800;
	@%p46 bra 	$L__BB29_60;
	shr.u32 	%r168, %r55, 31;
	add.s32 	%r169, %r55, %r168;
	shr.s32 	%r170, %r169, 1;
	shl.b32 	%r171, %r170, 20;
	add.s32 	%r172, %r57, %r171;
	mov.b64 	%fd470, {%r56, %r172};
	sub.s32 	%r173, %r55, %r170;
	shl.b32 	%r174, %r173, 20;
	add.s32 	%r175, %r174, 1072693248;
	mov.b32 	%r176, 0;
	mov.b64 	%fd471, {%r176, %r175};
	mul.f64 	%fd759, %fd471, %fd470;
$L__BB29_60:
	add.f64 	%fd472, %fd759, 0dBFF0000000000000;
	mul.f64 	%fd473, %fd472, %fd472;
	mov.f64 	%fd474, 0d3BA6587F5A0839B3;
	div.rn.f64 	%fd475, %fd474, %fd77;
	mul.f64 	%fd476, %fd475, %fd759;
	div.rn.f64 	%fd477, %fd476, %fd473;
	fma.rn.f64 	%fd760, %fd76, %fd477, %fd760;
$L__BB29_61:
	div.rn.f64 	%fd478, %fd760, %fd20;
	add.f64 	%fd761, %fd761, %fd478;
$L__BB29_62:
	add.s32 	%r177, %r34, %r80;
	mul.wide.s32 	%rd99, %r177, 8;
	add.s64 	%rd100, %rd4, %rd99;
	ld.global.f64 	%fd480, [%rd100];
	mul.f64 	%fd481, %fd480, %fd20;
	fma.rn.f64 	%fd777, %fd21, %fd481, %fd777;
	fma.rn.f64 	%fd778, %fd480, %fd21, %fd778;
	mov.f64 	%fd768, 0d0000000000000000;
	@%p20 bra 	$L__BB29_78;
	setp.eq.s32 	%p48, %r27, 0;
	ld.global.f64 	%fd484, [%rd9+8];
	ld.global.f64 	%fd485, [%rd9];
	sub.f64 	%fd486, %fd484, %fd485;
	mul.f64 	%fd89, %fd486, 0d3FE0000000000000;
	add.f64 	%fd487, %fd485, %fd484;
	mul.f64 	%fd90, %fd487, 0d3FE0000000000000;
	mov.f64 	%fd768, 0d0000000000000000;
	mov.b64 	%rd131, 0;
	@%p48 bra 	$L__BB29_73;
	mov.f64 	%fd768, 0d0000000000000000;
	mov.b32 	%r264, 0;
$L__BB29_65:
	mul.wide.u32 	%rd102, %r264, 8;
	add.s64 	%rd22, %rd3, %rd102;
	ld.global.f64 	%fd489, [%rd22];
	add.f64 	%fd490, %fd489, 0dBFE0000000000000;
	add.f64 	%fd491, %fd490, %fd490;
	fma.rn.f64 	%fd492, %fd89, %fd491, %fd90;
	add.s64 	%rd23, %rd2, %rd102;
	ld.global.f64 	%fd493, [%rd23];
	mul.f64 	%fd92, %fd89, %fd493;
	mul.f64 	%fd494, %fd492, %fd492;
	mul.f64 	%fd495, %fd492, %fd494;
	mul.f64 	%fd496, %fd492, %fd495;
	mul.f64 	%fd497, %fd492, %fd496;
	mul.f64 	%fd498, %fd492, %fd497;
	mul.f64 	%fd499, %fd498, 0d3CA3E5B1A8BA67B5;
	mul.f64 	%fd93, %fd11, %fd499;
	mul.f64 	%fd500, %fd492, 0d3CA3E5B1A8BA67B5;
	mul.f64 	%fd501, %fd160, %fd500;
	mov.f64 	%fd502, 0d3CACA0B10938AC5D;
	div.rn.f64 	%fd94, %fd502, %fd501;
	fma.rn.f64 	%fd503, %fd94, 0d3FF71547652B82FE, 0d4338000000000000;
	{
	.reg .b32 %temp; 
	mov.b64 	{%r59, %temp}, %fd503;
	}
	mov.f64 	%fd504, 0dC338000000000000;
	add.rn.f64 	%fd505, %fd503, %fd504;
	fma.rn.f64 	%fd506, %fd505, 0dBFE62E42FEFA39EF, %fd94;
	fma.rn.f64 	%fd507, %fd505, 0dBC7ABC9E3B39803F, %fd506;
	fma.rn.f64 	%fd508, %fd507, 0d3E5ADE1569CE2BDF, 0d3E928AF3FCA213EA;
	fma.rn.f64 	%fd509, %fd508, %fd507, 0d3EC71DEE62401315;
	fma.rn.f64 	%fd510, %fd509, %fd507, 0d3EFA01997C89EB71;
	fma.rn.f64 	%fd511, %fd510, %fd507, 0d3F2A01A014761F65;
	fma.rn.f64 	%fd512, %fd511, %fd507, 0d3F56C16C1852B7AF;
	fma.rn.f64 	%fd513, %fd512, %fd507, 0d3F81111111122322;
	fma.rn.f64 	%fd514, %fd513, %fd507, 0d3FA55555555502A1;
	fma.rn.f64 	%fd515, %fd514, %fd507, 0d3FC5555555555511;
	fma.rn.f64 	%fd516, %fd515, %fd507, 0d3FE000000000000B;
	fma.rn.f64 	%fd517, %fd516, %fd507, 0d3FF0000000000000;
	fma.rn.f64 	%fd518, %fd517, %fd507, 0d3FF0000000000000;
	{
	.reg .b32 %temp; 
	mov.b64 	{%r60, %temp}, %fd518;
	}
	{
	.reg .b32 %temp; 
	mov.b64 	{%temp, %r61}, %fd518;
	}
	shl.b32 	%r179, %r59, 20;
	add.s32 	%r180, %r179, %r61;
	mov.b64 	%fd763, {%r60, %r180};
	{
	.reg .b32 %temp; 
	mov.b64 	{%temp, %r181}, %fd94;
	}
	mov.b32 	%f19, %r181;
	abs.f32 	%f7, %f19;
	setp.lt.f32 	%p49, %f7, 0f4086232B;
	@%p49 bra 	$L__BB29_68;
	setp.lt.f64 	%p50, %fd94, 0d0000000000000000;
	add.f64 	%fd519, %fd94, 0d7FF0000000000000;
	selp.f64 	%fd763, 0d0000000000000000, %fd519, %p50;
	setp.geu.f32 	%p51, %f7, 0f40874800;
	@%p51 bra 	$L__BB29_68;
	shr.u32 	%r182, %r59, 31;
	add.s32 	%r183, %r59, %r182;
	shr.s32 	%r184, %r183, 1;
	shl.b32 	%r185, %r184, 20;
	add.s32 	%r186, %r61, %r185;
	mov.b64 	%fd520, {%r60, %r186};
	sub.s32 	%r187, %r59, %r184;
	shl.b32 	%r188, %r187, 20;
	add.s32 	%r189, %r188, 1072693248;
	mov.b32 	%r190, 0;
	mov.b64 	%fd521, {%r190, %r189};
	mul.f64 	%fd763, %fd521, %fd520;
$L__BB29_68:
	add.f64 	%fd522, %fd763, 0dBFF0000000000000;
	mul.f64 	%fd523, %fd522, %fd522;
	mov.f64 	%fd524, 0d3BA6587F5A0839B3;
	div.rn.f64 	%fd525, %fd524, %fd93;
	mul.f64 	%fd526, %fd525, %fd763;
	div.rn.f64 	%fd527, %fd526, %fd523;
	fma.rn.f64 	%fd99, %fd92, %fd527, %fd768;
	ld.global.f64 	%fd528, [%rd22+8];
	add.f64 	%fd529, %fd528, 0dBFE0000000000000;
	add.f64 	%fd530, %fd529, %fd529;
	fma.rn.f64 	%fd531, %fd89, %fd530, %fd90;
	ld.global.f64 	%fd532, [%rd23+8];
	mul.f64 	%fd100, %fd89, %fd532;
	mul.f64 	%fd533, %fd531, %fd531;
	mul.f64 	%fd534, %fd531, %fd533;
	mul.f64 	%fd535, %fd531, %fd534;
	mul.f64 	%fd536, %fd531, %fd535;
	mul.f64 	%fd537, %fd531, %fd536;
	mul.f64 	%fd538, %fd537, 0d3CA3E5B1A8BA67B5;
	mul.f64 	%fd101, %fd11, %fd538;
	mul.f64 	%fd539, %fd531, 0d3CA3E5B1A8BA67B5;
	mul.f64 	%fd540, %fd160, %fd539;
	mov.f64 	%fd541, 0d3CACA0B10938AC5D;
	div.rn.f64 	%fd102, %fd541, %fd540;
	fma.rn.f64 	%fd542, %fd102, 0d3FF71547652B82FE, 0d4338000000000000;
	{
	.reg .b32 %temp; 
	mov.b64 	{%r62, %temp}, %fd542;
	}
	mov.f64 	%fd543, 0dC338000000000000;
	add.rn.f64 	%fd544, %fd542, %fd543;
	fma.rn.f64 	%fd545, %fd544, 0dBFE62E42FEFA39EF, %fd102;
	fma.rn.f64 	%fd546, %fd544, 0dBC7ABC9E3B39803F, %fd545;
	fma.rn.f64 	%fd547, %fd546, 0d3E5ADE1569CE2BDF, 0d3E928AF3FCA213EA;
	fma.rn.f64 	%fd548, %fd547, %fd546, 0d3EC71DEE62401315;
	fma.rn.f64 	%fd549, %fd548, %fd546, 0d3EFA01997C89EB71;
	fma.rn.f64 	%fd550, %fd549, %fd546, 0d3F2A01A014761F65;
	fma.rn.f64 	%fd551, %fd550, %fd546, 0d3F56C16C1852B7AF;
	fma.rn.f64 	%fd552, %fd551, %fd546, 0d3F81111111122322;
	fma.rn.f64 	%fd553, %fd552, %fd546, 0d3FA55555555502A1;
	fma.rn.f64 	%fd554, %fd553, %fd546, 0d3FC5555555555511;
	fma.rn.f64 	%fd555, %fd554, %fd546, 0d3FE000000000000B;
	fma.rn.f64 	%fd556, %fd555, %fd546, 0d3FF0000000000000;
	fma.rn.f64 	%fd557, %fd556, %fd546, 0d3FF0000000000000;
	{
	.reg .b32 %temp; 
	mov.b64 	{%r63, %temp}, %fd557;
	}
	{
	.reg .b32 %temp; 
	mov.b64 	{%temp, %r64}, %fd557;
	}
	shl.b32 	%r191, %r62, 20;
	add.s32 	%r192, %r191, %r64;
	mov.b64 	%fd764, {%r63, %r192};
	{
	.reg .b32 %temp; 
	mov.b64 	{%temp, %r193}, %fd102;
	}
	mov.b32 	%f20, %r193;
	abs.f32 	%f8, %f20;
	setp.lt.f32 	%p52, %f8, 0f4086232B;
	@%p52 bra 	$L__BB29_71;
	setp.lt.f64 	%p53, %fd102, 0d0000000000000000;
	add.f64 	%fd558, %fd102, 0d7FF0000000000000;
	selp.f64 	%fd764, 0d0000000000000000, %fd558, %p53;
	setp.geu.f32 	%p54, %f8, 0f40874800;
	@%p54 bra 	$L__BB29_71;
	shr.u32 	%r194, %r62, 31;
	add.s32 	%r195, %r62, %r194;
	shr.s32 	%r196, %r195, 1;
	shl.b32 	%r197, %r196, 20;
	add.s32 	%r198, %r64, %r197;
	mov.b64 	%fd559, {%r63, %r198};
	sub.s32 	%r199, %r62, %r196;
	shl.b32 	%r200, %r199, 20;
	add.s32 	%r201, %r200, 1072693248;
	mov.b32 	%r202, 0;
	mov.b64 	%fd560, {%r202, %r201};
	mul.f64 	%fd764, %fd560, %fd559;
$L__BB29_71:
	add.f64 	%fd561, %fd764, 0dBFF0000000000000;
	mul.f64 	%fd562, %fd561, %fd561;
	mov.f64 	%fd563, 0d3BA6587F5A0839B3;
	div.rn.f64 	%fd564, %fd563, %fd101;
	mul.f64 	%fd565, %fd564, %fd764;
	div.rn.f64 	%fd566, %fd565, %fd562;
	fma.rn.f64 	%fd768, %fd100, %fd566, %fd99;
	add.s32 	%r264, %r264, 2;
	setp.ne.s32 	%p55, %r264, %r29;
	@%p55 bra 	$L__BB29_65;
	cvt.u64.u32 	%rd131, %r29;
$L__BB29_73:
	setp.eq.s32 	%p56, %r28, 0;
	@%p56 bra 	$L__BB29_78;
	shl.b64 	%rd103, %rd131, 3;
	add.s64 	%rd104, %rd3, %rd103;
	ld.global.f64 	%fd567, [%rd104];
	add.f64 	%fd568, %fd567, 0dBFE0000000000000;
	add.f64 	%fd569, %fd568, %fd568;
	fma.rn.f64 	%fd570, %fd89, %fd569, %fd90;
	add.s64 	%rd105, %rd2, %rd103;
	ld.global.f64 	%fd571, [%rd105];
	mul.f64 	%fd110, %fd89, %fd571;
	mul.f64 	%fd572, %fd570, %fd570;
	mul.f64 	%fd573, %fd570, %fd572;
	mul.f64 	%fd574, %fd570, %fd573;
	mul.f64 	%fd575, %fd570, %fd574;
	mul.f64 	%fd576, %fd570, %fd575;
	mul.f64 	%fd577, %fd576, 0d3CA3E5B1A8BA67B5;
	mul.f64 	%fd111, %fd11, %fd577;
	mul.f64 	%fd578, %fd570, 0d3CA3E5B1A8BA67B5;
	mul.f64 	%fd579, %fd160, %fd578;
	mov.f64 	%fd580, 0d3CACA0B10938AC5D;
	div.rn.f64 	%fd112, %fd580, %fd579;
	fma.rn.f64 	%fd581, %fd112, 0d3FF71547652B82FE, 0d4338000000000000;
	{
	.reg .b32 %temp; 
	mov.b64 	{%r66, %temp}, %fd581;
	}
	mov.f64 	%fd582, 0dC338000000000000;
	add.rn.f64 	%fd583, %fd581, %fd582;
	fma.rn.f64 	%fd584, %fd583, 0dBFE62E42FEFA39EF, %fd112;
	fma.rn.f64 	%fd585, %fd583, 0dBC7ABC9E3B39803F, %fd584;
	fma.rn.f64 	%fd586, %fd585, 0d3E5ADE1569CE2BDF, 0d3E928AF3FCA213EA;
	fma.rn.f64 	%fd587, %fd586, %fd585, 0d3EC71DEE62401315;
	fma.rn.f64 	%fd588, %fd587, %fd585, 0d3EFA01997C89EB71;
	fma.rn.f64 	%fd589, %fd588, %fd585, 0d3F2A01A014761F65;
	fma.rn.f64 	%fd590, %fd589, %fd585, 0d3F56C16C1852B7AF;
	fma.rn.f64 	%fd591, %fd590, %fd585, 0d3F81111111122322;
	fma.rn.f64 	%fd592, %fd591, %fd585, 0d3FA55555555502A1;
	fma.rn.f64 	%fd593, %fd592, %fd585, 0d3FC5555555555511;
	fma.rn.f64 	%fd594, %fd593, %fd585, 0d3FE000000000000B;
	fma.rn.f64 	%fd595, %fd594, %fd585, 0d3FF0000000000000;
	fma.rn.f64 	%fd596, %fd595, %fd585, 0d3FF0000000000000;
	{
	.reg .b32 %temp; 
	mov.b64 	{%r67, %temp}, %fd596;
	}
	{
	.reg .b32 %temp; 
	mov.b64 	{%temp, %r68}, %fd596;
	}
	shl.b32 	%r203, %r66, 20;
	add.s32 	%r204, %r203, %r68;
	mov.b64 	%fd767, {%r67, %r204};
	{
	.reg .b32 %temp; 
	mov.b64 	{%temp, %r205}, %fd112;
	}
	mov.b32 	%f21, %r205;
	abs.f32 	%f9, %f21;
	setp.lt.f32 	%p57, %f9, 0f4086232B;
	@%p57 bra 	$L__BB29_77;
	setp.lt.f64 	%p58, %fd112, 0d0000000000000000;
	add.f64 	%fd597, %fd112, 0d7FF0000000000000;
	selp.f64 	%fd767, 0d0000000000000000, %fd597, %p58;
	setp.geu.f32 	%p59, %f9, 0f40874800;
	@%p59 bra 	$L__BB29_77;
	shr.u32 	%r206, %r66, 31;
	add.s32 	%r207, %r66, %r206;
	shr.s32 	%r208, %r207, 1;
	shl.b32 	%r209, %r208, 20;
	add.s32 	%r210, %r68, %r209;
	mov.b64 	%fd598, {%r67, %r210};
	sub.s32 	%r211, %r66, %r208;
	shl.b32 	%r212, %r211, 20;
	add.s32 	%r213, %r212, 1072693248;
	mov.b32 	%r214, 0;
	mov.b64 	%fd599, {%r214, %r213};
	mul.f64 	%fd767, %fd599, %fd598;
$L__BB29_77:
	add.f64 	%fd600, %fd767, 0dBFF0000000000000;
	mul.f64 	%fd601, %fd600, %fd600;
	mov.f64 	%fd602, 0d3BA6587F5A0839B3;
	div.rn.f64 	%fd603, %fd602, %fd111;
	mul.f64 	%fd604, %fd603, %fd767;
	div.rn.f64 	%fd605, %fd604, %fd601;
	fma.rn.f64 	%fd768, %fd110, %fd605, %fd768;
$L__BB29_78:
	add.f64 	%fd779, %fd779, %fd768;
	@%p33 bra 	$L__BB29_96;
	mov.f64 	%fd775, 0d0000000000000000;
	@%p20 bra 	$L__BB29_95;
	setp.eq.s32 	%p62, %r27, 0;
	ld.global.f64 	%fd609, [%rd9+8];
	ld.global.f64 	%fd610, [%rd9];
	sub.f64 	%fd611, %fd609, %fd610;
	mul.f64 	%fd120, %fd611, 0d3FE0000000000000;
	add.f64 	%fd612, %fd610, %fd609;
	mul.f64 	%fd121, %fd612, 0d3FE0000000000000;
	mov.f64 	%fd775, 0d0000000000000000;
	mov.b64 	%rd132, 0;
	@%p62 bra 	$L__BB29_90;
	mov.f64 	%fd775, 0d0000000000000000;
	mov.b32 	%r265, 0;
$L__BB29_82:
	mul.wide.u32 	%rd107, %r265, 8;
	add.s64 	%rd26, %rd3, %rd107;
	ld.global.f64 	%fd614, [%rd26];
	add.f64 	%fd615, %fd614, 0dBFE0000000000000;
	add.f64 	%fd616, %fd615, %fd615;
	fma.rn.f64 	%fd617, %fd120, %fd616, %fd121;
	add.s64 	%rd27, %rd2, %rd107;
	ld.global.f64 	%fd618, [%rd27];
	mul.f64 	%fd123, %fd120, %fd618;
	mul.f64 	%fd619, %fd617, %fd617;
	mul.f64 	%fd620, %fd617, %fd619;
	mul.f64 	%fd621, %fd617, %fd620;
	mul.f64 	%fd622, %fd617, %fd621;
	mul.f64 	%fd623, %fd617, %fd622;
	mul.f64 	%fd624, %fd623, 0d3CA3E5B1A8BA67B5;
	mul.f64 	%fd124, %fd11, %fd624;
	mul.f64 	%fd625, %fd617, 0d3CA3E5B1A8BA67B5;
	mul.f64 	%fd626, %fd160, %fd625;
	mov.f64 	%fd627, 0d3CACA0B10938AC5D;
	div.rn.f64 	%fd125, %fd627, %fd626;
	fma.rn.f64 	%fd628, %fd125, 0d3FF71547652B82FE, 0d4338000000000000;
	{
	.reg .b32 %temp; 
	mov.b64 	{%r70, %temp}, %fd628;
	}
	mov.f64 	%fd629, 0dC338000000000000;
	add.rn.f64 	%fd630, %fd628, %fd629;
	fma.rn.f64 	%fd631, %fd630, 0dBFE62E42FEFA39EF, %fd125;
	fma.rn.f64 	%fd632, %fd630, 0dBC7ABC9E3B39803F, %fd631;
	fma.rn.f64 	%fd633, %fd632, 0d3E5ADE1569CE2BDF, 0d3E928AF3FCA213EA;
	fma.rn.f64 	%fd634, %fd633, %fd632, 0d3EC71DEE62401315;
	fma.rn.f64 	%fd635, %fd634, %fd632, 0d3EFA01997C89EB71;
	fma.rn.f64 	%fd636, %fd635, %fd632, 0d3F2A01A014761F65;
	fma.rn.f64 	%fd637, %fd636, %fd632, 0d3F56C16C1852B7AF;
	fma.rn.f64 	%fd638, %fd637, %fd632, 0d3F81111111122322;
	fma.rn.f64 	%fd639, %fd638, %fd632, 0d3FA55555555502A1;
	fma.rn.f64 	%fd640, %fd639, %fd632, 0d3FC5555555555511;
	fma.rn.f64 	%fd641, %fd640, %fd632, 0d3FE000000000000B;
	fma.rn.f64 	%fd642, %fd641, %fd632, 0d3FF0000000000000;
	fma.rn.f64 	%fd643, %fd642, %fd632, 0d3FF0000000000000;
	{
	.reg .b32 %temp; 
	mov.b64 	{%r71, %temp}, %fd643;
	}
	{
	.reg .b32 %temp; 
	mov.b64 	{%temp, %r72}, %fd643;
	}
	shl.b32 	%r216, %r70, 20;
	add.s32 	%r217, %r216, %r72;
	mov.b64 	%fd770, {%r71, %r217};
	{
	.reg .b32 %temp; 
	mov.b64 	{%temp, %r218}, %fd125;
	}
	mov.b32 	%f22, %r218;
	abs.f32 	%f10, %f22;
	setp.lt.f32 	%p63, %f10, 0f4086232B;
	@%p63 bra 	$L__BB29_85;
	setp.lt.f64 	%p64, %fd125, 0d0000000000000000;
	add.f64 	%fd644, %fd125, 0d7FF0000000000000;
	selp.f64 	%fd770, 0d0000000000000000, %fd644, %p64;
	setp.geu.f32 	%p65, %f10, 0f40874800;
	@%p65 bra 	$L__BB29_85;
	shr.u32 	%r219, %r70, 31;
	add.s32 	%r220, %r70, %r219;
	shr.s32 	%r221, %r220, 1;
	shl.b32 	%r222, %r221, 20;
	add.s32 	%r223, %r72, %r222;
	mov.b64 	%fd645, {%r71, %r223};
	sub.s32 	%r224, %r70, %r221;
	shl.b32 	%r225, %r224, 20;
	add.s32 	%r226, %r225, 1072693248;
	mov.b32 	%r227, 0;
	mov.b64 	%fd646, {%r227, %r226};
	mul.f64 	%fd770, %fd646, %fd645;
$L__BB29_85:
	add.f64 	%fd647, %fd770, 0dBFF0000000000000;
	mul.f64 	%fd648, %fd647, %fd647;
	mov.f64 	%fd649, 0d3BA6587F5A0839B3;
	div.rn.f64 	%fd650, %fd649, %fd124;
	mul.f64 	%fd651, %fd650, %fd770;
	div.rn.f64 	%fd652, %fd651, %fd648;
	fma.rn.f64 	%fd130, %fd123, %fd652, %fd775;
	ld.global.f64 	%fd653, [%rd26+8];
	add.f64 	%fd654, %fd653, 0dBFE0000000000000;
	add.f64 	%fd655, %fd654, %fd654;
	fma.rn.f64 	%fd656, %fd120, %fd655, %fd121;
	ld.global.f64 	%fd657, [%rd27+8];
	mul.f64 	%fd131, %fd120, %fd657;
	mul.f64 	%fd658, %fd656, %fd656;
	mul.f64 	%fd659, %fd656, %fd658;
	mul.f64 	%fd660, %fd656, %fd659;
	mul.f64 	%fd661, %fd656, %fd660;
	mul.f64 	%fd662, %fd656, %fd661;
	mul.f64 	%fd663, %fd662, 0d3CA3E5B1A8BA67B5;
	mul.f64 	%fd132, %fd11, %fd663;
	mul.f64 	%fd664, %fd656, 0d3CA3E5B1A8BA67B5;
	mul.f64 	%fd665, %fd160, %fd664;
	mov.f64 	%fd666, 0d3CACA0B10938AC5D;
	div.rn.f64 	%fd133, %fd666, %fd665;
	fma.rn.f64 	%fd667, %fd133, 0d3FF71547652B82FE, 0d4338000000000000;
	{
	.reg .b32 %temp; 
	mov.b64 	{%r73, %temp}, %fd667;
	}
	mov.f64 	%fd668, 0dC338000000000000;
	add.rn.f64 	%fd669, %fd667, %fd668;
	fma.rn.f64 	%fd670, %fd669, 0dBFE62E42FEFA39EF, %fd133;
	fma.rn.f64 	%fd671, %fd669, 0dBC7ABC9E3B39803F, %fd670;
	fma.rn.f64 	%fd672, %fd671, 0d3E5ADE1569CE2BDF, 0d3E928AF3FCA213EA;
	fma.rn.f64 	%fd673, %fd672, %fd671, 0d3EC71DEE62401315;
	fma.rn.f64 	%fd674, %fd673, %fd671, 0d3EFA01997C89EB71;
	fma.rn.f64 	%fd675, %fd674, %fd671, 0d3F2A01A014761F65;
	fma.rn.f64 	%fd676, %fd675, %fd671, 0d3F56C16C1852B7AF;
	fma.rn.f64 	%fd677, %fd676, %fd671, 0d3F81111111122322;
	fma.rn.f64 	%fd678, %fd677, %fd671, 0d3FA55555555502A1;
	fma.rn.f64 	%fd679, %fd678, %fd671, 0d3FC5555555555511;
	fma.rn.f64 	%fd680, %fd679, %fd671, 0d3FE000000000000B;
	fma.rn.f64 	%fd681, %fd680, %fd671, 0d3FF0000000000000;
	fma.rn.f64 	%fd682, %fd681, %fd671, 0d3FF0000000000000;
	{
	.reg .b32 %temp; 
	mov.b64 	{%r74, %temp}, %fd682;
	}
	{
	.reg .b32 %temp; 
	mov.b64 	{%temp, %r75}, %fd682;
	}
	shl.b32 	%r228, %r73, 20;
	add.s32 	%r229, %r228, %r75;
	mov.b64 	%fd771, {%r74, %r229};
	{
	.reg .b32 %temp; 
	mov.b64 	{%temp, %r230}, %fd133;
	}
	mov.b32 	%f23, %r230;
	abs.f32 	%f11, %f23;
	setp.lt.f32 	%p66, %f11, 0f4086232B;
	@%p66 bra 	$L__BB29_88;
	setp.lt.f64 	%p67, %fd133, 0d0000000000000000;
	add.f64 	%fd683, %fd133, 0d7FF0000000000000;
	selp.f64 	%fd771, 0d0000000000000000, %fd683, %p67;
	setp.geu.f32 	%p68, %f11, 0f40874800;
	@%p68 bra 	$L__BB29_88;
	shr.u32 	%r231, %r73, 31;
	add.s32 	%r232, %r73, %r231;
	shr.s32 	%r233, %r232, 1;
	shl.b32 	%r234, %r233, 20;
	add.s32 	%r235, %r75, %r234;
	mov.b64 	%fd684, {%r74, %r235};
	sub.s32 	%r236, %r73, %r233;
	shl.b32 	%r237, %r236, 20;
	add.s32 	%r238, %r237, 1072693248;
	mov.b32 	%r239, 0;
	mov.b64 	%fd685, {%r239, %r238};
	mul.f64 	%fd771, %fd685, %fd684;
$L__BB29_88:
	add.f64 	%fd686, %fd771, 0dBFF0000000000000;
	mul.f64 	%fd687, %fd686, %fd686;
	mov.f64 	%fd688, 0d3BA6587F5A0839B3;
	div.rn.f64 	%fd689, %fd688, %fd132;
	mul.f64 	%fd690, %fd689, %fd771;
	div.rn.f64 	%fd691, %fd690, %fd687;
	fma.rn.f64 	%fd775, %fd131, %fd691, %fd130;
	add.s32 	%r265, %r265, 2;
	setp.ne.s32 	%p69, %r265, %r29;
	@%p69 bra 	$L__BB29_82;
	cvt.u64.u32 	%rd132, %r29;
$L__BB29_90:
	setp.eq.s32 	%p70, %r28, 0;
	@%p70 bra 	$L__BB29_95;
	shl.b64 	%rd108, %rd132, 3;
	add.s64 	%rd109, %rd3, %rd108;
	ld.global.f64 	%fd692, [%rd109];
	add.f64 	%fd693, %fd692, 0dBFE0000000000000;
	add.f64 	%fd694, %fd693, %fd693;
	fma.rn.f64 	%fd695, %fd120, %fd694, %fd121;
	add.s64 	%rd110, %rd2, %rd108;
	ld.global.f64 	%fd696, [%rd110];
	mul.f64 	%fd141, %fd120, %fd696;
	mul.f64 	%fd697, %fd695, %fd695;
	mul.f64 	%fd698, %fd695, %fd697;
	mul.f64 	%fd699, %fd695, %fd698;
	mul.f64 	%fd700, %fd695, %fd699;
	mul.f64 	%fd701, %fd695, %fd700;
	mul.f64 	%fd702, %fd701, 0d3CA3E5B1A8BA67B5;
	mul.f64 	%fd142, %fd11, %fd702;
	mul.f64 	%fd703, %fd695, 0d3CA3E5B1A8BA67B5;
	mul.f64 	%fd704, %fd160, %fd703;
	mov.f64 	%fd705, 0d3CACA0B10938AC5D;
	div.rn.f64 	%fd143, %fd705, %fd704;
	fma.rn.f64 	%fd706, %fd143, 0d3FF71547652B82FE, 0d4338000000000000;
	{
	.reg .b32 %temp; 
	mov.b64 	{%r77, %temp}, %fd706;
	}
	mov.f64 	%fd707, 0dC338000000000000;
	add.rn.f64 	%fd708, %fd706, %fd707;
	fma.rn.f64 	%fd709, %fd708, 0dBFE62E42FEFA39EF, %fd143;
	fma.rn.f64 	%fd710, %fd708, 0dBC7ABC9E3B39803F, %fd709;
	fma.rn.f64 	%fd711, %fd710, 0d3E5ADE1569CE2BDF, 0d3E928AF3FCA213EA;
	fma.rn.f64 	%fd712, %fd711, %fd710, 0d3EC71DEE62401315;
	fma.rn.f64 	%fd713, %fd712, %fd710, 0d3EFA01997C89EB71;
	fma.rn.f64 	%fd714, %fd713, %fd710, 0d3F2A01A014761F65;
	fma.rn.f64 	%fd715, %fd714, %fd710, 0d3F56C16C1852B7AF;
	fma.rn.f64 	%fd716, %fd715, %fd710, 0d3F81111111122322;
	fma.rn.f64 	%fd717, %fd716, %fd710, 0d3FA55555555502A1;
	fma.rn.f64 	%fd718, %fd717, %fd710, 0d3FC5555555555511;
	fma.rn.f64 	%fd719, %fd718, %fd710, 0d3FE000000000000B;
	fma.rn.f64 	%fd720, %fd719, %fd710, 0d3FF0000000000000;
	fma.rn.f64 	%fd721, %fd720, %fd710, 0d3FF0000000000000;
	{
	.reg .b32 %temp; 
	mov.b64 	{%r78, %temp}, %fd721;
	}
	{
	.reg .b32 %temp; 
	mov.b64 	{%temp, %r79}, %fd721;
	}
	shl.b32 	%r240, %r77, 20;
	add.s32 	%r241, %r240, %r79;
	mov.b64 	%fd774, {%r78, %r241};
	{
	.reg .b32 %temp; 
	mov.b64 	{%temp, %r242}, %fd143;
	}
	mov.b32 	%f24, %r242;
	abs.f32 	%f12, %f24;
	setp.lt.f32 	%p71, %f12, 0f4086232B;
	@%p71 bra 	$L__BB29_94;
	setp.lt.f64 	%p72, %fd143, 0d0000000000000000;
	add.f64 	%fd722, %fd143, 0d7FF0000000000000;
	selp.f64 	%fd774, 0d0000000000000000, %fd722, %p72;
	setp.geu.f32 	%p73, %f12, 0f40874800;
	@%p73 bra 	$L__BB29_94;
	shr.u32 	%r243, %r77, 31;
	add.s32 	%r244, %r77, %r243;
	shr.s32 	%r245, %r244, 1;
	shl.b32 	%r246, %r245, 20;
	add.s32 	%r247, %r79, %r246;
	mov.b64 	%fd723, {%r78, %r247};
	sub.s32 	%r248, %r77, %r245;
	shl.b32 	%r249, %r248, 20;
	add.s32 	%r250, %r249, 1072693248;
	mov.b32 	%r251, 0;
	mov.b64 	%fd724, {%r251, %r250};
	mul.f64 	%fd774, %fd724, %fd723;
$L__BB29_94:
	add.f64 	%fd725, %fd774, 0dBFF0000000000000;
	mul.f64 	%fd726, %fd725, %fd725;
	mov.f64 	%fd727, 0d3BA6587F5A0839B3;
	div.rn.f64 	%fd728, %fd727, %fd142;
	mul.f64 	%fd729, %fd728, %fd774;
	div.rn.f64 	%fd730, %fd729, %fd726;
	fma.rn.f64 	%fd775, %fd141, %fd730, %fd775;
$L__BB29_95:
	div.rn.f64 	%fd731, %fd775, %fd20;
	add.f64 	%fd776, %fd776, %fd731;
$L__BB29_96:
	setp.ne.s32 	%p74, %r261, %r81;
	@%p74 bra 	$L__BB29_28;
	div.rn.f64 	%fd781, %fd746, %fd745;
	div.rn.f64 	%fd782, %fd744, %fd761;
$L__BB29_98:
	ld.param.u64 	%rd122, [_Z19calc_mean_opacitiesPdS_S_S_S_S_S_S_S_S_S_S_S_S_iiid_param_1];
	ld.param.u64 	%rd121, [_Z19calc_mean_opacitiesPdS_S_S_S_S_S_S_S_S_S_S_S_S_iiid_param_0];
	cvta.to.global.u64 	%rd111, %rd121;
	mul.wide.s32 	%rd112, %r1, 8;
	add.s64 	%rd113, %rd111, %rd112;
	st.global.f64 	[%rd113], %fd781;
	cvta.to.global.u64 	%rd114, %rd122;
	add.s64 	%rd30, %rd114, %rd112;
	st.global.f64 	[%rd30], %fd782;
	add.s64 	%rd115, %rd6, %rd112;
	ld.global.f64 	%fd732, [%rd115];
	setp.geu.f64 	%p75, %fd732, 0d4051800000000000;
	@%p75 bra 	$L__BB29_100;
	mov.b64 	%rd116, -4609434218613702656;
	st.global.u64 	[%rd30], %rd116;
$L__BB29_100:
	ld.param.u64 	%rd124, [_Z19calc_mean_opacitiesPdS_S_S_S_S_S_S_S_S_S_S_S_S_iiid_param_3];
	ld.param.u64 	%rd123, [_Z19calc_mean_opacitiesPdS_S_S_S_S_S_S_S_S_S_S_S_S_iiid_param_2];
	div.rn.f64 	%fd733, %fd777, %fd778;
	cvta.to.global.u64 	%rd117, %rd123;
	add.s64 	%rd31, %rd117, %rd112;
	st.global.f64 	[%rd31], %fd733;
	div.rn.f64 	%fd734, %fd779, %fd776;
	cvta.to.global.u64 	%rd119, %rd124;
	add.s64 	%rd32, %rd119, %rd112;
	st.global.f64 	[%rd32], %fd734;
	setp.geu.f64 	%p76, %fd160, 0d4051800000000000;
	@%p76 bra 	$L__BB29_102;
	mov.b64 	%rd120, -4609434218613702656;
	st.global.u64 	[%rd31], %rd120;
	st.global.u64 	[%rd32], %rd120;
$L__BB29_102:
	ret;

}
	// .globl	_Z18integrate_beamfluxPdS_S_S_ii
.visible .entry _Z18integrate_beamfluxPdS_S_S_ii(
	.param .u64 .ptr .align 1 _Z18integrate_beamfluxPdS_S_S_ii_param_0,
	.param .u64 .ptr .align 1 _Z18integrate_beamfluxPdS_S_S_ii_param_1,
	.param .u64 .ptr .align 1 _Z18integrate_beamfluxPdS_S_S_ii_param_2,
	.param .u64 .ptr .align 1 _Z18integrate_beamfluxPdS_S_S_ii_param_3,
	.param .u32 _Z18integrate_beamfluxPdS_S_S_ii_param_4,
	.param .u32 _Z18integrate_beamfluxPdS_S_S_ii_param_5
)
{
	.reg .pred 	%p<11>;
	.reg .b32 	%r<38>;
	.reg .b64 	%rd<32>;
	.reg .b64 	%fd<100>;

	ld.param.u64 	%rd11, [_Z18integrate_beamfluxPdS_S_S_ii_param_0];
	ld.param.u64 	%rd12, [_Z18integrate_beamfluxPdS_S_S_ii_param_1];
	ld.param.u64 	%rd13, [_Z18integrate_beamfluxPdS_S_S_ii_param_2];
	ld.param.u32 	%r23, [_Z18integrate_beamfluxPdS_S_S_ii_param_4];
	ld.param.u32 	%r24, [_Z18integrate_beamfluxPdS_S_S_ii_param_5];
	cvta.to.global.u64 	%rd1, %rd13;
	cvta.to.global.u64 	%rd2, %rd12;
	mov.u32 	%r25, %tid.x;
	mov.u32 	%r26, %ctaid.x;
	mov.u32 	%r27, %ntid.x;
	mad.lo.s32 	%r1, %r26, %r27, %r25;
	setp.ge.s32 	%p1, %r1, %r24;
	@%p1 bra 	$L__BB30_14;
	cvta.to.global.u64 	%rd14, %rd11;
	mul.wide.s32 	%rd15, %r1, 8;
	add.s64 	%rd3, %rd14, %rd15;
	mov.b64 	%rd16, 0;
	st.global.u64 	[%rd3], %rd16;
	setp.lt.s32 	%p2, %r23, 1;
	@%p2 bra 	$L__BB30_14;
	mul.lo.s32 	%r2, %r23, %r1;
	and.b32  	%r3, %r23, 15;
	setp.lt.u32 	%p3, %r23, 16;
	mov.b32 	%r34, 0;
	mov.f64 	%fd96, 0d0000000000000000;
	@%p3 bra 	$L__BB30_5;
	and.b32  	%r34, %r23, 2147483632;
	neg.s32 	%r32, %r34;
	add.s64 	%rd4, %rd2, 64;
	add.s64 	%rd30, %rd1, 64;
	mov.f64 	%fd96, 0d0000000000000000;
	mov.u32 	%r31, %r2;
$L__BB30_4:
	.pragma "nounroll";
	mul.wide.s32 	%rd17, %r31, 8;
	add.s64 	%rd18, %rd4, %rd17;
	ld.global.f64 	%fd12, [%rd18+-64];
	ld.global.f64 	%fd13, [%rd30+-64];
	fma.rn.f64 	%fd14, %fd12, %fd13, %fd96;
	st.global.f64 	[%rd3], %fd14;
	ld.global.f64 	%fd15, [%rd18+-56];
	ld.global.f64 	%fd16, [%rd30+-56];
	fma.rn.f64 	%fd17, %fd15, %fd16, %fd14;
	st.global.f64 	[%rd3], %fd17;
	ld.global.f64 	%fd18, [%rd18+-48];
	ld.global.f64 	%fd19, [%rd30+-48];
	fma.rn.f64 	%fd20, %fd18, %fd19, %fd17;
	st.global.f64 	[%rd3], %fd20;
	ld.global.f64 	%fd21, [%rd18+-40];
	ld.global.f64 	%fd22, [%rd30+-40];
	fma.rn.f64 	%fd23, %fd21, %fd22, %fd20;
	st.global.f64 	[%rd3], %fd23;
	ld.global.f64 	%fd24, [%rd18+-32];
	ld.global.f64 	%fd25, [%rd30+-32];
	fma.rn.f64 	%fd26, %fd24, %fd25, %fd23;
	st.global.f64 	[%rd3], %fd26;
	ld.global.f64 	%fd27, [%rd18+-24];
	ld.global.f64 	%fd28, [%rd30+-24];
	fma.rn.f64 	%fd29, %fd27, %fd28, %fd26;
	st.global.f64 	[%rd3], %fd29;
	ld.global.f64 	%fd30, [%rd18+-16];
	ld.global.f64 	%fd31, [%rd30+-16];
	fma.rn.f64 	%fd32, %fd30, %fd31, %fd29;
	st.global.f64 	[%rd3], %fd32;
	ld.global.f64 	%fd33, [%rd18+-8];
	ld.global.f64 	%fd34, [%rd30+-8];
	fma.rn.f64 	%fd35, %fd33, %fd34, %fd32;
	st.global.f64 	[%rd3], %fd35;
	ld.global.f64 	%fd36, [%rd18];
	ld.global.f64 	%fd37, [%rd30];
	fma.rn.f64 	%fd38, %fd36, %fd37, %fd35;
	st.global.f64 	[%rd3], %fd38;
	ld.global.f64 	%fd39, [%rd18+8];
	ld.global.f64 	%fd40, [%rd30+8];
	fma.rn.f64 	%fd41, %fd39, %fd40, %fd38;
	st.global.f64 	[%rd3], %fd41;
	ld.global.f64 	%fd42, [%rd18+16];
	ld.global.f64 	%fd43, [%rd30+16];
	fma.rn.f64 	%fd44, %fd42, %fd43, %fd41;
	st.global.f64 	[%rd3], %fd44;
	ld.global.f64 	%fd45, [%rd18+24];
	ld.global.f64 	%fd46, [%rd30+24];
	fma.rn.f64 	%fd47, %fd45, %fd46, %fd44;
	st.global.f64 	[%rd3], %fd47;
	ld.global.f64 	%fd48, [%rd18+32];
	ld.global.f64 	%fd49, [%rd30+32];
	fma.rn.f64 	%fd50, %fd48, %fd49, %fd47;
	st.global.f64 	[%rd3], %fd50;
	ld.global.f64 	%fd51, [%rd18+40];
	ld.global.f64 	%fd52, [%rd30+40];
	fma.rn.f64 	%fd53, %fd51, %fd52, %fd50;
	st.global.f64 	[%rd3], %fd53;
	ld.global.f64 	%fd54, [%rd18+48];
	ld.global.f64 	%fd55, [%rd30+48];
	fma.rn.f64 	%fd56, %fd54, %fd55, %fd53;
	st.global.f64 	[%rd3], %fd56;
	ld.global.f64 	%fd57, [%rd18+56];
	ld.global.f64 	%fd58, [%rd30+56];
	fma.rn.f64 	%fd96, %fd57, %fd58, %fd56;
	st.global.f64 	[%rd3], %fd96;
	add.s32 	%r32, %r32, 16;
	add.s32 	%r31, %r31, 16;
	add.s64 	%rd30, %rd30, 128;
	setp.ne.s32 	%p4, %r32, 0;
	@%p4 bra 	$L__BB30_4;
$L__BB30_5:
	setp.eq.s32 	%p5, %r3, 0;
	@%p5 bra 	$L__BB30_14;
	and.b32  	%r11, %r23, 7;
	setp.lt.u32 	%p6, %r3, 8;
	@%p6 bra 	$L__BB30_8;
	add.s32 	%r29, %r34, %r2;
	mul.wide.s32 	%rd19, %r29, 8;
	add.s64 	%rd20, %rd2, %rd19;
	ld.global.f64 	%fd59, [%rd20];
	mul.wide.u32 	%rd21, %r34, 8;
	add.s64 	%rd22, %rd1, %rd21;
	ld.global.f64 	%fd60, [%rd22];
	fma.rn.f64 	%fd61, %fd59, %fd60, %fd96;
	st.global.f64 	[%rd3], %fd61;
	ld.global.f64 	%fd62, [%rd20+8];
	ld.global.f64 	%fd63, [%rd22+8];
	fma.rn.f64 	%fd64, %fd62, %fd63, %fd61;
	st.global.f64 	[%rd3], %fd64;
	ld.global.f64 	%fd65, [%rd20+16];
	ld.global.f64 	%fd66, [%rd22+16];
	fma.rn.f64 	%fd67, %fd65, %fd66, %fd64;
	st.global.f64 	[%rd3], %fd67;
	ld.global.f64 	%fd68, [%rd20+24];
	ld.global.f64 	%fd69, [%rd22+24];
	fma.rn.f64 	%fd70, %fd68, %fd69, %fd67;
	st.global.f64 	[%rd3], %fd70;
	ld.global.f64 	%fd71, [%rd20+32];
	ld.global.f64 	%fd72, [%rd22+32];
	fma.rn.f64 	%fd73, %fd71, %fd72, %fd70;
	st.global.f64 	[%rd3], %fd73;
	ld.global.f64 	%fd74, [%rd20+40];
	ld.global.f64 	%fd75, [%rd22+40];
	fma.rn.f64 	%fd76, %fd74, %fd75, %fd73;
	st.global.f64 	[%rd3], %fd76;
	ld.global.f64 	%fd77, [%rd20+48];
	ld.global.f64 	%fd78, [%rd22+48];
	fma.rn.f64 	%fd79, %fd77, %fd78, %fd76;
	st.global.f64 	[%rd3], %fd79;
	ld.global.f64 	%fd80, [%rd20+56];
	ld.global.f64 	%fd81, [%rd22+56];
	fma.rn.f64 	%fd96, %fd80, %fd81, %fd79;
	st.global.f64 	[%rd3], %fd96;
	add.s32 	%r34, %r34, 8;
$L__BB30_8:
	setp.eq.s32 	%p7, %r11, 0;
	@%p7 bra 	$L__BB30_14;
	and.b32  	%r14, %r23, 3;
	setp.lt.u32 	%p8, %r11, 4;
	@%p8 bra 	$L__BB30_11;
	add.s32 	%r30, %r34, %r2;
	mul.wide.s32 	%rd23, %r30, 8;
	add.s64 	%rd24, %rd2, %rd23;
	ld.global.f64 	%fd82, [%rd24];
	mul.wide.u32 	%rd25, %r34, 8;
	add.s64 	%rd26, %rd1, %rd25;
	ld.global.f64 	%fd83, [%rd26];
	fma.rn.f64 	%fd84, %fd82, %fd83, %fd96;
	st.global.f64 	[%rd3], %fd84;
	ld.global.f64 	%fd85, [%rd24+8];
	ld.global.f64 	%fd86, [%rd26+8];
	fma.rn.f64 	%fd87, %fd85, %fd86, %fd84;
	st.global.f64 	[%rd3], %fd87;
	ld.global.f64 	%fd88, [%rd24+16];
	ld.global.f64 	%fd89, [%rd26+16];
	fma.rn.f64 	%fd90, %fd88, %fd89, %fd87;
	st.global.f64 	[%rd3], %fd90;
	ld.global.f64 	%fd91, [%rd24+24];
	ld.global.f64 	%fd92, [%rd26+24];
	fma.rn.f64 	%fd96, %fd91, %fd92, %fd90;
	st.global.f64 	[%rd3], %fd96;
	add.s32 	%r34, %r34, 4;
$L__BB30_11:
	setp.eq.s32 	%p9, %r14, 0;
	@%p9 bra 	$L__BB30_14;
	mul.wide.u32 	%rd27, %r34, 8;
	add.s64 	%rd31, %rd1, %rd27;
	add.s32 	%r37, %r34, %r2;
	neg.s32 	%r36, %r14;
$L__BB30_13:
	.pragma "nounroll";
	mul.wide.s32 	%rd28, %r37, 8;
	add.s64 	%rd29, %rd2, %rd28;
	ld.global.f64 	%fd93, [%rd29];
	ld.global.f64 	%fd94, [%rd31];
	fma.rn.f64 	%fd96, %fd93, %fd94, %fd96;
	st.global.f64 	[%rd3], %fd96;
	add.s64 	%rd31, %rd31, 8;
	add.s32 	%r37, %r37, 1;
	add.s32 	%r36, %r36, 1;
	setp.ne.s32 	%p10, %r36, 0;
	@%p10 bra 	$L__BB30_13;
$L__BB30_14:
	ret;

}
	// .globl	_Z21opac_species_interpolPdS_S_S_S_S_iiiii
.visible .entry _Z21opac_species_interpolPdS_S_S_S_S_iiiii(
	.param .u64 .ptr .align 1 _Z21opac_species_interpolPdS_S_S_S_S_iiiii_param_0,
	.param .u64 .ptr .align 1 _Z21opac_species_interpolPdS_S_S_S_S_iiiii_param_1,
	.param .u64 .ptr .align 1 _Z21opac_species_interpolPdS_S_S_S_S_iiiii_param_2,
	.param .u64 .ptr .align 1 _Z21opac_species_interpolPdS_S_S_S_S_iiiii_param_3,
	.param .u64 .ptr .align 1 _Z21opac_species_interpolPdS_S_S_S_S_iiiii_param_4,
	.param .u64 .ptr .align 1 _Z21opac_species_interpolPdS_S_S_S_S_iiiii_param_5,
	.param .u32 _Z21opac_species_interpolPdS_S_S_S_S_iiiii_param_6,
	.param .u32 _Z21opac_species_interpolPdS_S_S_S_S_iiiii_param_7,
	.param .u32 _Z21opac_species_interpolPdS_S_S_S_S_iiiii_param_8,
	.param .u32 _Z21opac_species_interpolPdS_S_S_S_S_iiiii_param_9,
	.param .u32 _Z21opac_species_interpolPdS_S_S_S_S_iiiii_param_10
)
{
	.reg .pred 	%p<42>;
	.reg .b32 	%r<201>;
	.reg .b64 	%rd<60>;
	.reg .b64 	%fd<373>;

	ld.param.u64 	%rd15, [_Z21opac_species_interpolPdS_S_S_S_S_iiiii_param_0];
	ld.param.u64 	%rd16, [_Z21opac_species_interpolPdS_S_S_S_S_iiiii_param_1];
	ld.param.u64 	%rd17, [_Z21opac_species_interpolPdS_S_S_S_S_iiiii_param_2];
	ld.param.u64 	%rd18, [_Z21opac_species_interpolPdS_S_S_S_S_iiiii_param_3];
	ld.param.u64 	%rd20, [_Z21opac_species_interpolPdS_S_S_S_S_iiiii_param_4];
	ld.param.u32 	%r77, [_Z21opac_species_interpolPdS_S_S_S_S_iiiii_param_6];
	ld.param.u32 	%r78, [_Z21opac_species_interpolPdS_S_S_S_S_iiiii_param_7];
	ld.param.u32 	%r79, [_Z21opac_species_interpolPdS_S_S_S_S_iiiii_param_8];
	ld.param.u32 	%r80, [_Z21opac_species_interpolPdS_S_S_S_S_iiiii_param_9];
	ld.param.u32 	%r81, [_Z21opac_species_interpolPdS_S_S_S_S_iiiii_param_10];
	cvta.to.global.u64 	%rd1, %rd20;
	mov.u32 	%r83, %tid.x;
	mov.u32 	%r84, %ctaid.x;
	mov.u32 	%r85, %ntid.x;
	mad.lo.s32 	%r1, %r84, %r85, %r83;
	mov.u32 	%r86, %tid.y;
	mov.u32 	%r87, %ctaid.y;
	mov.u32 	%r88, %ntid.y;
	mad.lo.s32 	%r89, %r87, %r88, %r86;
	setp.ge.s32 	%p5, %r1, %r80;
	setp.ge.s32 	%p6, %r89, %r81;
	or.pred  	%p7, %p5, %p6;
	@%p7 bra 	$L__BB31_52;
	cvta.to.global.u64 	%rd21, %rd16;
	cvta.to.global.u64 	%rd2, %rd18;
	mul.wide.s32 	%rd22, %r78, 8;
	add.s64 	%rd23, %rd21, %rd22;
	ld.global.f64 	%fd82, [%rd23+-8];
	ld.global.f64 	%fd1, [%rd21];
	sub.f64 	%fd2, %fd82, %fd1;
	cvt.rn.f64.s32 	%fd83, %r78;
	add.f64 	%fd3, %fd83, 0dBFF0000000000000;
	mul.wide.s32 	%rd24, %r77, 8;
	add.s64 	%rd25, %rd2, %rd24;
	ld.global.f64 	%fd354, [%rd25+-8];
	{
	.reg .b32 %temp; 
	mov.b64 	{%temp, %r177}, %fd354;
	}
	{
	.reg .b32 %temp; 
	mov.b64 	{%r178, %temp}, %fd354;
	}
	setp.gt.s32 	%p8, %r177, 1048575;
	mov.b32 	%r179, -1023;
	@%p8 bra 	$L__BB31_3;
	mul.f64 	%fd354, %fd354, 0d4350000000000000;
	{
	.reg .b32 %temp; 
	mov.b64 	{%temp, %r177}, %fd354;
	}
	{
	.reg .b32 %temp; 
	mov.b64 	{%r178, %temp}, %fd354;
	}
	mov.b32 	%r179, -1077;
$L__BB31_3:
	add.s32 	%r92, %r177, -1;
	setp.gt.u32 	%p9, %r92, 2146435070;
	@%p9 bra 	$L__BB31_7;
	shr.u32 	%r95, %r177, 20;
	add.s32 	%r180, %r179, %r95;
	and.b32  	%r96, %r177, 1048575;
	or.b32  	%r97, %r96, 1072693248;
	mov.b64 	%fd355, {%r178, %r97};
	setp.lt.u32 	%p11, %r97, 1073127583;
	@%p11 bra 	$L__BB31_6;
	{
	.reg .b32 %temp; 
	mov.b64 	{%r98, %temp}, %fd355;
	}
	{
	.reg .b32 %temp; 
	mov.b64 	{%temp, %r99}, %fd355;
	}
	add.s32 	%r100, %r99, -1048576;
	mov.b64 	%fd355, {%r98, %r100};
	add.s32 	%r180, %r180, 1;
$L__BB31_6:
	add.f64 	%fd85, %fd355, 0dBFF0000000000000;
	add.f64 	%fd86, %fd355, 0d3FF0000000000000;
	rcp.approx.ftz.f64 	%fd87, %fd86;
	neg.f64 	%fd88, %fd86;
	fma.rn.f64 	%fd89, %fd88, %fd87, 0d3FF0000000000000;
	fma.rn.f64 	%fd90, %fd89, %fd89, %fd89;
	fma.rn.f64 	%fd91, %fd90, %fd87, %fd87;
	mul.f64 	%fd92, %fd85, %fd91;
	fma.rn.f64 	%fd93, %fd85, %fd91, %fd92;
	mul.f64 	%fd94, %fd93, %fd93;
	fma.rn.f64 	%fd95, %fd94, 0d3EB1380B3AE80F1E, 0d3ED0EE258B7A8B04;
	fma.rn.f64 	%fd96, %fd95, %fd94, 0d3EF3B2669F02676F;
	fma.rn.f64 	%fd97, %fd96, %fd94, 0d3F1745CBA9AB0956;
	fma.rn.f64 	%fd98, %fd97, %fd94, 0d3F3C71C72D1B5154;
	fma.rn.f64 	%fd99, %fd98, %fd94, 0d3F624924923BE72D;
	fma.rn.f64 	%fd100, %fd99, %fd94, 0d3F8999999999A3C4;
	fma.rn.f64 	%fd101, %fd100, %fd94, 0d3FB5555555555554;
	sub.f64 	%fd102, %fd85, %fd93;
	add.f64 	%fd103, %fd102, %fd102;
	neg.f64 	%fd104, %fd93;
	fma.rn.f64 	%fd105, %fd104, %fd85, %fd103;
	mul.f64 	%fd106, %fd91, %fd105;
	mul.f64 	%fd107, %fd94, %fd101;
	fma.rn.f64 	%fd108, %fd107, %fd93, %fd106;
	xor.b32  	%r101, %r180, -2147483648;
	mov.b32 	%r102, 1127219200;
	mov.b64 	%fd109, {%r101, %r102};
	mov.b32 	%r103, -2147483648;
	mov.b64 	%fd110, {%r103, %r102};
	sub.f64 	%fd111, %fd109, %fd110;
	fma.rn.f64 	%fd112, %fd111, 0d3FE62E42FEFA39EF, %fd93;
	fma.rn.f64 	%fd113, %fd111, 0dBFE62E42FEFA39EF, %fd112;
	sub.f64 	%fd114, %fd113, %fd93;
	sub.f64 	%fd115, %fd108, %fd114;
	fma.rn.f64 	%fd116, %fd111, 0d3C7ABC9E3B39803F, %fd115;
	add.f64 	%fd356, %fd112, %fd116;
	bra.uni 	$L__BB31_8;
$L__BB31_7:
	fma.rn.f64 	%fd84, %fd354, 0d7FF0000000000000, 0d7FF0000000000000;
	{
	.reg .b32 %temp; 
	mov.b64 	{%temp, %r93}, %fd354;
	}
	and.b32  	%r94, %r93, 2147483647;
	setp.eq.s32 	%p10, %r94, 0;
	selp.f64 	%fd356, 0dFFF0000000000000, %fd84, %p10;
$L__BB31_8:
	ld.global.f64 	%fd363, [%rd2];
	{
	.reg .b32 %temp; 
	mov.b64 	{%temp, %r189}, %fd363;
	}
	{
	.reg .b32 %temp; 
	mov.b64 	{%r190, %temp}, %fd363;
	}
	setp.gt.s32 	%p12, %r189, 1048575;
	mov.b32 	%r183, -1023;
	mov.f64 	%fd357, %fd363;
	mov.u32 	%r181, %r189;
	mov.u32 	%r182, %r190;
	@%p12 bra 	$L__BB31_10;
	mul.f64 	%fd357, %fd363, 0d4350000000000000;
	{
	.reg .b32 %temp; 
	mov.b64 	{%temp, %r181}, %fd357;
	}
	{
	.reg .b32 %temp; 
	mov.b64 	{%r182, %temp}, %fd357;
	}
	mov.b32 	%r183, -1077;
$L__BB31_10:
	add.s32 	%r106, %r181, -1;
	setp.gt.u32 	%p13, %r106, 2146435070;
	@%p13 bra 	$L__BB31_14;
	shr.u32 	%r109, %r181, 20;
	add.s32 	%r184, %r183, %r109;
	and.b32  	%r110, %r181, 1048575;
	or.b32  	%r111, %r110, 1072693248;
	mov.b64 	%fd358, {%r182, %r111};
	setp.lt.u32 	%p15, %r111, 1073127583;
	@%p15 bra 	$L__BB31_13;
	{
	.reg .b32 %temp; 
	mov.b64 	{%r112, %temp}, %fd358;
	}
	{
	.reg .b32 %temp; 
	mov.b64 	{%temp, %r113}, %fd358;
	}
	add.s32 	%r114, %r113, -1048576;
	mov.b64 	%fd358, {%r112, %r114};
	add.s32 	%r184, %r184, 1;
$L__BB31_13:
	add.f64 	%fd118, %fd358, 0dBFF0000000000000;
	add.f64 	%fd119, %fd358, 0d3FF0000000000000;
	rcp.approx.ftz.f64 	%fd120, %fd119;
	neg.f64 	%fd121, %fd119;
	fma.rn.f64 	%fd122, %fd121, %fd120, 0d3FF0000000000000;
	fma.rn.f64 	%fd123, %fd122, %fd122, %fd122;
	fma.rn.f64 	%fd124, %fd123, %fd120, %fd120;
	mul.f64 	%fd125, %fd118, %fd124;
	fma.rn.f64 	%fd126, %fd118, %fd124, %fd125;
	mul.f64 	%fd127, %fd126, %fd126;
	fma.rn.f64 	%fd128, %fd127, 0d3EB1380B3AE80F1E, 0d3ED0EE258B7A8B04;
	fma.rn.f64 	%fd129, %fd128, %fd127, 0d3EF3B2669F02676F;
	fma.rn.f64 	%fd130, %fd129, %fd127, 0d3F1745CBA9AB0956;
	fma.rn.f64 	%fd131, %fd130, %fd127, 0d3F3C71C72D1B5154;
	fma.rn.f64 	%fd132, %fd131, %fd127, 0d3F624924923BE72D;
	fma.rn.f64 	%fd133, %fd132, %fd127, 0d3F8999999999A3C4;
	fma.rn.f64 	%fd134, %fd133, %fd127, 0d3FB5555555555554;
	sub.f64 	%fd135, %fd118, %fd126;
	add.f64 	%fd136, %fd135, %fd135;
	neg.f64 	%fd137, %fd126;
	fma.rn.f64 	%fd138, %fd137, %fd118, %fd136;
	mul.f64 	%fd139, %fd124, %fd138;
	mul.f64 	%fd140, %fd127, %fd134;
	fma.rn.f64 	%fd141, %fd140, %fd126, %fd139;
	xor.b32  	%r115, %r184, -2147483648;
	mov.b32 	%r116, 1127219200;
	mov.b64 	%fd142, {%r115, %r116};
	mov.b32 	%r117, -2147483648;
	mov.b64 	%fd143, {%r117, %r116};
	sub.f64 	%fd144, %fd142, %fd143;
	fma.rn.f64 	%fd145, %fd144, 0d3FE62E42FEFA39EF, %fd126;
	fma.rn.f64 	%fd146, %fd144, 0dBFE62E42FEFA39EF, %fd145;
	sub.f64 	%fd147, %fd146, %fd126;
	sub.f64 	%fd148, %fd141, %fd147;
	fma.rn.f64 	%fd149, %fd144, 0d3C7ABC9E3B39803F, %fd148;
	add.f64 	%fd359, %fd145, %fd149;
	bra.uni 	$L__BB31_15;
$L__BB31_14:
	fma.rn.f64 	%fd117, %fd357, 0d7FF0000000000000, 0d7FF0000000000000;
	{
	.reg .b32 %temp; 
	mov.b64 	{%temp, %r107}, %fd357;
	}
	and.b32  	%r108, %r107, 2147483647;
	setp.eq.s32 	%p14, %r108, 0;
	selp.f64 	%fd359, 0dFFF0000000000000, %fd117, %p14;
$L__BB31_15:
	mul.f64 	%fd150, %fd359, 0d3C695355BAAAFAD3;
	fma.rn.f64 	%fd151, %fd359, 0d3FDBCB7B1526E50E, %fd150;
	mul.f64 	%fd152, %fd356, 0d3C695355BAAAFAD3;
	fma.rn.f64 	%fd153, %fd356, 0d3FDBCB7B1526E50E, %fd152;
	sub.f64 	%fd22, %fd153, %fd151;
	cvta.to.global.u64 	%rd26, %rd15;
	mul.wide.u32 	%rd27, %r89, 8;
	add.s64 	%rd28, %rd26, %rd27;
	ld.global.f64 	%fd154, [%rd28];
	sub.f64 	%fd155, %fd154, %fd1;
	div.rn.f64 	%fd156, %fd2, %fd3;
	div.rn.f64 	%fd23, %fd155, %fd156;
	cvta.to.global.u64 	%rd29, %rd17;
	add.s64 	%rd30, %rd29, %rd27;
	ld.global.f64 	%fd360, [%rd30];
	{
	.reg .b32 %temp; 
	mov.b64 	{%temp, %r185}, %fd360;
	}
	{
	.reg .b32 %temp; 
	mov.b64 	{%r186, %temp}, %fd360;
	}
	setp.gt.s32 	%p16, %r185, 1048575;
	mov.b32 	%r187, -1023;
	@%p16 bra 	$L__BB31_17;
	mul.f64 	%fd360, %fd360, 0d4350000000000000;
	{
	.reg .b32 %temp; 
	mov.b64 	{%temp, %r185}, %fd360;
	}
	{
	.reg .b32 %temp; 
	mov.b64 	{%r186, %temp}, %fd360;
	}
	mov.b32 	%r187, -1077;
$L__BB31_17:
	add.s32 	%r120, %r185, -1;
	setp.gt.u32 	%p17, %r120, 2146435070;
	@%p17 bra 	$L__BB31_21;
	shr.u32 	%r123, %r185, 20;
	add.s32 	%r188, %r187, %r123;
	and.b32  	%r124, %r185, 1048575;
	or.b32  	%r125, %r124, 1072693248;
	mov.b64 	%fd361, {%r186, %r125};
	setp.lt.u32 	%p19, %r125, 1073127583;
	@%p19 bra 	$L__BB31_20;
	{
	.reg .b32 %temp; 
	mov.b64 	{%r126, %temp}, %fd361;
	}
	{
	.reg .b32 %temp; 
	mov.b64 	{%temp, %r127}, %fd361;
	}
	add.s32 	%r128, %r127, -1048576;
	mov.b64 	%fd361, {%r126, %r128};
	add.s32 	%r188, %r188, 1;
$L__BB31_20:
	add.f64 	%fd158, %fd361, 0dBFF0000000000000;
	add.f64 	%fd159, %fd361, 0d3FF0000000000000;
	rcp.approx.ftz.f64 	%fd160, %fd159;
	neg.f64 	%fd161, %fd159;
	fma.rn.f64 	%fd162, %fd161, %fd160, 0d3FF0000000000000;
	fma.rn.f64 	%fd163, %fd162, %fd162, %fd162;
	fma.rn.f64 	%fd164, %fd163, %fd160, %fd160;
	mul.f64 	%fd165, %fd158, %fd164;
	fma.rn.f64 	%fd166, %fd158, %fd164, %fd165;
	mul.f64 	%fd167, %fd166, %fd166;
	fma.rn.f64 	%fd168, %fd167, 0d3EB1380B3AE80F1E, 0d3ED0EE258B7A8B04;
	fma.rn.f64 	%fd169, %fd168, %fd167, 0d3EF3B2669F02676F;
	fma.rn.f64 	%fd170, %fd169, %fd167, 0d3F1745CBA9AB0956;
	fma.rn.f64 	%fd171, %fd170, %fd167, 0d3F3C71C72D1B5154;
	fma.rn.f64 	%fd172, %fd171, %fd167, 0d3F624924923BE72D;
	fma.rn.f64 	%fd173, %fd172, %fd167, 0d3F8999999999A3C4;
	fma.rn.f64 	%fd174, %fd173, %fd167, 0d3FB5555555555554;
	sub.f64 	%fd175, %fd158, %fd166;
	add.f64 	%fd176, %fd175, %fd175;
	neg.f64 	%fd177, %fd166;
	fma.rn.f64 	%fd178, %fd177, %fd158, %fd176;
	mul.f64 	%fd179, %fd164, %fd178;
	mul.f64 	%fd180, %fd167, %fd174;
	fma.rn.f64 	%fd181, %fd180, %fd166, %fd179;
	xor.b32  	%r129, %r188, -2147483648;
	mov.b32 	%r130, 1127219200;
	mov.b64 	%fd182, {%r129, %r130};
	mov.b32 	%r131, -2147483648;
	mov.b64 	%fd183, {%r131, %r130};
	sub.f64 	%fd184, %fd182, %fd183;
	fma.rn.f64 	%fd185, %fd184, 0d3FE62E42FEFA39EF, %fd166;
	fma.rn.f64 	%fd186, %fd184, 0dBFE62E42FEFA39EF, %fd185;
	sub.f64 	%fd187, %fd186, %fd166;
	sub.f64 	%fd188, %fd181, %fd187;
	fma.rn.f64 	%fd189, %fd184, 0d3C7ABC9E3B39803F, %fd188;
	add.f64 	%fd362, %fd185, %fd189;
	bra.uni 	$L__BB31_22;
$L__BB31_21:
	fma.rn.f64 	%fd157, %fd360, 0d7FF0000000000000, 0d7FF0000000000000;
	{
	.reg .b32 %temp; 
	mov.b64 	{%temp, %r121}, %fd360;
	}
	and.b32  	%r122, %r121, 2147483647;
	setp.eq.s32 	%p18, %r122, 0;
	selp.f64 	%fd362, 0dFFF0000000000000, %fd157, %p18;
$L__BB31_22:
	setp.gt.s32 	%p20, %r189, 1048575;
	mov.b32 	%r191, -1023;
	@%p20 bra 	$L__BB31_24;
	mul.f64 	%fd363, %fd363, 0d4350000000000000;
	{
	.reg .b32 %temp; 
	mov.b64 	{%temp, %r189}, %fd363;
	}
	{
	.reg .b32 %temp; 
	mov.b64 	{%r190, %temp}, %fd363;
	}
	mov.b32 	%r191, -1077;
$L__BB31_24:
	add.s32 	%r134, %r189, -1;
	setp.gt.u32 	%p21, %r134, 2146435070;
	@%p21 bra 	$L__BB31_28;
	shr.u32 	%r137, %r189, 20;
	add.s32 	%r192, %r191, %r137;
	and.b32  	%r138, %r189, 1048575;
	or.b32  	%r139, %r138, 1072693248;
	mov.b64 	%fd364, {%r190, %r139};
	setp.lt.u32 	%p23, %r139, 1073127583;
	@%p23 bra 	$L__BB31_27;
	{
	.reg .b32 %temp; 
	mov.b64 	{%r140, %temp}, %fd364;
	}
	{
	.reg .b32 %temp; 
	mov.b64 	{%temp, %r141}, %fd364;
	}
	add.s32 	%r142, %r141, -1048576;
	mov.b64 	%fd364, {%r140, %r142};
	add.s32 	%r192, %r192, 1;
$L__BB31_27:
	add.f64 	%fd191, %fd364, 0dBFF0000000000000;
	add.f64 	%fd192, %fd364, 0d3FF0000000000000;
	rcp.approx.ftz.f64 	%fd193, %fd192;
	neg.f64 	%fd194, %fd192;
	fma.rn.f64 	%fd195, %fd194, %fd193, 0d3FF0000000000000;
	fma.rn.f64 	%fd196, %fd195, %fd195, %fd195;
	fma.rn.f64 	%fd197, %fd196, %fd193, %fd193;
	mul.f64 	%fd198, %fd191, %fd197;
	fma.rn.f64 	%fd199, %fd191, %fd197, %fd198;
	mul.f64 	%fd200, %fd199, %fd199;
	fma.rn.f64 	%fd201, %fd200, 0d3EB1380B3AE80F1E, 0d3ED0EE258B7A8B04;
	fma.rn.f64 	%fd202, %fd201, %fd200, 0d3EF3B2669F02676F;
	fma.rn.f64 	%fd203, %fd202, %fd200, 0d3F1745CBA9AB0956;
	fma.rn.f64 	%fd204, %fd203, %fd200, 0d3F3C71C72D1B5154;
	fma.rn.f64 	%fd205, %fd204, %fd200, 0d3F624924923BE72D;
	fma.rn.f64 	%fd206, %fd205, %fd200, 0d3F8999999999A3C4;
	fma.rn.f64 	%fd207, %fd206, %fd200, 0d3FB5555555555554;
	sub.f64 	%fd208, %fd191, %fd199;
	add.f64 	%fd209, %fd208, %fd208;
	neg.f64 	%fd210, %fd199;
	fma.rn.f64 	%fd211, %fd210, %fd191, %fd209;
	mul.f64 	%fd212, %fd197, %fd211;
	mul.f64 	%fd213, %fd200, %fd207;
	fma.rn.f64 	%fd214, %fd213, %fd199, %fd212;
	xor.b32  	%r143, %r192, -2147483648;
	mov.b32 	%r144, 1127219200;
	mov.b64 	%fd215, {%r143, %r144};
	mov.b32 	%r145, -2147483648;
	mov.b64 	%fd216, {%r145, %r144};
	sub.f64 	%fd217, %fd215, %fd216;
	fma.rn.f64 	%fd218, %fd217, 0d3FE62E42FEFA39EF, %fd199;
	fma.rn.f64 	%fd219, %fd217, 0dBFE62E42FEFA39EF, %fd218;
	sub.f64 	%fd220, %fd219, %fd199;
	sub.f64 	%fd221, %fd214, %fd220;
	fma.rn.f64 	%fd222, %fd217, 0d3C7ABC9E3B39803F, %fd221;
	add.f64 	%fd365, %fd218, %fd222;
	bra.uni 	$L__BB31_29;
$L__BB31_28:
	fma.rn.f64 	%fd190, %fd363, 0d7FF0000000000000, 0d7FF0000000000000;
	{
	.reg .b32 %temp; 
	mov.b64 	{%temp, %r135}, %fd363;
	}
	and.b32  	%r136, %r135, 2147483647;
	setp.eq.s32 	%p22, %r136, 0;
	selp.f64 	%fd365, 0dFFF0000000000000, %fd190, %p22;
$L__BB31_29:
	cvt.rn.f64.s32 	%fd223, %r77;
	add.f64 	%fd224, %fd223, 0dBFF0000000000000;
	mul.f64 	%fd225, %fd365, 0d3C695355BAAAFAD3;
	fma.rn.f64 	%fd226, %fd365, 0d3FDBCB7B1526E50E, %fd225;
	mul.f64 	%fd227, %fd362, 0d3C695355BAAAFAD3;
	fma.rn.f64 	%fd228, %fd362, 0d3FDBCB7B1526E50E, %fd227;
	sub.f64 	%fd229, %fd228, %fd226;
	div.rn.f64 	%fd230, %fd22, %fd224;
	div.rn.f64 	%fd231, %fd229, %fd230;
	max.f64 	%fd232, %fd23, 0d0000000000000000;
	min.f64 	%fd41, %fd3, %fd232;
	max.f64 	%fd233, %fd231, 0d0000000000000000;
	min.f64 	%fd42, %fd224, %fd233;
	setp.lt.s32 	%p24, %r79, 1;
	@%p24 bra 	$L__BB31_52;
	cvt.rpi.f64.f64 	%fd234, %fd42;
	cvt.rzi.s32.f64 	%r41, %fd234;
	cvt.rmi.f64.f64 	%fd235, %fd42;
	cvt.rzi.s32.f64 	%r42, %fd235;
	cvt.rpi.f64.f64 	%fd236, %fd41;
	cvt.rzi.s32.f64 	%r147, %fd236;
	cvt.rmi.f64.f64 	%fd237, %fd41;
	cvt.rzi.s32.f64 	%r148, %fd237;
	mul.lo.s32 	%r45, %r79, %r1;
	mul.lo.s32 	%r149, %r80, %r79;
	mul.lo.s32 	%r46, %r42, %r149;
	mul.lo.s32 	%r150, %r149, %r77;
	mul.lo.s32 	%r47, %r148, %r150;
	mul.lo.s32 	%r48, %r41, %r149;
	mul.lo.s32 	%r49, %r147, %r150;
	setp.ne.s32 	%p25, %r42, %r41;
	setp.ne.s32 	%p26, %r148, %r147;
	and.pred  	%p1, %p25, %p26;
	cvt.rn.f64.s32 	%fd238, %r41;
	sub.f64 	%fd43, %fd238, %fd42;
	cvt.rn.f64.s32 	%fd239, %r147;
	sub.f64 	%fd44, %fd239, %fd41;
	cvt.rn.f64.s32 	%fd240, %r42;
	sub.f64 	%fd45, %fd42, %fd240;
	cvt.rn.f64.s32 	%fd241, %r148;
	sub.f64 	%fd46, %fd41, %fd241;
	setp.eq.s32 	%p27, %r148, %r147;
	and.pred  	%p2, %p27, %p25;
	setp.eq.s32 	%p28, %r42, %r41;
	and.pred  	%p3, %p28, %p26;
	and.pred  	%p4, %p27, %p28;
	mul.lo.s32 	%r50, %r149, %r89;
	setp.lt.u32 	%p29, %r79, 4;
	mov.b32 	%r200, 0;
	@%p29 bra 	$L__BB31_41;
	and.b32  	%r151, %r79, 2147483644;
	neg.s32 	%r198, %r151;
	mul.lo.s32 	%r152, %r148, %r77;
	add.s32 	%r153, %r42, %r152;
	mad.lo.s32 	%r154, %r80, %r153, %r1;
	mul.lo.s32 	%r197, %r79, %r154;
	mul.lo.s32 	%r155, %r147, %r77;
	add.s32 	%r156, %r42, %r155;
	mad.lo.s32 	%r157, %r80, %r156, %r1;
	mul.lo.s32 	%r196, %r79, %r157;
	add.s32 	%r158, %r41, %r152;
	mad.lo.s32 	%r159, %r80, %r158, %r1;
	mul.lo.s32 	%r195, %r79, %r159;
	mad.lo.s32 	%r160, %r80, %r89, %r1;
	mul.lo.s32 	%r194, %r79, %r160;
	add.s32 	%r161, %r41, %r155;
	mad.lo.s32 	%r162, %r80, %r161, %r1;
	mul.lo.s32 	%r193, %r79, %r162;
	add.s64 	%rd32, %rd1, 16;
$L__BB31_32:
	.pragma "nounroll";
	mul.wide.s32 	%rd31, %r197, 8;
	add.s64 	%rd3, %rd32, %rd31;
	mul.wide.s32 	%rd33, %r196, 8;
	add.s64 	%rd4, %rd32, %rd33;
	mul.wide.s32 	%rd34, %r195, 8;
	add.s64 	%rd5, %rd32, %rd34;
	mul.wide.s32 	%rd35, %r193, 8;
	add.s64 	%rd6, %rd32, %rd35;
	ld.global.f64 	%fd47, [%rd3+-16];
	ld.global.f64 	%fd48, [%rd5+-16];
	ld.global.f64 	%fd49, [%rd4+-16];
	not.pred 	%p30, %p1;
	@%p30 bra 	$L__BB31_34;
	ld.global.f64 	%fd243, [%rd6+-16];
	mul.f64 	%fd244, %fd43, %fd47;
	mul.f64 	%fd245, %fd45, %fd48;
	mul.f64 	%fd246, %fd44, %fd245;
	fma.rn.f64 	%fd247, %fd44, %fd244, %fd246;
	mul.f64 	%fd248, %fd43, %fd49;
	fma.rn.f64 	%fd249, %fd46, %fd248, %fd247;
	mul.f64 	%fd250, %fd45, %fd243;
	fma.rn.f64 	%fd366, %fd46, %fd250, %fd249;
$L__BB31_34:
	ld.param.u64 	%rd58, [_Z21opac_species_interpolPdS_S_S_S_S_iiiii_param_5];
	mul.wide.s32 	%rd36, %r194, 8;
	cvta.to.global.u64 	%rd37, %rd58;
	add.s64 	%rd38, %rd37, %rd36;
	add.s64 	%rd7, %rd38, 16;
	mul.f64 	%fd252, %fd45, %fd48;
	fma.rn.f64 	%fd253, %fd43, %fd47, %fd252;
	selp.f64 	%fd254, %fd253, %fd366, %p2;
	mul.f64 	%fd255, %fd46, %fd49;
	fma.rn.f64 	%fd256, %fd44, %fd47, %fd255;
	selp.f64 	%fd257, %fd256, %fd254, %p3;
	selp.f64 	%fd258, %fd47, %fd257, %p4;
	st.global.f64 	[%rd38], %fd258;
	ld.global.f64 	%fd52, [%rd3+-8];
	ld.global.f64 	%fd53, [%rd5+-8];
	ld.global.f64 	%fd54, [%rd4+-8];
	@%p30 bra 	$L__BB31_36;
	ld.global.f64 	%fd259, [%rd6+-8];
	mul.f64 	%fd260, %fd43, %fd52;
	mul.f64 	%fd261, %fd45, %fd53;
	mul.f64 	%fd262, %fd44, %fd261;
	fma.rn.f64 	%fd263, %fd44, %fd260, %fd262;
	mul.f64 	%fd264, %fd43, %fd54;
	fma.rn.f64 	%fd265, %fd46, %fd264, %fd263;
	mul.f64 	%fd266, %fd45, %fd259;
	fma.rn.f64 	%fd367, %fd46, %fd266, %fd265;
$L__BB31_36:
	mul.f64 	%fd268, %fd45, %fd53;
	fma.rn.f64 	%fd269, %fd43, %fd52, %fd268;
	selp.f64 	%fd270, %fd269, %fd367, %p2;
	mul.f64 	%fd271, %fd46, %fd54;
	fma.rn.f64 	%fd272, %fd44, %fd52, %fd271;
	selp.f64 	%fd273, %fd272, %fd270, %p3;
	selp.f64 	%fd274, %fd52, %fd273, %p4;
	st.global.f64 	[%rd7+-8], %fd274;
	ld.global.f64 	%fd57, [%rd3];
	ld.global.f64 	%fd58, [%rd5];
	ld.global.f64 	%fd59, [%rd4];
	@%p30 bra 	$L__BB31_38;
	ld.global.f64 	%fd275, [%rd6];
	mul.f64 	%fd276, %fd43, %fd57;
	mul.f64 	%fd277, %fd45, %fd58;
	mul.f64 	%fd278, %fd44, %fd277;
	fma.rn.f64 	%fd279, %fd44, %fd276, %fd278;
	mul.f64 	%fd280, %fd43, %fd59;
	fma.rn.f64 	%fd281, %fd46, %fd280, %fd279;
	mul.f64 	%fd282, %fd45, %fd275;
	fma.rn.f64 	%fd368, %fd46, %fd282, %fd281;
$L__BB31_38:
	mul.f64 	%fd284, %fd45, %fd58;
	fma.rn.f64 	%fd285, %fd43, %fd57, %fd284;
	selp.f64 	%fd286, %fd285, %fd368, %p2;
	mul.f64 	%fd287, %fd46, %fd59;
	fma.rn.f64 	%fd288, %fd44, %fd57, %fd287;
	selp.f64 	%fd289, %fd288, %fd286, %p3;
	selp.f64 	%fd290, %fd57, %fd289, %p4;
	st.global.f64 	[%rd7], %fd290;
	ld.global.f64 	%fd62, [%rd3+8];
	ld.global.f64 	%fd63, [%rd5+8];
	ld.global.f64 	%fd64, [%rd4+8];
	@%p30 bra 	$L__BB31_40;
	ld.global.f64 	%fd291, [%rd6+8];
	mul.f64 	%fd292, %fd43, %fd62;
	mul.f64 	%fd293, %fd45, %fd63;
	mul.f64 	%fd294, %fd44, %fd293;
	fma.rn.f64 	%fd295, %fd44, %fd292, %fd294;
	mul.f64 	%fd296, %fd43, %fd64;
	fma.rn.f64 	%fd297, %fd46, %fd296, %fd295;
	mul.f64 	%fd298, %fd45, %fd291;
	fma.rn.f64 	%fd369, %fd46, %fd298, %fd297;
$L__BB31_40:
	and.b32  	%r200, %r79, 2147483644;
	mul.f64 	%fd299, %fd45, %fd63;
	fma.rn.f64 	%fd300, %fd43, %fd62, %fd299;
	selp.f64 	%fd301, %fd300, %fd369, %p2;
	mul.f64 	%fd302, %fd46, %fd64;
	fma.rn.f64 	%fd303, %fd44, %fd62, %fd302;
	selp.f64 	%fd304, %fd303, %fd301, %p3;
	selp.f64 	%fd305, %fd62, %fd304, %p4;
	st.global.f64 	[%rd7+8], %fd305;
	add.s32 	%r198, %r198, 4;
	add.s32 	%r197, %r197, 4;
	add.s32 	%r196, %r196, 4;
	add.s32 	%r195, %r195, 4;
	add.s32 	%r194, %r194, 4;
	add.s32 	%r193, %r193, 4;
	setp.ne.s32 	%p34, %r198, 0;
	@%p34 bra 	$L__BB31_32;
$L__BB31_41:
	and.b32  	%r71, %r79, 3;
	setp.eq.s32 	%p35, %r71, 0;
	@%p35 bra 	$L__BB31_52;
	ld.param.u64 	%rd59, [_Z21opac_species_interpolPdS_S_S_S_S_iiiii_param_5];
	cvta.to.global.u64 	%rd8, %rd59;
	setp.eq.s32 	%p36, %r71, 1;
	@%p36 bra 	$L__BB31_48;
	add.s32 	%r72, %r200, %r45;
	add.s32 	%r163, %r72, %r46;
	add.s32 	%r164, %r163, %r47;
	mul.wide.s32 	%rd39, %r164, 8;
	add.s64 	%rd9, %rd1, %rd39;
	ld.global.f64 	%fd67, [%rd9];
	add.s32 	%r73, %r72, %r48;
	add.s32 	%r165, %r73, %r47;
	mul.wide.s32 	%rd40, %r165, 8;
	add.s64 	%rd10, %rd1, %rd40;
	ld.global.f64 	%fd68, [%rd10];
	add.s32 	%r166, %r163, %r49;
	mul.wide.s32 	%rd41, %r166, 8;
	add.s64 	%rd11, %rd1, %rd41;
	ld.global.f64 	%fd69, [%rd11];
	not.pred 	%p37, %p1;
	@%p37 bra 	$L__BB31_45;
	add.s32 	%r167, %r73, %r49;
	mul.wide.s32 	%rd42, %r167, 8;
	add.s64 	%rd43, %rd1, %rd42;
	ld.global.f64 	%fd307, [%rd43];
	mul.f64 	%fd308, %fd43, %fd67;
	mul.f64 	%fd309, %fd45, %fd68;
	mul.f64 	%fd310, %fd44, %fd309;
	fma.rn.f64 	%fd311, %fd44, %fd308, %fd310;
	mul.f64 	%fd312, %fd43, %fd69;
	fma.rn.f64 	%fd313, %fd46, %fd312, %fd311;
	mul.f64 	%fd314, %fd45, %fd307;
	fma.rn.f64 	%fd370, %fd46, %fd314, %fd313;
$L__BB31_45:
	mul.f64 	%fd316, %fd45, %fd68;
	fma.rn.f64 	%fd317, %fd43, %fd67, %fd316;
	selp.f64 	%fd318, %fd317, %fd370, %p2;
	mul.f64 	%fd319, %fd46, %fd69;
	fma.rn.f64 	%fd320, %fd44, %fd67, %fd319;
	selp.f64 	%fd321, %fd320, %fd318, %p3;
	selp.f64 	%fd322, %fd67, %fd321, %p4;
	add.s32 	%r168, %r72, %r50;
	mul.wide.s32 	%rd44, %r168, 8;
	add.s64 	%rd12, %rd8, %rd44;
	st.global.f64 	[%rd12], %fd322;
	ld.global.f64 	%fd72, [%rd9+8];
	ld.global.f64 	%fd73, [%rd10+8];
	ld.global.f64 	%fd74, [%rd11+8];
	cvt.s64.s32 	%rd45, %r49;
	cvt.s64.s32 	%rd46, %r73;
	add.s64 	%rd13, %rd46, %rd45;
	@%p37 bra 	$L__BB31_47;
	shl.b64 	%rd47, %rd13, 3;
	add.s64 	%rd48, %rd1, %rd47;
	ld.global.f64 	%fd323, [%rd48+8];
	mul.f64 	%fd324, %fd43, %fd72;
	mul.f64 	%fd325, %fd45, %fd73;
	mul.f64 	%fd326, %fd44, %fd325;
	fma.rn.f64 	%fd327, %fd44, %fd324, %fd326;
	mul.f64 	%fd328, %fd43, %fd74;
	fma.rn.f64 	%fd329, %fd46, %fd328, %fd327;
	mul.f64 	%fd330, %fd45, %fd323;
	fma.rn.f64 	%fd371, %fd46, %fd330, %fd329;
$L__BB31_47:
	mul.f64 	%fd331, %fd45, %fd73;
	fma.rn.f64 	%fd332, %fd43, %fd72, %fd331;
	selp.f64 	%fd333, %fd332, %fd371, %p2;
	mul.f64 	%fd334, %fd46, %fd74;
	fma.rn.f64 	%fd335, %fd44, %fd72, %fd334;
	selp.f64 	%fd336, %fd335, %fd333, %p3;
	selp.f64 	%fd337, %fd72, %fd336, %p4;
	st.global.f64 	[%rd12+8], %fd337;
	add.s32 	%r200, %r200, 2;
$L__BB31_48:
	and.b32  	%r169, %r79, 1;
	setp.eq.b32 	%p39, %r169, 1;
	not.pred 	%p40, %p39;
	@%p40 bra 	$L__BB31_52;
	add.s32 	%r76, %r200, %r45;
	add.s32 	%r170, %r76, %r46;
	add.s32 	%r171, %r170, %r47;
	mul.wide.s32 	%rd49, %r171, 8;
	add.s64 	%rd50, %rd1, %rd49;
	ld.global.f64 	%fd77, [%rd50];
	add.s32 	%r172, %r76, %r48;
	add.s32 	%r173, %r172, %r47;
	mul.wide.s32 	%rd51, %r173, 8;
	add.s64 	%rd52, %rd1, %rd51;
	ld.global.f64 	%fd78, [%rd52];
	add.s32 	%r174, %r170, %r49;
	mul.wide.s32 	%rd53, %r174, 8;
	add.s64 	%rd54, %rd1, %rd53;
	ld.global.f64 	%fd79, [%rd54];
	add.s32 	%r175, %r172, %r49;
	mul.wide.s32 	%rd55, %r175, 8;
	add.s64 	%rd14, %rd1, %rd55;
	not.pred 	%p41, %p1;
	@%p41 bra 	$L__BB31_51;
	ld.global.f64 	%fd339, [%rd14];
	mul.f64 	%fd340, %fd43, %fd77;
	mul.f64 	%fd341, %fd45, %fd78;
	mul.f64 	%fd342, %fd44, %fd341;
	fma.rn.f64 	%fd343, %fd44, %fd340, %fd342;
	mul.f64 	%fd344, %fd43, %fd79;
	fma.rn.f64 	%fd345, %fd46, %fd344, %fd343;
	mul.f64 	%fd346, %fd45, %fd339;
	fma.rn.f64 	%fd372, %fd46, %fd346, %fd345;
$L__BB31_51:
	mul.f64 	%fd347, %fd45, %fd78;
	fma.rn.f64 	%fd348, %fd43, %fd77, %fd347;
	selp.f64 	%fd349, %fd348, %fd372, %p2;
	mul.f64 	%fd350, %fd46, %fd79;
	fma.rn.f64 	%fd351, %fd44, %fd77, %fd350;
	selp.f64 	%fd352, %fd351, %fd349, %p3;
	selp.f64 	%fd353, %fd77, %fd352, %p4;
	add.s32 	%r176, %r76, %r50;
	mul.wide.s32 	%rd56, %r176, 8;
	add.s64 	%rd57, %rd8, %rd56;
	st.global.f64 	[%rd57], %fd353;
$L__BB31_52:
	ret;

}
	// .globl	_Z17add_to_mixed_opacPdS_S_S_S_S_diiiii
.visible .entry _Z17add_to_mixed_opacPdS_S_S_S_S_diiiii(
	.param .u64 .ptr .align 1 _Z17add_to_mixed_opacPdS_S_S_S_S_diiiii_param_0,
	.param .u64 .ptr .align 1 _Z17add_to_mixed_opacPdS_S_S_S_S_diiiii_param_1,
	.param .u64 .ptr .align 1 _Z17add_to_mixed_opacPdS_S_S_S_S_diiiii_param_2,
	.param .u64 .ptr .align 1 _Z17add_to_mixed_opacPdS_S_S_S_S_diiiii_param_3,
	.param .u64 .ptr .align 1 _Z17add_to_mixed_opacPdS_S_S_S_S_diiiii_param_4,
	.param .u64 .ptr .align 1 _Z17add_to_mixed_opacPdS_S_S_S_S_diiiii_param_5,
	.param .f64 _Z17add_to_mixed_opacPdS_S_S_S_S_diiiii_param_6,
	.param .u32 _Z17add_to_mixed_opacPdS_S_S_S_S_diiiii_param_7,
	.param .u32 _Z17add_to_mixed_opacPdS_S_S_S_S_diiiii_param_8,
	.param .u32 _Z17add_to_mixed_opacPdS_S_S_S_S_diiiii_param_9,
	.param .u32 _Z17add_to_mixed_opacPdS_S_S_S_S_diiiii_param_10,
	.param .u32 _Z17add_to_mixed_opacPdS_S_S_S_S_diiiii_param_11
)
{
	.local .align 16 .b8 	__local_depot32[9792];
	.reg .b64 	%SP;
	.reg .b64 	%SPL;
	.reg .pred 	%p<146>;
	.reg .b32 	%r<281>;
	.reg .b64 	%rd<253>;
	.reg .b64 	%fd<578>;

	mov.u64 	%SPL, __local_depot32;
	cvta.local.u64 	%SP, %SPL;
	ld.param.u64 	%rd42, [_Z17add_to_mixed_opacPdS_S_S_S_S_diiiii_param_0];
	ld.param.u64 	%rd44, [_Z17add_to_mixed_opacPdS_S_S_S_S_diiiii_param_1];
	ld.param.u64 	%rd45, [_Z17add_to_mixed_opacPdS_S_S_S_S_diiiii_param_2];
	ld.param.u64 	%rd43, [_Z17add_to_mixed_opacPdS_S_S_S_S_diiiii_param_3];
	ld.param.u64 	%rd46, [_Z17add_to_mixed_opacPdS_S_S_S_S_diiiii_param_4];
	ld.param.u64 	%rd47, [_Z17add_to_mixed_opacPdS_S_S_S_S_diiiii_param_5];
	ld.param.f64 	%fd57, [_Z17add_to_mixed_opacPdS_S_S_S_S_diiiii_param_6];
	ld.param.u32 	%r127, [_Z17add_to_mixed_opacPdS_S_S_S_S_diiiii_param_9];
	ld.param.u32 	%r128, [_Z17add_to_mixed_opacPdS_S_S_S_S_diiiii_param_10];
	ld.param.u32 	%r129, [_Z17add_to_mixed_opacPdS_S_S_S_S_diiiii_param_11];
	cvta.to.global.u64 	%rd1, %rd44;
	cvta.to.global.u64 	%rd2, %rd45;
	cvta.to.global.u64 	%rd3, %rd47;
	cvta.to.global.u64 	%rd4, %rd46;
	add.u64 	%rd5, %SPL, 9600;
	add.u64 	%rd6, %SPL, 6400;
	add.u64 	%rd7, %SPL, 3200;
	add.u64 	%rd8, %SPL, 0;
	mov.u32 	%r131, %tid.x;
	mov.u32 	%r132, %ctaid.x;
	mov.u32 	%r133, %ntid.x;
	mad.lo.s32 	%r1, %r132, %r133, %r131;
	mov.u32 	%r134, %tid.y;
	mov.u32 	%r135, %ctaid.y;
	mov.u32 	%r136, %ntid.y;
	mad.lo.s32 	%r137, %r135, %r136, %r134;
	setp.ge.s32 	%p3, %r1, %r128;
	setp.ge.s32 	%p4, %r137, %r129;
	or.pred  	%p5, %p3, %p4;
	@%p5 bra 	$L__BB32_68;
	setp.lt.s32 	%p6, %r127, 1;
	@%p6 bra 	$L__BB32_14;
	mad.lo.s32 	%r139, %r128, %r137, %r1;
	mul.lo.s32 	%r3, %r139, %r127;
	cvta.to.global.u64 	%rd52, %rd42;
	mul.wide.u32 	%rd53, %r137, 8;
	add.s64 	%rd54, %rd52, %rd53;
	ld.global.f64 	%fd58, [%rd54];
	mul.f64 	%fd59, %fd57, %fd58;
	cvta.to.global.u64 	%rd55, %rd43;
	add.s64 	%rd56, %rd55, %rd53;
	ld.global.f64 	%fd60, [%rd56];
	div.rn.f64 	%fd1, %fd59, %fd60;
	add.s32 	%r140, %r127, -1;
	and.b32  	%r4, %r127, 15;
	setp.lt.u32 	%p7, %r140, 15;
	mov.b32 	%r234, 0;
	@%p7 bra 	$L__BB32_5;
	mov.b32 	%r232, 0;
$L__BB32_4:
	.pragma "nounroll";
	add.s32 	%r142, %r232, %r3;
	mul.wide.s32 	%rd57, %r142, 8;
	add.s64 	%rd58, %rd2, %rd57;
	ld.global.f64 	%fd61, [%rd58];
	mul.wide.u32 	%rd59, %r232, 8;
	add.s64 	%rd60, %rd6, %rd59;
	add.s64 	%rd61, %rd1, %rd57;
	ld.global.f64 	%fd62, [%rd61];
	mul.f64 	%fd63, %fd1, %fd62;
	add.s64 	%rd62, %rd5, %rd59;
	ld.global.f64 	%fd64, [%rd58+8];
	st.local.v2.f64 	[%rd60], {%fd61, %fd64};
	ld.global.f64 	%fd65, [%rd61+8];
	mul.f64 	%fd66, %fd1, %fd65;
	st.local.v2.f64 	[%rd62], {%fd63, %fd66};
	ld.global.f64 	%fd67, [%rd58+16];
	ld.global.f64 	%fd68, [%rd61+16];
	mul.f64 	%fd69, %fd1, %fd68;
	ld.global.f64 	%fd70, [%rd58+24];
	st.local.v2.f64 	[%rd60+16], {%fd67, %fd70};
	ld.global.f64 	%fd71, [%rd61+24];
	mul.f64 	%fd72, %fd1, %fd71;
	st.local.v2.f64 	[%rd62+16], {%fd69, %fd72};
	ld.global.f64 	%fd73, [%rd58+32];
	ld.global.f64 	%fd74, [%rd61+32];
	mul.f64 	%fd75, %fd1, %fd74;
	ld.global.f64 	%fd76, [%rd58+40];
	st.local.v2.f64 	[%rd60+32], {%fd73, %fd76};
	ld.global.f64 	%fd77, [%rd61+40];
	mul.f64 	%fd78, %fd1, %fd77;
	st.local.v2.f64 	[%rd62+32], {%fd75, %fd78};
	ld.global.f64 	%fd79, [%rd58+48];
	ld.global.f64 	%fd80, [%rd61+48];
	mul.f64 	%fd81, %fd1, %fd80;
	ld.global.f64 	%fd82, [%rd58+56];
	st.local.v2.f64 	[%rd60+48], {%fd79, %fd82};
	ld.global.f64 	%fd83, [%rd61+56];
	mul.f64 	%fd84, %fd1, %fd83;
	st.local.v2.f64 	[%rd62+48], {%fd81, %fd84};
	ld.global.f64 	%fd85, [%rd58+64];
	ld.global.f64 	%fd86, [%rd61+64];
	mul.f64 	%fd87, %fd1, %fd86;
	ld.global.f64 	%fd88, [%rd58+72];
	st.local.v2.f64 	[%rd60+64], {%fd85, %fd88};
	ld.global.f64 	%fd89, [%rd61+72];
	mul.f64 	%fd90, %fd1, %fd89;
	st.local.v2.f64 	[%rd62+64], {%fd87, %fd90};
	ld.global.f64 	%fd91, [%rd58+80];
	ld.global.f64 	%fd92, [%rd61+80];
	mul.f64 	%fd93, %fd1, %fd92;
	ld.global.f64 	%fd94, [%rd58+88];
	st.local.v2.f64 	[%rd60+80], {%fd91, %fd94};
	ld.global.f64 	%fd95, [%rd61+88];
	mul.f64 	%fd96, %fd1, %fd95;
	st.local.v2.f64 	[%rd62+80], {%fd93, %fd96};
	ld.global.f64 	%fd97, [%rd58+96];
	ld.global.f64 	%fd98, [%rd61+96];
	mul.f64 	%fd99, %fd1, %fd98;
	ld.global.f64 	%fd100, [%rd58+104];
	st.local.v2.f64 	[%rd60+96], {%fd97, %fd100};
	ld.global.f64 	%fd101, [%rd61+104];
	mul.f64 	%fd102, %fd1, %fd101;
	st.local.v2.f64 	[%rd62+96], {%fd99, %fd102};
	ld.global.f64 	%fd103, [%rd58+112];
	ld.global.f64 	%fd104, [%rd61+112];
	mul.f64 	%fd105, %fd1, %fd104;
	ld.global.f64 	%fd106, [%rd58+120];
	st.local.v2.f64 	[%rd60+112], {%fd103, %fd106};
	ld.global.f64 	%fd107, [%rd61+120];
	mul.f64 	%fd108, %fd1, %fd107;
	st.local.v2.f64 	[%rd62+112], {%fd105, %fd108};
	add.s32 	%r232, %r232, 16;
	and.b32  	%r234, %r127, 2147483632;
	setp.ne.s32 	%p8, %r232, %r234;
	@%p8 bra 	$L__BB32_4;
$L__BB32_5:
	setp.eq.s32 	%p9, %r4, 0;
	@%p9 bra 	$L__BB32_14;
	and.b32  	%r9, %r127, 7;
	setp.lt.u32 	%p10, %r4, 8;
	@%p10 bra 	$L__BB32_8;
	add.s32 	%r143, %r234, %r3;
	mul.wide.s32 	%rd63, %r143, 8;
	add.s64 	%rd64, %rd2, %rd63;
	ld.global.f64 	%fd109, [%rd64];
	mul.wide.u32 	%rd65, %r234, 8;
	add.s64 	%rd66, %rd6, %rd65;
	st.local.f64 	[%rd66], %fd109;
	add.s64 	%rd67, %rd1, %rd63;
	ld.global.f64 	%fd110, [%rd67];
	mul.f64 	%fd111, %fd1, %fd110;
	add.s64 	%rd68, %rd5, %rd65;
	st.local.f64 	[%rd68], %fd111;
	ld.global.f64 	%fd112, [%rd64+8];
	st.local.f64 	[%rd66+8], %fd112;
	ld.global.f64 	%fd113, [%rd67+8];
	mul.f64 	%fd114, %fd1, %fd113;
	st.local.f64 	[%rd68+8], %fd114;
	ld.global.f64 	%fd115, [%rd64+16];
	st.local.f64 	[%rd66+16], %fd115;
	ld.global.f64 	%fd116, [%rd67+16];
	mul.f64 	%fd117, %fd1, %fd116;
	st.local.f64 	[%rd68+16], %fd117;
	ld.global.f64 	%fd118, [%rd64+24];
	st.local.f64 	[%rd66+24], %fd118;
	ld.global.f64 	%fd119, [%rd67+24];
	mul.f64 	%fd120, %fd1, %fd119;
	st.local.f64 	[%rd68+24], %fd120;
	ld.global.f64 	%fd121, [%rd64+32];
	st.local.f64 	[%rd66+32], %fd121;
	ld.global.f64 	%fd122, [%rd67+32];
	mul.f64 	%fd123, %fd1, %fd122;
	st.local.f64 	[%rd68+32], %fd123;
	ld.global.f64 	%fd124, [%rd64+40];
	st.local.f64 	[%rd66+40], %fd124;
	ld.global.f64 	%fd125, [%rd67+40];
	mul.f64 	%fd126, %fd1, %fd125;
	st.local.f64 	[%rd68+40], %fd126;
	ld.global.f64 	%fd127, [%rd64+48];
	st.local.f64 	[%rd66+48], %fd127;
	ld.global.f64 	%fd128, [%rd67+48];
	mul.f64 	%fd129, %fd1, %fd128;
	st.local.f64 	[%rd68+48], %fd129;
	ld.global.f64 	%fd130, [%rd64+56];
	st.local.f64 	[%rd66+56], %fd130;
	ld.global.f64 	%fd131, [%rd67+56];
	mul.f64 	%fd132, %fd1, %fd131;
	st.local.f64 	[%rd68+56], %fd132;
	add.s32 	%r234, %r234, 8;
$L__BB32_8:
	setp.eq.s32 	%p11, %r9, 0;
	@%p11 bra 	$L__BB32_14;
	and.b32  	%r12, %r127, 3;
	setp.lt.u32 	%p12, %r9, 4;
	@%p12 bra 	$L__BB32_11;
	add.s32 	%r144, %r234, %r3;
	mul.wide.s32 	%rd69, %r144, 8;
	add.s64 	%rd70, %rd2, %rd69;
	ld.global.f64 	%fd133, [%rd70];
	mul.wide.u32 	%rd71, %r234, 8;
	add.s64 	%rd72, %rd6, %rd71;
	st.local.f64 	[%rd72], %fd133;
	add.s64 	%rd73, %rd1, %rd69;
	ld.global.f64 	%fd134, [%rd73];
	mul.f64 	%fd135, %fd1, %fd134;
	add.s64 	%rd74, %rd5, %rd71;
	st.local.f64 	[%rd74], %fd135;
	ld.global.f64 	%fd136, [%rd70+8];
	st.local.f64 	[%rd72+8], %fd136;
	ld.global.f64 	%fd137, [%rd73+8];
	mul.f64 	%fd138, %fd1, %fd137;
	st.local.f64 	[%rd74+8], %fd138;
	ld.global.f64 	%fd139, [%rd70+16];
	st.local.f64 	[%rd72+16], %fd139;
	ld.global.f64 	%fd140, [%rd73+16];
	mul.f64 	%fd141, %fd1, %fd140;
	st.local.f64 	[%rd74+16], %fd141;
	ld.global.f64 	%fd142, [%rd70+24];
	st.local.f64 	[%rd72+24], %fd142;
	ld.global.f64 	%fd143, [%rd73+24];
	mul.f64 	%fd144, %fd1, %fd143;
	st.local.f64 	[%rd74+24], %fd144;
	add.s32 	%r234, %r234, 4;
$L__BB32_11:
	setp.eq.s32 	%p13, %r12, 0;
	@%p13 bra 	$L__BB32_14;
	mov.b32 	%r237, 0;
$L__BB32_13:
	.pragma "nounroll";
	add.s32 	%r146, %r234, %r3;
	mul.wide.s32 	%rd75, %r146, 8;
	add.s64 	%rd76, %rd2, %rd75;
	ld.global.f64 	%fd145, [%rd76];
	mul.wide.u32 	%rd77, %r234, 8;
	add.s64 	%rd78, %rd6, %rd77;
	st.local.f64 	[%rd78], %fd145;
	add.s64 	%rd79, %rd1, %rd75;
	ld.global.f64 	%fd146, [%rd79];
	mul.f64 	%fd147, %fd1, %fd146;
	add.s64 	%rd80, %rd5, %rd77;
	st.local.f64 	[%rd80], %fd147;
	add.s32 	%r234, %r234, 1;
	add.s32 	%r237, %r237, 1;
	setp.ne.s32 	%p14, %r237, %r12;
	@%p14 bra 	$L__BB32_13;
$L__BB32_14:
	ld.local.f64 	%fd2, [%rd6];
	mul.f64 	%fd148, %fd2, 0d3F847AE147AE147B;
	add.s32 	%r19, %r127, -1;
	mul.wide.s32 	%rd81, %r127, 8;
	add.s64 	%rd82, %rd5, %rd81;
	ld.local.f64 	%fd149, [%rd82+-8];
	setp.gt.f64 	%p16, %fd148, %fd149;
	mov.pred 	%p145, -1;
	@%p16 bra 	$L__BB32_16;
	ld.local.f64 	%fd150, [%rd5];
	mul.f64 	%fd151, %fd150, 0d3F847AE147AE147B;
	add.s64 	%rd84, %rd6, %rd81;
	ld.local.f64 	%fd152, [%rd84+-8];
	setp.gt.f64 	%p145, %fd151, %fd152;
$L__BB32_16:
	ld.param.u32 	%r231, [_Z17add_to_mixed_opacPdS_S_S_S_S_diiiii_param_8];
	ld.param.u32 	%r230, [_Z17add_to_mixed_opacPdS_S_S_S_S_diiiii_param_7];
	setp.eq.s32 	%p17, %r231, 0;
	setp.eq.s32 	%p18, %r230, 0;
	or.pred  	%p19, %p18, %p17;
	or.pred  	%p20, %p19, %p145;
	setp.eq.s32 	%p21, %r127, 1;
	or.pred  	%p22, %p21, %p20;
	@%p22 bra 	$L__BB32_55;
	setp.lt.s32 	%p23, %r127, 2;
	mov.u32 	%r251, %r127;
	@%p23 bra 	$L__BB32_29;
	add.s32 	%r149, %r127, -2;
	and.b32  	%r20, %r19, 7;
	setp.lt.u32 	%p24, %r149, 7;
	mov.b32 	%r243, 1;
	mov.u32 	%r251, %r127;
	@%p24 bra 	$L__BB32_21;
	and.b32  	%r21, %r19, -8;
	mov.b32 	%r243, 1;
	mov.u32 	%r251, %r127;
$L__BB32_20:
	.pragma "nounroll";
	mul.wide.s32 	%rd85, %r243, 8;
	add.s64 	%rd86, %rd6, %rd85;
	ld.local.v2.f64 	{%fd153, %fd154}, [%rd86+-8];
	add.s64 	%rd87, %rd5, %rd85;
	ld.local.v2.f64 	{%fd155, %fd156}, [%rd87+-8];
	setp.gt.f64 	%p25, %fd154, %fd156;
	setp.leu.f64 	%p26, %fd153, %fd155;
	xor.pred  	%p27, %p25, %p26;
	selp.b32 	%r151, %r251, %r243, %p27;
	add.s32 	%r152, %r243, 1;
	ld.local.v2.f64 	{%fd157, %fd158}, [%rd86+8];
	ld.local.v2.f64 	{%fd159, %fd160}, [%rd87+8];
	setp.gt.f64 	%p28, %fd157, %fd159;
	setp.leu.f64 	%p29, %fd154, %fd156;
	xor.pred  	%p30, %p28, %p29;
	selp.b32 	%r153, %r151, %r152, %p30;
	add.s32 	%r154, %r243, 2;
	setp.gt.f64 	%p31, %fd158, %fd160;
	setp.leu.f64 	%p32, %fd157, %fd159;
	xor.pred  	%p33, %p31, %p32;
	selp.b32 	%r155, %r153, %r154, %p33;
	add.s32 	%r156, %r243, 3;
	ld.local.v2.f64 	{%fd161, %fd162}, [%rd86+24];
	ld.local.v2.f64 	{%fd163, %fd164}, [%rd87+24];
	setp.gt.f64 	%p34, %fd161, %fd163;
	setp.leu.f64 	%p35, %fd158, %fd160;
	xor.pred  	%p36, %p34, %p35;
	selp.b32 	%r157, %r155, %r156, %p36;
	add.s32 	%r158, %r243, 4;
	setp.gt.f64 	%p37, %fd162, %fd164;
	setp.leu.f64 	%p38, %fd161, %fd163;
	xor.pred  	%p39, %p37, %p38;
	selp.b32 	%r159, %r157, %r158, %p39;
	add.s32 	%r160, %r243, 5;
	ld.local.v2.f64 	{%fd165, %fd166}, [%rd86+40];
	ld.local.v2.f64 	{%fd167, %fd168}, [%rd87+40];
	setp.gt.f64 	%p40, %fd165, %fd167;
	setp.leu.f64 	%p41, %fd162, %fd164;
	xor.pred  	%p42, %p40, %p41;
	selp.b32 	%r161, %r159, %r160, %p42;
	add.s32 	%r162, %r243, 6;
	setp.gt.f64 	%p43, %fd166, %fd168;
	setp.leu.f64 	%p44, %fd165, %fd167;
	xor.pred  	%p45, %p43, %p44;
	selp.b32 	%r163, %r161, %r162, %p45;
	add.s32 	%r164, %r243, 7;
	ld.local.f64 	%fd169, [%rd86+56];
	ld.local.f64 	%fd170, [%rd87+56];
	setp.gt.f64 	%p46, %fd169, %fd170;
	setp.leu.f64 	%p47, %fd166, %fd168;
	xor.pred  	%p48, %p46, %p47;
	selp.b32 	%r251, %r163, %r164, %p48;
	add.s32 	%r243, %r243, 8;
	setp.ne.s32 	%p49, %r164, %r21;
	@%p49 bra 	$L__BB32_20;
$L__BB32_21:
	setp.eq.s32 	%p50, %r20, 0;
	@%p50 bra 	$L__BB32_29;
	and.b32  	%r37, %r19, 3;
	setp.lt.u32 	%p51, %r20, 4;
	@%p51 bra 	$L__BB32_24;
	mul.wide.u32 	%rd88, %r243, 8;
	add.s64 	%rd89, %rd6, %rd88;
	ld.local.f64 	%fd171, [%rd89];
	add.s64 	%rd90, %rd5, %rd88;
	ld.local.f64 	%fd172, [%rd90];
	setp.gt.f64 	%p52, %fd171, %fd172;
	mul.wide.s32 	%rd91, %r243, 8;
	add.s64 	%rd92, %rd6, %rd91;
	ld.local.f64 	%fd173, [%rd92+-8];
	add.s64 	%rd93, %rd5, %rd91;
	ld.local.f64 	%fd174, [%rd93+-8];
	setp.leu.f64 	%p53, %fd173, %fd174;
	xor.pred  	%p54, %p52, %p53;
	selp.b32 	%r166, %r251, %r243, %p54;
	add.s32 	%r167, %r243, 1;
	mul.wide.u32 	%rd94, %r167, 8;
	add.s64 	%rd95, %rd6, %rd94;
	ld.local.f64 	%fd175, [%rd95];
	add.s64 	%rd96, %rd5, %rd94;
	ld.local.f64 	%fd176, [%rd96];
	setp.gt.f64 	%p55, %fd175, %fd176;
	setp.leu.f64 	%p56, %fd171, %fd172;
	xor.pred  	%p57, %p55, %p56;
	selp.b32 	%r168, %r166, %r167, %p57;
	add.s32 	%r169, %r243, 2;
	mul.wide.u32 	%rd97, %r169, 8;
	add.s64 	%rd98, %rd6, %rd97;
	ld.local.f64 	%fd177, [%rd98];
	add.s64 	%rd99, %rd5, %rd97;
	ld.local.f64 	%fd178, [%rd99];
	setp.gt.f64 	%p58, %fd177, %fd178;
	ld.local.f64 	%fd179, [%rd92+8];
	ld.local.f64 	%fd180, [%rd93+8];
	setp.leu.f64 	%p59, %fd179, %fd180;
	xor.pred  	%p60, %p58, %p59;
	selp.b32 	%r170, %r168, %r169, %p60;
	add.s32 	%r171, %r243, 3;
	ld.local.f64 	%fd181, [%rd89+24];
	ld.local.f64 	%fd182, [%rd90+24];
	setp.gt.f64 	%p61, %fd181, %fd182;
	ld.local.f64 	%fd183, [%rd92+16];
	ld.local.f64 	%fd184, [%rd93+16];
	setp.leu.f64 	%p62, %fd183, %fd184;
	xor.pred  	%p63, %p61, %p62;
	selp.b32 	%r251, %r170, %r171, %p63;
	add.s32 	%r243, %r243, 4;
$L__BB32_24:
	setp.eq.s32 	%p64, %r37, 0;
	@%p64 bra 	$L__BB32_29;
	setp.eq.s32 	%p65, %r37, 1;
	@%p65 bra 	$L__BB32_27;
	mul.wide.u32 	%rd100, %r243, 8;
	add.s64 	%rd101, %rd6, %rd100;
	ld.local.f64 	%fd185, [%rd101];
	add.s64 	%rd102, %rd5, %rd100;
	ld.local.f64 	%fd186, [%rd102];
	setp.gt.f64 	%p66, %fd185, %fd186;
	mul.wide.s32 	%rd103, %r243, 8;
	add.s64 	%rd104, %rd6, %rd103;
	ld.local.f64 	%fd187, [%rd104+-8];
	add.s64 	%rd105, %rd5, %rd103;
	ld.local.f64 	%fd188, [%rd105+-8];
	setp.leu.f64 	%p67, %fd187, %fd188;
	xor.pred  	%p68, %p66, %p67;
	selp.b32 	%r173, %r251, %r243, %p68;
	add.s32 	%r174, %r243, 1;
	ld.local.f64 	%fd189, [%rd101+8];
	ld.local.f64 	%fd190, [%rd102+8];
	setp.gt.f64 	%p69, %fd189, %fd190;
	setp.leu.f64 	%p70, %fd185, %fd186;
	xor.pred  	%p71, %p69, %p70;
	selp.b32 	%r251, %r173, %r174, %p71;
	add.s32 	%r243, %r243, 2;
$L__BB32_27:
	and.b32  	%r175, %r19, 1;
	setp.eq.b32 	%p72, %r175, 1;
	not.pred 	%p73, %p72;
	@%p73 bra 	$L__BB32_29;
	mul.wide.u32 	%rd106, %r243, 8;
	add.s64 	%rd107, %rd6, %rd106;
	ld.local.f64 	%fd191, [%rd107];
	add.s64 	%rd108, %rd5, %rd106;
	ld.local.f64 	%fd192, [%rd108];
	setp.gt.f64 	%p74, %fd191, %fd192;
	mul.wide.s32 	%rd109, %r243, 8;
	add.s64 	%rd110, %rd6, %rd109;
	ld.local.f64 	%fd193, [%rd110+-8];
	add.s64 	%rd111, %rd5, %rd109;
	ld.local.f64 	%fd194, [%rd111+-8];
	setp.leu.f64 	%p75, %fd193, %fd194;
	xor.pred  	%p76, %p74, %p75;
	selp.b32 	%r251, %r251, %r243, %p76;
$L__BB32_29:
	ld.local.f64 	%fd195, [%rd5];
	setp.gt.f64 	%p77, %fd2, %fd195;
	@%p77 bra 	$L__BB32_69;
	setp.lt.s32 	%p78, %r127, 1;
	@%p78 bra 	$L__BB32_41;
	and.b32  	%r50, %r251, 3;
	and.b32  	%r51, %r251, 2147483644;
	mov.b32 	%r260, 0;
$L__BB32_32:
	setp.lt.s32 	%p79, %r251, 1;
	@%p79 bra 	$L__BB32_40;
	setp.lt.u32 	%p80, %r251, 4;
	mul.wide.u32 	%rd112, %r260, 8;
	add.s64 	%rd113, %rd5, %rd112;
	ld.local.f64 	%fd7, [%rd113];
	mul.lo.s32 	%r76, %r260, %r251;
	add.s64 	%rd114, %rd4, %rd112;
	ld.global.f64 	%fd196, [%rd114];
	mul.f64 	%fd8, %fd196, 0d3FE0000000000000;
	mov.b32 	%r267, 0;
	@%p80 bra 	$L__BB32_36;
	mov.b32 	%r266, 0;
$L__BB32_35:
	mul.wide.u32 	%rd115, %r266, 8;
	add.s64 	%rd116, %rd6, %rd115;
	ld.local.v2.f64 	{%fd197, %fd198}, [%rd116];
	add.f64 	%fd199, %fd197, %fd7;
	add.s32 	%r179, %r266, %r76;
	mul.wide.u32 	%rd117, %r179, 8;
	add.s64 	%rd118, %rd7, %rd117;
	st.local.f64 	[%rd118], %fd199;
	add.s64 	%rd119, %rd4, %rd115;
	ld.global.f64 	%fd200, [%rd119];
	mul.f64 	%fd201, %fd200, 0d3FE0000000000000;
	mul.f64 	%fd202, %fd201, %fd8;
	add.s64 	%rd120, %rd8, %rd117;
	st.local.f64 	[%rd120], %fd202;
	add.f64 	%fd203, %fd198, %fd7;
	st.local.f64 	[%rd118+8], %fd203;
	ld.global.f64 	%fd204, [%rd119+8];
	mul.f64 	%fd205, %fd204, 0d3FE0000000000000;
	mul.f64 	%fd206, %fd205, %fd8;
	st.local.f64 	[%rd120+8], %fd206;
	ld.local.v2.f64 	{%fd207, %fd208}, [%rd116+16];
	add.f64 	%fd209, %fd207, %fd7;
	st.local.f64 	[%rd118+16], %fd209;
	ld.global.f64 	%fd210, [%rd119+16];
	mul.f64 	%fd211, %fd210, 0d3FE0000000000000;
	mul.f64 	%fd212, %fd211, %fd8;
	st.local.f64 	[%rd120+16], %fd212;
	add.f64 	%fd213, %fd208, %fd7;
	st.local.f64 	[%rd118+24], %fd213;
	ld.global.f64 	%fd214, [%rd119+24];
	mul.f64 	%fd215, %fd214, 0d3FE0000000000000;
	mul.f64 	%fd216, %fd215, %fd8;
	st.local.f64 	[%rd120+24], %fd216;
	add.s32 	%r266, %r266, 4;
	setp.ne.s32 	%p81, %r266, %r51;
	mov.u32 	%r267, %r51;
	@%p81 bra 	$L__BB32_35;
$L__BB32_36:
	setp.eq.s32 	%p82, %r50, 0;
	@%p82 bra 	$L__BB32_40;
	setp.eq.s32 	%p83, %r50, 1;
	cvt.u64.u32 	%rd18, %r267;
	mul.wide.u32 	%rd121, %r267, 8;
	add.s64 	%rd19, %rd6, %rd121;
	ld.local.f64 	%fd217, [%rd19];
	add.f64 	%fd218, %fd217, %fd7;
	add.s32 	%r180, %r267, %r76;
	mul.wide.u32 	%rd122, %r180, 8;
	add.s64 	%rd123, %rd7, %rd122;
	st.local.f64 	[%rd123], %fd218;
	add.s64 	%rd20, %rd4, %rd121;
	ld.global.f64 	%fd219, [%rd20];
	mul.f64 	%fd220, %fd219, 0d3FE0000000000000;
	mul.f64 	%fd221, %fd220, %fd8;
	add.s64 	%rd124, %rd8, %rd122;
	st.local.f64 	[%rd124], %fd221;
	@%p83 bra 	$L__BB32_40;
	setp.eq.s32 	%p84, %r50, 2;
	ld.local.f64 	%fd222, [%rd19+8];
	add.f64 	%fd223, %fd222, %fd7;
	cvt.u64.u32 	%rd125, %r76;
	add.s64 	%rd126, %rd18, %rd125;
	shl.b64 	%rd127, %rd126, 3;
	add.s64 	%rd21, %rd7, %rd127;
	st.local.f64 	[%rd21+8], %fd223;
	ld.global.f64 	%fd224, [%rd20+8];
	mul.f64 	%fd225, %fd224, 0d3FE0000000000000;
	mul.f64 	%fd226, %fd225, %fd8;
	add.s64 	%rd22, %rd8, %rd127;
	st.local.f64 	[%rd22+8], %fd226;
	@%p84 bra 	$L__BB32_40;
	ld.local.f64 	%fd227, [%rd19+16];
	add.f64 	%fd228, %fd227, %fd7;
	st.local.f64 	[%rd21+16], %fd228;
	ld.global.f64 	%fd229, [%rd20+16];
	mul.f64 	%fd230, %fd229, 0d3FE0000000000000;
	mul.f64 	%fd231, %fd230, %fd8;
	st.local.f64 	[%rd22+16], %fd231;
$L__BB32_40:
	add.s32 	%r260, %r260, 1;
	setp.eq.s32 	%p85, %r260, %r127;
	@%p85 bra 	$L__BB32_41;
	bra.uni 	$L__BB32_32;
$L__BB32_41:
	setp.lt.s32 	%p86, %r127, 1;
	setp.ge.s32 	%p87, %r251, %r127;
	or.pred  	%p88, %p87, %p86;
	@%p88 bra 	$L__BB32_95;
	and.b32  	%r77, %r127, 7;
	add.s32 	%r78, %r77, -1;
	and.b32  	%r79, %r127, 3;
	and.b32  	%r80, %r127, 2147483640;
	and.b32  	%r81, %r127, 1;
$L__BB32_43:
	setp.lt.u32 	%p89, %r127, 8;
	mul.wide.s32 	%rd128, %r251, 8;
	add.s64 	%rd129, %rd6, %rd128;
	ld.local.f64 	%fd9, [%rd129];
	mul.lo.s32 	%r83, %r251, %r127;
	add.s64 	%rd130, %rd4, %rd128;
	ld.global.f64 	%fd232, [%rd130];
	mul.f64 	%fd10, %fd232, 0d3FE0000000000000;
	mov.b32 	%r264, 0;
	@%p89 bra 	$L__BB32_46;
	mov.b32 	%r262, 0;
$L__BB32_45:
	.pragma "nounroll";
	mul.wide.u32 	%rd131, %r262, 8;
	add.s64 	%rd132, %rd5, %rd131;
	ld.local.v2.f64 	{%fd233, %fd234}, [%rd132];
	add.f64 	%fd235, %fd9, %fd233;
	add.s32 	%r183, %r262, %r83;
	mul.wide.s32 	%rd133, %r183, 8;
	add.s64 	%rd134, %rd7, %rd133;
	st.local.f64 	[%rd134], %fd235;
	add.s64 	%rd135, %rd4, %rd131;
	ld.global.f64 	%fd236, [%rd135];
	mul.f64 	%fd237, %fd236, 0d3FE0000000000000;
	mul.f64 	%fd238, %fd10, %fd237;
	add.s64 	%rd136, %rd8, %rd133;
	st.local.f64 	[%rd136], %fd238;
	add.f64 	%fd239, %fd9, %fd234;
	st.local.f64 	[%rd134+8], %fd239;
	ld.global.f64 	%fd240, [%rd135+8];
	mul.f64 	%fd241, %fd240, 0d3FE0000000000000;
	mul.f64 	%fd242, %fd10, %fd241;
	st.local.f64 	[%rd136+8], %fd242;
	ld.local.v2.f64 	{%fd243, %fd244}, [%rd132+16];
	add.f64 	%fd245, %fd9, %fd243;
	st.local.f64 	[%rd134+16], %fd245;
	ld.global.f64 	%fd246, [%rd135+16];
	mul.f64 	%fd247, %fd246, 0d3FE0000000000000;
	mul.f64 	%fd248, %fd10, %fd247;
	st.local.f64 	[%rd136+16], %fd248;
	add.f64 	%fd249, %fd9, %fd244;
	st.local.f64 	[%rd134+24], %fd249;
	ld.global.f64 	%fd250, [%rd135+24];
	mul.f64 	%fd251, %fd250, 0d3FE0000000000000;
	mul.f64 	%fd252, %fd10, %fd251;
	st.local.f64 	[%rd136+24], %fd252;
	ld.local.v2.f64 	{%fd253, %fd254}, [%rd132+32];
	add.f64 	%fd255, %fd9, %fd253;
	st.local.f64 	[%rd134+32], %fd255;
	ld.global.f64 	%fd256, [%rd135+32];
	mul.f64 	%fd257, %fd256, 0d3FE0000000000000;
	mul.f64 	%fd258, %fd10, %fd257;
	st.local.f64 	[%rd136+32], %fd258;
	add.f64 	%fd259, %fd9, %fd254;
	st.local.f64 	[%rd134+40], %fd259;
	ld.global.f64 	%fd260, [%rd135+40];
	mul.f64 	%fd261, %fd260, 0d3FE0000000000000;
	mul.f64 	%fd262, %fd10, %fd261;
	st.local.f64 	[%rd136+40], %fd262;
	ld.local.v2.f64 	{%fd263, %fd264}, [%rd132+48];
	add.f64 	%fd265, %fd9, %fd263;
	st.local.f64 	[%rd134+48], %fd265;
	ld.global.f64 	%fd266, [%rd135+48];
	mul.f64 	%fd267, %fd266, 0d3FE0000000000000;
	mul.f64 	%fd268, %fd10, %fd267;
	st.local.f64 	[%rd136+48], %fd268;
	add.f64 	%fd269, %fd9, %fd264;
	st.local.f64 	[%rd134+56], %fd269;
	ld.global.f64 	%fd270, [%rd135+56];
	mul.f64 	%fd271, %fd270, 0d3FE0000000000000;
	mul.f64 	%fd272, %fd10, %fd271;
	st.local.f64 	[%rd136+56], %fd272;
	add.s32 	%r262, %r262, 8;
	setp.ne.s32 	%p90, %r262, %r80;
	mov.u32 	%r264, %r80;
	@%p90 bra 	$L__BB32_45;
$L__BB32_46:
	setp.eq.s32 	%p91, %r77, 0;
	@%p91 bra 	$L__BB32_54;
	setp.lt.u32 	%p92, %r78, 3;
	@%p92 bra 	$L__BB32_49;
	mul.wide.u32 	%rd137, %r264, 8;
	add.s64 	%rd138, %rd5, %rd137;
	ld.local.f64 	%fd273, [%rd138];
	add.f64 	%fd274, %fd9, %fd273;
	add.s32 	%r184, %r264, %r83;
	mul.wide.s32 	%rd139, %r184, 8;
	add.s64 	%rd140, %rd7, %rd139;
	st.local.f64 	[%rd140], %fd274;
	add.s64 	%rd141, %rd4, %rd137;
	ld.global.f64 	%fd275, [%rd141];
	mul.f64 	%fd276, %fd275, 0d3FE0000000000000;
	mul.f64 	%fd277, %fd10, %fd276;
	add.s64 	%rd142, %rd8, %rd139;
	st.local.f64 	[%rd142], %fd277;
	ld.local.f64 	%fd278, [%rd138+8];
	add.f64 	%fd279, %fd9, %fd278;
	st.local.f64 	[%rd140+8], %fd279;
	ld.global.f64 	%fd280, [%rd141+8];
	mul.f64 	%fd281, %fd280, 0d3FE0000000000000;
	mul.f64 	%fd282, %fd10, %fd281;
	st.local.f64 	[%rd142+8], %fd282;
	ld.local.f64 	%fd283, [%rd138+16];
	add.f64 	%fd284, %fd9, %fd283;
	st.local.f64 	[%rd140+16], %fd284;
	ld.global.f64 	%fd285, [%rd141+16];
	mul.f64 	%fd286, %fd285, 0d3FE0000000000000;
	mul.f64 	%fd287, %fd10, %fd286;
	st.local.f64 	[%rd142+16], %fd287;
	ld.local.f64 	%fd288, [%rd138+24];
	add.f64 	%fd289, %fd9, %fd288;
	st.local.f64 	[%rd140+24], %fd289;
	ld.global.f64 	%fd290, [%rd141+24];
	mul.f64 	%fd291, %fd290, 0d3FE0000000000000;
	mul.f64 	%fd292, %fd10, %fd291;
	st.local.f64 	[%rd142+24], %fd292;
	add.s32 	%r264, %r264, 4;
$L__BB32_49:
	setp.eq.s32 	%p93, %r79, 0;
	@%p93 bra 	$L__BB32_54;
	setp.eq.s32 	%p94, %r79, 1;
	@%p94 bra 	$L__BB32_52;
	mul.wide.u32 	%rd143, %r264, 8;
	add.s64 	%rd144, %rd5, %rd143;
	ld.local.f64 	%fd293, [%rd144];
	add.f64 	%fd294, %fd9, %fd293;
	add.s32 	%r185, %r264, %r83;
	mul.wide.s32 	%rd145, %r185, 8;
	add.s64 	%rd146, %rd7, %rd145;
	st.local.f64 	[%rd146], %fd294;
	add.s64 	%rd147, %rd4, %rd143;
	ld.global.f64 	%fd295, [%rd147];
	mul.f64 	%fd296, %fd295, 0d3FE0000000000000;
	mul.f64 	%fd297, %fd10, %fd296;
	add.s64 	%rd148, %rd8, %rd145;
	st.local.f64 	[%rd148], %fd297;
	ld.local.f64 	%fd298, [%rd144+8];
	add.f64 	%fd299, %fd9, %fd298;
	st.local.f64 	[%rd146+8], %fd299;
	ld.global.f64 	%fd300, [%rd147+8];
	mul.f64 	%fd301, %fd300, 0d3FE0000000000000;
	mul.f64 	%fd302, %fd10, %fd301;
	st.local.f64 	[%rd148+8], %fd302;
	add.s32 	%r264, %r264, 2;
$L__BB32_52:
	setp.eq.s32 	%p95, %r81, 0;
	@%p95 bra 	$L__BB32_54;
	mul.wide.u32 	%rd149, %r264, 8;
	add.s64 	%rd150, %rd5, %rd149;
	ld.local.f64 	%fd303, [%rd150];
	add.f64 	%fd304, %fd9, %fd303;
	add.s32 	%r186, %r264, %r83;
	mul.wide.s32 	%rd151, %r186, 8;
	add.s64 	%rd152, %rd7, %rd151;
	st.local.f64 	[%rd152], %fd304;
	add.s64 	%rd153, %rd4, %rd149;
	ld.global.f64 	%fd305, [%rd153];
	mul.f64 	%fd306, %fd305, 0d3FE0000000000000;
	mul.f64 	%fd307, %fd10, %fd306;
	add.s64 	%rd154, %rd8, %rd151;
	st.local.f64 	[%rd154], %fd307;
$L__BB32_54:
	add.s32 	%r251, %r251, 1;
	setp.eq.s32 	%p96, %r251, %r127;
	@%p96 bra 	$L__BB32_95;
	bra.uni 	$L__BB32_43;
$L__BB32_55:
	setp.lt.s32 	%p136, %r127, 1;
	@%p136 bra 	$L__BB32_68;
	mad.lo.s32 	%r227, %r128, %r137, %r1;
	mul.lo.s32 	%r22, %r227, %r127;
	and.b32  	%r23, %r127, 15;
	setp.lt.u32 	%p137, %r19, 15;
	mov.b32 	%r277, 0;
	@%p137 bra 	$L__BB32_59;
	and.b32  	%r277, %r127, 2147483632;
	neg.s32 	%r239, %r277;
	add.s64 	%rd9, %rd2, 64;
	add.s64 	%rd248, %rd5, 64;
	mov.u32 	%r238, %r22;
$L__BB32_58:
	.pragma "nounroll";
	mul.wide.s32 	%rd235, %r238, 8;
	add.s64 	%rd236, %rd9, %rd235;
	ld.local.v2.f64 	{%fd474, %fd475}, [%rd248+-64];
	ld.global.f64 	%fd476, [%rd236+-64];
	add.f64 	%fd477, %fd474, %fd476;
	st.global.f64 	[%rd236+-64], %fd477;
	ld.global.f64 	%fd478, [%rd236+-56];
	add.f64 	%fd479, %fd475, %fd478;
	st.global.f64 	[%rd236+-56], %fd479;
	ld.local.v2.f64 	{%fd480, %fd481}, [%rd248+-48];
	ld.global.f64 	%fd482, [%rd236+-48];
	add.f64 	%fd483, %fd480, %fd482;
	st.global.f64 	[%rd236+-48], %fd483;
	ld.global.f64 	%fd484, [%rd236+-40];
	add.f64 	%fd485, %fd481, %fd484;
	st.global.f64 	[%rd236+-40], %fd485;
	ld.local.v2.f64 	{%fd486, %fd487}, [%rd248+-32];
	ld.global.f64 	%fd488, [%rd236+-32];
	add.f64 	%fd489, %fd486, %fd488;
	st.global.f64 	[%rd236+-32], %fd489;
	ld.global.f64 	%fd490, [%rd236+-24];
	add.f64 	%fd491, %fd487, %fd490;
	st.global.f64 	[%rd236+-24], %fd491;
	ld.local.v2.f64 	{%fd492, %fd493}, [%rd248+-16];
	ld.global.f64 	%fd494, [%rd236+-16];
	add.f64 	%fd495, %fd492, %fd494;
	st.global.f64 	[%rd236+-16], %fd495;
	ld.global.f64 	%fd496, [%rd236+-8];
	add.f64 	%fd497, %fd493, %fd496;
	st.global.f64 	[%rd236+-8], %fd497;
	ld.local.v2.f64 	{%fd498, %fd499}, [%rd248];
	ld.global.f64 	%fd500, [%rd236];
	add.f64 	%fd501, %fd498, %fd500;
	st.global.f64 	[%rd236], %fd501;
	ld.global.f64 	%fd502, [%rd236+8];
	add.f64 	%fd503, %fd499, %fd502;
	st.global.f64 	[%rd236+8], %fd503;
	ld.local.v2.f64 	{%fd504, %fd505}, [%rd248+16];
	ld.global.f64 	%fd506, [%rd236+16];
	add.f64 	%fd507, %fd504, %fd506;
	st.global.f64 	[%rd236+16], %fd507;
	ld.global.f64 	%fd508, [%rd236+24];
	add.f64 	%fd509, %fd505, %fd508;
	st.global.f64 	[%rd236+24], %fd509;
	ld.local.v2.f64 	{%fd510, %fd511}, [%rd248+32];
	ld.global.f64 	%fd512, [%rd236+32];
	add.f64 	%fd513, %fd510, %fd512;
	st.global.f64 	[%rd236+32], %fd513;
	ld.global.f64 	%fd514, [%rd236+40];
	add.f64 	%fd515, %fd511, %fd514;
	st.global.f64 	[%rd236+40], %fd515;
	ld.local.v2.f64 	{%fd516, %fd517}, [%rd248+48];
	ld.global.f64 	%fd518, [%rd236+48];
	add.f64 	%fd519, %fd516, %fd518;
	st.global.f64 	[%rd236+48], %fd519;
	ld.global.f64 	%fd520, [%rd236+56];
	add.f64 	%fd521, %fd517, %fd520;
	st.global.f64 	[%rd236+56], %fd521;
	add.s32 	%r239, %r239, 16;
	add.s32 	%r238, %r238, 16;
	add.s64 	%rd248, %rd248, 128;
	setp.eq.s32 	%p138, %r239, 0;
	@%p138 bra 	$L__BB32_59;
	bra.uni 	$L__BB32_58;
$L__BB32_59:
	setp.eq.s32 	%p139, %r23, 0;
	@%p139 bra 	$L__BB32_68;
	and.b32  	%r113, %r127, 7;
	setp.lt.u32 	%p140, %r23, 8;
	@%p140 bra 	$L__BB32_62;
	mul.wide.u32 	%rd237, %r277, 8;
	add.s64 	%rd238, %rd5, %rd237;
	ld.local.f64 	%fd522, [%rd238];
	add.s32 	%r228, %r277, %r22;
	mul.wide.s32 	%rd239, %r228, 8;
	add.s64 	%rd240, %rd2, %rd239;
	ld.global.f64 	%fd523, [%rd240];
	add.f64 	%fd524, %fd522, %fd523;
	st.global.f64 	[%rd240], %fd524;
	ld.local.f64 	%fd525, [%rd238+8];
	ld.global.f64 	%fd526, [%rd240+8];
	add.f64 	%fd527, %fd525, %fd526;
	st.global.f64 	[%rd240+8], %fd527;
	ld.local.f64 	%fd528, [%rd238+16];
	ld.global.f64 	%fd529, [%rd240+16];
	add.f64 	%fd530, %fd528, %fd529;
	st.global.f64 	[%rd240+16], %fd530;
	ld.local.f64 	%fd531, [%rd238+24];
	ld.global.f64 	%fd532, [%rd240+24];
	add.f64 	%fd533, %fd531, %fd532;
	st.global.f64 	[%rd240+24], %fd533;
	ld.local.f64 	%fd534, [%rd238+32];
	ld.global.f64 	%fd535, [%rd240+32];
	add.f64 	%fd536, %fd534, %fd535;
	st.global.f64 	[%rd240+32], %fd536;
	ld.local.f64 	%fd537, [%rd238+40];
	ld.global.f64 	%fd538, [%rd240+40];
	add.f64 	%fd539, %fd537, %fd538;
	st.global.f64 	[%rd240+40], %fd539;
	ld.local.f64 	%fd540, [%rd238+48];
	ld.global.f64 	%fd541, [%rd240+48];
	add.f64 	%fd542, %fd540, %fd541;
	st.global.f64 	[%rd240+48], %fd542;
	ld.local.f64 	%fd543, [%rd238+56];
	ld.global.f64 	%fd544, [%rd240+56];
	add.f64 	%fd545, %fd543, %fd544;
	st.global.f64 	[%rd240+56], %fd545;
	add.s32 	%r277, %r277, 8;
$L__BB32_62:
	setp.eq.s32 	%p141, %r113, 0;
	@%p141 bra 	$L__BB32_68;
	and.b32  	%r116, %r127, 3;
	setp.lt.u32 	%p142, %r113, 4;
	@%p142 bra 	$L__BB32_65;
	mul.wide.u32 	%rd241, %r277, 8;
	add.s64 	%rd242, %rd5, %rd241;
	ld.local.f64 	%fd546, [%rd242];
	add.s32 	%r229, %r277, %r22;
	mul.wide.s32 	%rd243, %r229, 8;
	add.s64 	%rd244, %rd2, %rd243;
	ld.global.f64 	%fd547, [%rd244];
	add.f64 	%fd548, %fd546, %fd547;
	st.global.f64 	[%rd244], %fd548;
	ld.local.f64 	%fd549, [%rd242+8];
	ld.global.f64 	%fd550, [%rd244+8];
	add.f64 	%fd551, %fd549, %fd550;
	st.global.f64 	[%rd244+8], %fd551;
	ld.local.f64 	%fd552, [%rd242+16];
	ld.global.f64 	%fd553, [%rd244+16];
	add.f64 	%fd554, %fd552, %fd553;
	st.global.f64 	[%rd244+16], %fd554;
	ld.local.f64 	%fd555, [%rd242+24];
	ld.global.f64 	%fd556, [%rd244+24];
	add.f64 	%fd557, %fd555, %fd556;
	st.global.f64 	[%rd244+24], %fd557;
	add.s32 	%r277, %r277, 4;
$L__BB32_65:
	setp.eq.s32 	%p143, %r116, 0;
	@%p143 bra 	$L__BB32_68;
	add.s32 	%r280, %r277, %r22;
	mul.wide.u32 	%rd245, %r277, 8;
	add.s64 	%rd252, %rd5, %rd245;
	neg.s32 	%r279, %r116;
$L__BB32_67:
	.pragma "nounroll";
	mul.wide.s32 	%rd246, %r280, 8;
	add.s64 	%rd247, %rd2, %rd246;
	ld.local.f64 	%fd558, [%rd252];
	ld.global.f64 	%fd559, [%rd247];
	add.f64 	%fd560, %fd558, %fd559;
	st.global.f64 	[%rd247], %fd560;
	add.s32 	%r280, %r280, 1;
	add.s64 	%rd252, %rd252, 8;
	add.s32 	%r279, %r279, 1;
	setp.ne.s32 	%p144, %r279, 0;
	@%p144 bra 	$L__BB32_67;
$L__BB32_68:
	ret;
$L__BB32_69:
	setp.lt.s32 	%p97, %r127, 1;
	@%p97 bra 	$L__BB32_80;
	and.b32  	%r52, %r251, 3;
	and.b32  	%r53, %r251, 2147483644;
	mov.b32 	%r252, 0;
$L__BB32_71:
	setp.lt.s32 	%p98, %r251, 1;
	@%p98 bra 	$L__BB32_79;
	setp.lt.u32 	%p99, %r251, 4;
	mul.wide.u32 	%rd155, %r252, 8;
	add.s64 	%rd156, %rd6, %rd155;
	ld.local.f64 	%fd3, [%rd156];
	mul.lo.s32 	%r55, %r252, %r251;
	add.s64 	%rd157, %rd4, %rd155;
	ld.global.f64 	%fd308, [%rd157];
	mul.f64 	%fd4, %fd308, 0d3FE0000000000000;
	mov.b32 	%r259, 0;
	@%p99 bra 	$L__BB32_75;
	mov.b32 	%r258, 0;
$L__BB32_74:
	mul.wide.u32 	%rd158, %r258, 8;
	add.s64 	%rd159, %rd5, %rd158;
	ld.local.v2.f64 	{%fd309, %fd310}, [%rd159];
	add.f64 	%fd311, %fd3, %fd309;
	add.s32 	%r190, %r258, %r55;
	mul.wide.u32 	%rd160, %r190, 8;
	add.s64 	%rd161, %rd7, %rd160;
	st.local.f64 	[%rd161], %fd311;
	add.s64 	%rd162, %rd4, %rd158;
	ld.global.f64 	%fd312, [%rd162];
	mul.f64 	%fd313, %fd312, 0d3FE0000000000000;
	mul.f64 	%fd314, %fd4, %fd313;
	add.s64 	%rd163, %rd8, %rd160;
	st.local.f64 	[%rd163], %fd314;
	add.f64 	%fd315, %fd3, %fd310;
	st.local.f64 	[%rd161+8], %fd315;
	ld.global.f64 	%fd316, [%rd162+8];
	mul.f64 	%fd317, %fd316, 0d3FE0000000000000;
	mul.f64 	%fd318, %fd4, %fd317;
	st.local.f64 	[%rd163+8], %fd318;
	ld.local.v2.f64 	{%fd319, %fd320}, [%rd159+16];
	add.f64 	%fd321, %fd3, %fd319;
	st.local.f64 	[%rd161+16], %fd321;
	ld.global.f64 	%fd322, [%rd162+16];
	mul.f64 	%fd323, %fd322, 0d3FE0000000000000;
	mul.f64 	%fd324, %fd4, %fd323;
	st.local.f64 	[%rd163+16], %fd324;
	add.f64 	%fd325, %fd3, %fd320;
	st.local.f64 	[%rd161+24], %fd325;
	ld.global.f64 	%fd326, [%rd162+24];
	mul.f64 	%fd327, %fd326, 0d3FE0000000000000;
	mul.f64 	%fd328, %fd4, %fd327;
	st.local.f64 	[%rd163+24], %fd328;
	add.s32 	%r258, %r258, 4;
	setp.ne.s32 	%p100, %r258, %r53;
	mov.u32 	%r259, %r53;
	@%p100 bra 	$L__BB32_74;
$L__BB32_75:
	setp.eq.s32 	%p101, %r52, 0;
	@%p101 bra 	$L__BB32_79;
	setp.eq.s32 	%p102, %r52, 1;
	cvt.u64.u32 	%rd13, %r259;
	mul.wide.u32 	%rd164, %r259, 8;
	add.s64 	%rd14, %rd5, %rd164;
	ld.local.f64 	%fd329, [%rd14];
	add.f64 	%fd330, %fd3, %fd329;
	add.s32 	%r191, %r259, %r55;
	mul.wide.u32 	%rd165, %r191, 8;
	add.s64 	%rd166, %rd7, %rd165;
	st.local.f64 	[%rd166], %fd330;
	add.s64 	%rd15, %rd4, %rd164;
	ld.global.f64 	%fd331, [%rd15];
	mul.f64 	%fd332, %fd331, 0d3FE0000000000000;
	mul.f64 	%fd333, %fd4, %fd332;
	add.s64 	%rd167, %rd8, %rd165;
	st.local.f64 	[%rd167], %fd333;
	@%p102 bra 	$L__BB32_79;
	setp.eq.s32 	%p103, %r52, 2;
	ld.local.f64 	%fd334, [%rd14+8];
	add.f64 	%fd335, %fd3, %fd334;
	cvt.u64.u32 	%rd168, %r55;
	add.s64 	%rd169, %rd13, %rd168;
	shl.b64 	%rd170, %rd169, 3;
	add.s64 	%rd16, %rd7, %rd170;
	st.local.f64 	[%rd16+8], %fd335;
	ld.global.f64 	%fd336, [%rd15+8];
	mul.f64 	%fd337, %fd336, 0d3FE0000000000000;
	mul.f64 	%fd338, %fd4, %fd337;
	add.s64 	%rd17, %rd8, %rd170;
	st.local.f64 	[%rd17+8], %fd338;
	@%p103 bra 	$L__BB32_79;
	ld.local.f64 	%fd339, [%rd14+16];
	add.f64 	%fd340, %fd3, %fd339;
	st.local.f64 	[%rd16+16], %fd340;
	ld.global.f64 	%fd341, [%rd15+16];
	mul.f64 	%fd342, %fd341, 0d3FE0000000000000;
	mul.f64 	%fd343, %fd4, %fd342;
	st.local.f64 	[%rd17+16], %fd343;
$L__BB32_79:
	add.s32 	%r252, %r252, 1;
	setp.eq.s32 	%p104, %r252, %r127;
	@%p104 bra 	$L__BB32_80;
	bra.uni 	$L__BB32_71;
$L__BB32_80:
	setp.lt.s32 	%p105, %r127, 1;
	setp.ge.s32 	%p106, %r251, %r127;
	or.pred  	%p107, %p106, %p105;
	@%p107 bra 	$L__BB32_95;
	and.b32  	%r56, %r127, 7;
	add.s32 	%r57, %r56, -1;
	and.b32  	%r58, %r127, 3;
	and.b32  	%r59, %r127, 2147483640;
	and.b32  	%r60, %r127, 1;
$L__BB32_82:
	setp.lt.u32 	%p108, %r127, 8;
	mul.wide.s32 	%rd171, %r251, 8;
	add.s64 	%rd172, %rd5, %rd171;
	ld.local.f64 	%fd5, [%rd172];
	mul.lo.s32 	%r62, %r251, %r127;
	add.s64 	%rd173, %rd4, %rd171;
	ld.global.f64 	%fd344, [%rd173];
	mul.f64 	%fd6, %fd344, 0d3FE0000000000000;
	mov.b32 	%r256, 0;
	@%p108 bra 	$L__BB32_85;
	mov.b32 	%r254, 0;
$L__BB32_84:
	.pragma "nounroll";
	mul.wide.u32 	%rd174, %r254, 8;
	add.s64 	%rd175, %rd6, %rd174;
	ld.local.v2.f64 	{%fd345, %fd346}, [%rd175];
	add.f64 	%fd347, %fd345, %fd5;
	add.s32 	%r194, %r254, %r62;
	mul.wide.s32 	%rd176, %r194, 8;
	add.s64 	%rd177, %rd7, %rd176;
	st.local.f64 	[%rd177], %fd347;
	add.s64 	%rd178, %rd4, %rd174;
	ld.global.f64 	%fd348, [%rd178];
	mul.f64 	%fd349, %fd348, 0d3FE0000000000000;
	mul.f64 	%fd350, %fd349, %fd6;
	add.s64 	%rd179, %rd8, %rd176;
	st.local.f64 	[%rd179], %fd350;
	add.f64 	%fd351, %fd346, %fd5;
	st.local.f64 	[%rd177+8], %fd351;
	ld.global.f64 	%fd352, [%rd178+8];
	mul.f64 	%fd353, %fd352, 0d3FE0000000000000;
	mul.f64 	%fd354, %fd353, %fd6;
	st.local.f64 	[%rd179+8], %fd354;
	ld.local.v2.f64 	{%fd355, %fd356}, [%rd175+16];
	add.f64 	%fd357, %fd355, %fd5;
	st.local.f64 	[%rd177+16], %fd357;
	ld.global.f64 	%fd358, [%rd178+16];
	mul.f64 	%fd359, %fd358, 0d3FE0000000000000;
	mul.f64 	%fd360, %fd359, %fd6;
	st.local.f64 	[%rd179+16], %fd360;
	add.f64 	%fd361, %fd356, %fd5;
	st.local.f64 	[%rd177+24], %fd361;
	ld.global.f64 	%fd362, [%rd178+24];
	mul.f64 	%fd363, %fd362, 0d3FE0000000000000;
	mul.f64 	%fd364, %fd363, %fd6;
	st.local.f64 	[%rd179+24], %fd364;
	ld.local.v2.f64 	{%fd365, %fd366}, [%rd175+32];
	add.f64 	%fd367, %fd365, %fd5;
	st.local.f64 	[%rd177+32], %fd367;
	ld.global.f64 	%fd368, [%rd178+32];
	mul.f64 	%fd369, %fd368, 0d3FE0000000000000;
	mul.f64 	%fd370, %fd369, %fd6;
	st.local.f64 	[%rd179+32], %fd370;
	add.f64 	%fd371, %fd366, %fd5;
	st.local.f64 	[%rd177+40], %fd371;
	ld.global.f64 	%fd372, [%rd178+40];
	mul.f64 	%fd373, %fd372, 0d3FE0000000000000;
	mul.f64 	%fd374, %fd373, %fd6;
	st.local.f64 	[%rd179+40], %fd374;
	ld.local.v2.f64 	{%fd375, %fd376}, [%rd175+48];
	add.f64 	%fd377, %fd375, %fd5;
	st.local.f64 	[%rd177+48], %fd377;
	ld.global.f64 	%fd378, [%rd178+48];
	mul.f64 	%fd379, %fd378, 0d3FE0000000000000;
	mul.f64 	%fd380, %fd379, %fd6;
	st.local.f64 	[%rd179+48], %fd380;
	add.f64 	%fd381, %fd376, %fd5;
	st.local.f64 	[%rd177+56], %fd381;
	ld.global.f64 	%fd382, [%rd178+56];
	mul.f64 	%fd383, %fd382, 0d3FE0000000000000;
	mul.f64 	%fd384, %fd383, %fd6;
	st.local.f64 	[%rd179+56], %fd384;
	add.s32 	%r254, %r254, 8;
	setp.ne.s32 	%p109, %r254, %r59;
	mov.u32 	%r256, %r59;
	@%p109 bra 	$L__BB32_84;
$L__BB32_85:
	setp.eq.s32 	%p110, %r56, 0;
	@%p110 bra 	$L__BB32_93;
	setp.lt.u32 	%p111, %r57, 3;
	@%p111 bra 	$L__BB32_88;
	mul.wide.u32 	%rd180, %r256, 8;
	add.s64 	%rd181, %rd6, %rd180;
	ld.local.f64 	%fd385, [%rd181];
	add.f64 	%fd386, %fd385, %fd5;
	add.s32 	%r195, %r256, %r62;
	mul.wide.s32 	%rd182, %r195, 8;
	add.s64 	%rd183, %rd7, %rd182;
	st.local.f64 	[%rd183], %fd386;
	add.s64 	%rd184, %rd4, %rd180;
	ld.global.f64 	%fd387, [%rd184];
	mul.f64 	%fd388, %fd387, 0d3FE0000000000000;
	mul.f64 	%fd389, %fd388, %fd6;
	add.s64 	%rd185, %rd8, %rd182;
	st.local.f64 	[%rd185], %fd389;
	ld.local.f64 	%fd390, [%rd181+8];
	add.f64 	%fd391, %fd390, %fd5;
	st.local.f64 	[%rd183+8], %fd391;
	ld.global.f64 	%fd392, [%rd184+8];
	mul.f64 	%fd393, %fd392, 0d3FE0000000000000;
	mul.f64 	%fd394, %fd393, %fd6;
	st.local.f64 	[%rd185+8], %fd394;
	ld.local.f64 	%fd395, [%rd181+16];
	add.f64 	%fd396, %fd395, %fd5;
	st.local.f64 	[%rd183+16], %fd396;
	ld.global.f64 	%fd397, [%rd184+16];
	mul.f64 	%fd398, %fd397, 0d3FE0000000000000;
	mul.f64 	%fd399, %fd398, %fd6;
	st.local.f64 	[%rd185+16], %fd399;
	ld.local.f64 	%fd400, [%rd181+24];
	add.f64 	%fd401, %fd400, %fd5;
	st.local.f64 	[%rd183+24], %fd401;
	ld.global.f64 	%fd402, [%rd184+24];
	mul.f64 	%fd403, %fd402, 0d3FE0000000000000;
	mul.f64 	%fd404, %fd403, %fd6;
	st.local.f64 	[%rd185+24], %fd404;
	add.s32 	%r256, %r256, 4;
$L__BB32_88:
	setp.eq.s32 	%p112, %r58, 0;
	@%p112 bra 	$L__BB32_93;
	setp.eq.s32 	%p113, %r58, 1;
	@%p113 bra 	$L__BB32_91;
	mul.wide.u32 	%rd186, %r256, 8;
	add.s64 	%rd187, %rd6, %rd186;
	ld.local.f64 	%fd405, [%rd187];
	add.f64 	%fd406, %fd405, %fd5;
	add.s32 	%r196, %r256, %r62;
	mul.wide.s32 	%rd188, %r196, 8;
	add.s64 	%rd189, %rd7, %rd188;
	st.local.f64 	[%rd189], %fd406;
	add.s64 	%rd190, %rd4, %rd186;
	ld.global.f64 	%fd407, [%rd190];
	mul.f64 	%fd408, %fd407, 0d3FE0000000000000;
	mul.f64 	%fd409, %fd408, %fd6;
	add.s64 	%rd191, %rd8, %rd188;
	st.local.f64 	[%rd191], %fd409;
	ld.local.f64 	%fd410, [%rd187+8];
	add.f64 	%fd411, %fd410, %fd5;
	st.local.f64 	[%rd189+8], %fd411;
	ld.global.f64 	%fd412, [%rd190+8];
	mul.f64 	%fd413, %fd412, 0d3FE0000000000000;
	mul.f64 	%fd414, %fd413, %fd6;
	st.local.f64 	[%rd191+8], %fd414;
	add.s32 	%r256, %r256, 2;
$L__BB32_91:
	setp.eq.s32 	%p114, %r60, 0;
	@%p114 bra 	$L__BB32_93;
	mul.wide.u32 	%rd192, %r256, 8;
	add.s64 	%rd193, %rd6, %rd192;
	ld.local.f64 	%fd415, [%rd193];
	add.f64 	%fd416, %fd415, %fd5;
	add.s32 	%r197, %r256, %r62;
	mul.wide.s32 	%rd194, %r197, 8;
	add.s64 	%rd195, %rd7, %rd194;
	st.local.f64 	[%rd195], %fd416;
	add.s64 	%rd196, %rd4, %rd192;
	ld.global.f64 	%fd417, [%rd196];
	mul.f64 	%fd418, %fd417, 0d3FE0000000000000;
	mul.f64 	%fd419, %fd418, %fd6;
	add.s64 	%rd197, %rd8, %rd194;
	st.local.f64 	[%rd197], %fd419;
$L__BB32_93:
	add.s32 	%r251, %r251, 1;
	setp.eq.s32 	%p115, %r251, %r127;
	@%p115 bra 	$L__BB32_95;
	bra.uni 	$L__BB32_82;
$L__BB32_94:
	setp.geu.f64 	%p121, %fd561, 0d4078F00000000000;
	@%p121 bra 	$L__BB32_110;
$L__BB32_95:
	mov.f64 	%fd561, 0d0000000000000000;
	mov.b32 	%r268, 0;
	mov.b64 	%rd249, 0;
$L__BB32_96:
	add.s64 	%rd24, %rd7, %rd249;
	ld.local.v2.f64 	{%fd562, %fd15}, [%rd24];
	setp.geu.f64 	%p116, %fd15, %fd562;
	add.s64 	%rd25, %rd8, %rd249;
	@%p116 bra 	$L__BB32_98;
	st.local.v2.f64 	[%rd24], {%fd15, %fd562};
	ld.local.v2.f64 	{%fd421, %fd422}, [%rd25];
	st.local.v2.f64 	[%rd25], {%fd422, %fd421};
	bra.uni 	$L__BB32_99;
$L__BB32_98:
	add.f64 	%fd561, %fd561, 0d3FF0000000000000;
	mov.f64 	%fd562, %fd15;
$L__BB32_99:
	ld.local.f64 	%fd564, [%rd24+16];
	setp.lt.f64 	%p117, %fd564, %fd562;
	@%p117 bra 	$L__BB32_101;
	add.f64 	%fd561, %fd561, 0d3FF0000000000000;
	bra.uni 	$L__BB32_102;
$L__BB32_101:
	st.local.f64 	[%rd24+16], %fd562;
	st.local.f64 	[%rd24+8], %fd564;
	ld.local.f64 	%fd423, [%rd25+16];
	ld.local.f64 	%fd424, [%rd25+8];
	st.local.f64 	[%rd25+16], %fd424;
	st.local.f64 	[%rd25+8], %fd423;
	mov.f64 	%fd564, %fd562;
$L__BB32_102:
	ld.local.f64 	%fd566, [%rd24+24];
	setp.lt.f64 	%p118, %fd566, %fd564;
	@%p118 bra 	$L__BB32_104;
	add.f64 	%fd561, %fd561, 0d3FF0000000000000;
	bra.uni 	$L__BB32_105;
$L__BB32_104:
	st.local.v2.f64 	[%rd24+16], {%fd566, %fd564};
	ld.local.v2.f64 	{%fd425, %fd426}, [%rd25+16];
	st.local.v2.f64 	[%rd25+16], {%fd426, %fd425};
	mov.f64 	%fd566, %fd564;
$L__BB32_105:
	setp.eq.s32 	%p119, %r268, 396;
	@%p119 bra 	$L__BB32_94;
	ld.local.f64 	%fd27, [%rd24+32];
	setp.lt.f64 	%p120, %fd27, %fd566;
	@%p120 bra 	$L__BB32_108;
	add.f64 	%fd561, %fd561, 0d3FF0000000000000;
	bra.uni 	$L__BB32_109;
$L__BB32_108:
	st.local.f64 	[%rd24+32], %fd566;
	st.local.f64 	[%rd24+24], %fd27;
	ld.local.f64 	%fd427, [%rd25+32];
	ld.local.f64 	%fd428, [%rd25+24];
	st.local.f64 	[%rd25+32], %fd428;
	st.local.f64 	[%rd25+24], %fd427;
$L__BB32_109:
	add.s32 	%r268, %r268, 4;
	add.s64 	%rd249, %rd249, 32;
	bra.uni 	$L__BB32_96;
$L__BB32_110:
	ld.local.f64 	%fd569, [%rd8];
	mul.f64 	%fd571, %fd569, 0d3FE0000000000000;
	add.s64 	%rd251, %rd6, 16;
	add.s64 	%rd250, %rd8, 16;
	mov.b32 	%r269, 0;
	mov.f64 	%fd570, %fd571;
$L__BB32_111:
	fma.rn.f64 	%fd429, %fd569, 0d3FE0000000000000, %fd570;
	ld.local.f64 	%fd430, [%rd250+-8];
	fma.rn.f64 	%fd431, %fd430, 0d3FE0000000000000, %fd429;
	st.local.f64 	[%rd251+-8], %fd431;
	fma.rn.f64 	%fd432, %fd430, 0d3FE0000000000000, %fd431;
	ld.local.v2.f64 	{%fd433, %fd434}, [%rd250];
	fma.rn.f64 	%fd435, %fd433, 0d3FE0000000000000, %fd432;
	fma.rn.f64 	%fd436, %fd433, 0d3FE0000000000000, %fd435;
	mul.f64 	%fd34, %fd434, 0d3FE0000000000000;
	add.f64 	%fd35, %fd436, %fd34;
	st.local.v2.f64 	[%rd251], {%fd435, %fd35};
	setp.eq.s32 	%p122, %r269, 396;
	@%p122 bra 	$L__BB32_113;
	add.f64 	%fd437, %fd35, %fd34;
	ld.local.f64 	%fd569, [%rd250+16];
	fma.rn.f64 	%fd570, %fd569, 0d3FE0000000000000, %fd437;
	st.local.f64 	[%rd251+16], %fd570;
	add.s32 	%r269, %r269, 4;
	add.s64 	%rd251, %rd251, 32;
	add.s64 	%rd250, %rd250, 32;
	bra.uni 	$L__BB32_111;
$L__BB32_113:
	mad.lo.s32 	%r202, %r128, %r137, %r1;
	mul.lo.s32 	%r100, %r202, %r127;
	mov.b32 	%r272, 0;
	mov.b32 	%r270, 1;
	add.u64 	%rd199, %SP, 9760;
	mov.u64 	%rd201, $str$7;
	mov.u64 	%rd203, $str$8;
$L__BB32_114:
	cvta.to.local.u64 	%rd33, %rd199;
	mul.wide.s32 	%rd200, %r272, 8;
	add.s64 	%rd34, %rd3, %rd200;
	ld.global.f64 	%fd573, [%rd34];
	setp.leu.f64 	%p123, %fd571, %fd573;
	@%p123 bra 	$L__BB32_116;
	add.s32 	%r203, %r270, -1;
	cvta.global.u64 	%rd202, %rd201;
	{ // callseq 93, 0
	.param .b64 param0;
	st.param.b64 	[param0], %rd202;
	.param .b64 param1;
	st.param.b64 	[param1], 0;
	.param .b32 retval0;
	call.uni (retval0), 
	vprintf, 
	(
	param0, 
	param1
	);
	ld.param.b32 	%r204, [retval0];
	} // callseq 93
	ld.global.f64 	%fd438, [%rd34];
	st.local.u32 	[%rd33], %r203;
	st.local.f64 	[%rd33+8], %fd571;
	st.local.u32 	[%rd33+16], %r272;
	st.local.f64 	[%rd33+24], %fd438;
	cvta.global.u64 	%rd204, %rd203;
	{ // callseq 94, 0
	.param .b64 param0;
	st.param.b64 	[param0], %rd204;
	.param .b64 param1;
	st.param.b64 	[param1], %rd199;
	.param .b32 retval0;
	call.uni (retval0), 
	vprintf, 
	(
	param0, 
	param1
	);
	ld.param.b32 	%r206, [retval0];
	} // callseq 94
	ld.global.f64 	%fd573, [%rd34];
$L__BB32_116:
	mul.wide.u32 	%rd206, %r270, 8;
	add.s64 	%rd35, %rd6, %rd206;
	ld.local.f64 	%fd42, [%rd35];
	setp.leu.f64 	%p124, %fd42, %fd573;
	mul.wide.s32 	%rd207, %r270, 8;
	add.s64 	%rd36, %rd7, %rd207;
	@%p124 bra 	$L__BB32_119;
	ld.local.v2.f64 	{%fd439, %fd440}, [%rd36+-8];
	sub.f64 	%fd441, %fd42, %fd573;
	sub.f64 	%fd442, %fd573, %fd571;
	mul.f64 	%fd443, %fd440, %fd442;
	fma.rn.f64 	%fd444, %fd439, %fd441, %fd443;
	sub.f64 	%fd445, %fd42, %fd571;
	div.rn.f64 	%fd446, %fd444, %fd445;
	add.s32 	%r208, %r272, %r100;
	mul.wide.s32 	%rd208, %r208, 8;
	add.s64 	%rd209, %rd2, %rd208;
	st.global.f64 	[%rd209], %fd446;
	setp.gt.s32 	%p125, %r272, 18;
	@%p125 bra 	$L__BB32_68;
	add.s32 	%r272, %r272, 1;
	ld.global.f64 	%fd573, [%rd34+8];
$L__BB32_119:
	mul.wide.s32 	%rd210, %r272, 8;
	add.s64 	%rd37, %rd3, %rd210;
	setp.leu.f64 	%p126, %fd42, %fd573;
	@%p126 bra 	$L__BB32_121;
	cvta.global.u64 	%rd212, %rd201;
	{ // callseq 95, 0
	.param .b64 param0;
	st.param.b64 	[param0], %rd212;
	.param .b64 param1;
	st.param.b64 	[param1], 0;
	.param .b32 retval0;
	call.uni (retval0), 
	vprintf, 
	(
	param0, 
	param1
	);
	ld.param.b32 	%r209, [retval0];
	} // callseq 95
	ld.global.f64 	%fd447, [%rd37];
	st.local.u32 	[%rd33], %r270;
	st.local.f64 	[%rd33+8], %fd42;
	st.local.u32 	[%rd33+16], %r272;
	st.local.f64 	[%rd33+24], %fd447;
	mov.u64 	%rd213, $str$8;
	cvta.global.u64 	%rd214, %rd213;
	add.u64 	%rd215, %SP, 9760;
	{ // callseq 96, 0
	.param .b64 param0;
	st.param.b64 	[param0], %rd214;
	.param .b64 param1;
	st.param.b64 	[param1], %rd215;
	.param .b32 retval0;
	call.uni (retval0), 
	vprintf, 
	(
	param0, 
	param1
	);
	ld.param.b32 	%r211, [retval0];
	} // callseq 96
	ld.global.f64 	%fd573, [%rd37];
$L__BB32_121:
	ld.local.f64 	%fd47, [%rd35+8];
	setp.leu.f64 	%p127, %fd47, %fd573;
	@%p127 bra 	$L__BB32_124;
	ld.local.f64 	%fd448, [%rd36];
	sub.f64 	%fd449, %fd47, %fd573;
	ld.local.f64 	%fd450, [%rd36+8];
	sub.f64 	%fd451, %fd573, %fd42;
	mul.f64 	%fd452, %fd450, %fd451;
	fma.rn.f64 	%fd453, %fd448, %fd449, %fd452;
	sub.f64 	%fd454, %fd47, %fd42;
	div.rn.f64 	%fd455, %fd453, %fd454;
	add.s32 	%r213, %r272, %r100;
	mul.wide.s32 	%rd216, %r213, 8;
	add.s64 	%rd217, %rd2, %rd216;
	st.global.f64 	[%rd217], %fd455;
	setp.gt.s32 	%p128, %r272, 18;
	@%p128 bra 	$L__BB32_68;
	add.s32 	%r272, %r272, 1;
	ld.global.f64 	%fd573, [%rd37+8];
$L__BB32_124:
	setp.leu.f64 	%p129, %fd47, %fd573;
	@%p129 bra 	$L__BB32_126;
	mul.wide.s32 	%rd218, %r272, 8;
	add.s64 	%rd219, %rd3, %rd218;
	cvta.global.u64 	%rd221, %rd201;
	{ // callseq 97, 0
	.param .b64 param0;
	st.param.b64 	[param0], %rd221;
	.param .b64 param1;
	st.param.b64 	[param1], 0;
	.param .b32 retval0;
	call.uni (retval0), 
	vprintf, 
	(
	param0, 
	param1
	);
	ld.param.b32 	%r214, [retval0];
	} // callseq 97
	ld.global.f64 	%fd456, [%rd219];
	add.s32 	%r216, %r270, 1;
	st.local.u32 	[%rd33], %r216;
	st.local.f64 	[%rd33+8], %fd47;
	st.local.u32 	[%rd33+16], %r272;
	st.local.f64 	[%rd33+24], %fd456;
	mov.u64 	%rd222, $str$8;
	cvta.global.u64 	%rd223, %rd222;
	add.u64 	%rd224, %SP, 9760;
	{ // callseq 98, 0
	.param .b64 param0;
	st.param.b64 	[param0], %rd223;
	.param .b64 param1;
	st.param.b64 	[param1], %rd224;
	.param .b32 retval0;
	call.uni (retval0), 
	vprintf, 
	(
	param0, 
	param1
	);
	ld.param.b32 	%r217, [retval0];
	} // callseq 98
	ld.global.f64 	%fd573, [%rd219];
$L__BB32_126:
	ld.local.f64 	%fd52, [%rd35+16];
	setp.leu.f64 	%p130, %fd52, %fd573;
	@%p130 bra 	$L__BB32_129;
	ld.local.v2.f64 	{%fd457, %fd458}, [%rd36+8];
	sub.f64 	%fd459, %fd52, %fd573;
	sub.f64 	%fd460, %fd573, %fd47;
	mul.f64 	%fd461, %fd458, %fd460;
	fma.rn.f64 	%fd462, %fd457, %fd459, %fd461;
	sub.f64 	%fd463, %fd52, %fd47;
	div.rn.f64 	%fd464, %fd462, %fd463;
	add.s32 	%r219, %r272, %r100;
	mul.wide.s32 	%rd225, %r219, 8;
	add.s64 	%rd226, %rd2, %rd225;
	st.global.f64 	[%rd226], %fd464;
	setp.gt.s32 	%p131, %r272, 18;
	@%p131 bra 	$L__BB32_68;
	add.s32 	%r272, %r272, 1;
$L__BB32_129:
	setp.eq.s32 	%p132, %r270, 397;
	@%p132 bra 	$L__BB32_68;
	mul.wide.s32 	%rd227, %r272, 8;
	add.s64 	%rd38, %rd3, %rd227;
	ld.global.f64 	%fd577, [%rd38];
	setp.leu.f64 	%p133, %fd52, %fd577;
	@%p133 bra 	$L__BB32_132;
	cvta.global.u64 	%rd229, %rd201;
	{ // callseq 99, 0
	.param .b64 param0;
	st.param.b64 	[param0], %rd229;
	.param .b64 param1;
	st.param.b64 	[param1], 0;
	.param .b32 retval0;
	call.uni (retval0), 
	vprintf, 
	(
	param0, 
	param1
	);
	ld.param.b32 	%r220, [retval0];
	} // callseq 99
	ld.global.f64 	%fd465, [%rd38];
	add.s32 	%r222, %r270, 2;
	st.local.u32 	[%rd33], %r222;
	st.local.f64 	[%rd33+8], %fd52;
	st.local.u32 	[%rd33+16], %r272;
	st.local.f64 	[%rd33+24], %fd465;
	mov.u64 	%rd230, $str$8;
	cvta.global.u64 	%rd231, %rd230;
	add.u64 	%rd232, %SP, 9760;
	{ // callseq 100, 0
	.param .b64 param0;
	st.param.b64 	[param0], %rd231;
	.param .b64 param1;
	st.param.b64 	[param1], %rd232;
	.param .b32 retval0;
	call.uni (retval0), 
	vprintf, 
	(
	param0, 
	param1
	);
	ld.param.b32 	%r223, [retval0];
	} // callseq 100
	ld.global.f64 	%fd577, [%rd38];
$L__BB32_132:
	ld.local.f64 	%fd571, [%rd35+24];
	setp.leu.f64 	%p134, %fd571, %fd577;
	@%p134 bra 	$L__BB32_135;
	ld.local.f64 	%fd466, [%rd36+16];
	sub.f64 	%fd467, %fd571, %fd577;
	ld.local.f64 	%fd468, [%rd36+24];
	sub.f64 	%fd469, %fd577, %fd52;
	mul.f64 	%fd470, %fd468, %fd469;
	fma.rn.f64 	%fd471, %fd466, %fd467, %fd470;
	sub.f64 	%fd472, %fd571, %fd52;
	div.rn.f64 	%fd473, %fd471, %fd472;
	add.s32 	%r225, %r272, %r100;
	mul.wide.s32 	%rd233, %r225, 8;
	add.s64 	%rd234, %rd2, %rd233;
	st.global.f64 	[%rd234], %fd473;
	setp.gt.s32 	%p135, %r272, 18;
	@%p135 bra 	$L__BB32_68;
	add.s32 	%r272, %r272, 1;
$L__BB32_135:
	add.s32 	%r270, %r270, 4;
	bra.uni 	$L__BB32_114;

}
	// .globl	_Z13calc_h2o_scatPdS_S_S_S_dii
.visible .entry _Z13calc_h2o_scatPdS_S_S_S_dii(
	.param .u64 .ptr .align 1 _Z13calc_h2o_scatPdS_S_S_S_dii_param_0,
	.param .u64 .ptr .align 1 _Z13calc_h2o_scatPdS_S_S_S_dii_param_1,
	.param .u64 .ptr .align 1 _Z13calc_h2o_scatPdS_S_S_S_dii_param_2,
	.param .u64 .ptr .align 1 _Z13calc_h2o_scatPdS_S_S_S_dii_param_3,
	.param .u64 .ptr .align 1 _Z13calc_h2o_scatPdS_S_S_S_dii_param_4,
	.param .f64 _Z13calc_h2o_scatPdS_S_S_S_dii_param_5,
	.param .u32 _Z13calc_h2o_scatPdS_S_S_S_dii_param_6,
	.param .u32 _Z13calc_h2o_scatPdS_S_S_S_dii_param_7
)
{
	.reg .pred 	%p<108>;
	.reg .b32 	%r<149>;
	.reg .b64 	%rd<22>;
	.reg .b64 	%fd<186>;

	ld.param.u64 	%rd4, [_Z13calc_h2o_scatPdS_S_S_S_dii_param_3];
	ld.param.u64 	%rd5, [_Z13calc_h2o_scatPdS_S_S_S_dii_param_4];
	ld.param.u32 	%r17, [_Z13calc_h2o_scatPdS_S_S_S_dii_param_6];
	ld.param.u32 	%r18, [_Z13calc_h2o_scatPdS_S_S_S_dii_param_7];
	mov.u32 	%r20, %tid.x;
	mov.u32 	%r21, %ctaid.x;
	mov.u32 	%r22, %ntid.x;
	mad.lo.s32 	%r1, %r21, %r22, %r20;
	mov.u32 	%r23, %tid.y;
	mov.u32 	%r24, %ctaid.y;
	mov.u32 	%r25, %ntid.y;
	mad.lo.s32 	%r26, %r24, %r25, %r23;
	setp.ge.s32 	%p1, %r1, %r17;
	setp.ge.s32 	%p2, %r26, %r18;
	or.pred  	%p3, %p1, %p2;
	@%p3 bra 	$L__BB33_50;
	ld.param.f64 	%fd170, [_Z13calc_h2o_scatPdS_S_S_S_dii_param_5];
	ld.param.u64 	%rd21, [_Z13calc_h2o_scatPdS_S_S_S_dii_param_2];
	ld.param.u64 	%rd20, [_Z13calc_h2o_scatPdS_S_S_S_dii_param_1];
	ld.param.u64 	%rd19, [_Z13calc_h2o_scatPdS_S_S_S_dii_param_0];
	cvta.to.global.u64 	%rd6, %rd21;
	cvta.to.global.u64 	%rd7, %rd20;
	cvta.to.global.u64 	%rd8, %rd19;
	cvta.to.global.u64 	%rd9, %rd5;
	mul.wide.s32 	%rd10, %r1, 8;
	add.s64 	%rd11, %rd6, %rd10;
	ld.global.f64 	%fd1, [%rd11];
	mul.wide.u32 	%rd12, %r26, 8;
	add.s64 	%rd13, %rd7, %rd12;
	ld.global.f64 	%fd68, [%rd13];
	add.s64 	%rd14, %rd8, %rd12;
	ld.global.f64 	%fd2, [%rd14];
	add.s64 	%rd15, %rd9, %rd12;
	ld.global.f64 	%fd69, [%rd15];
	mul.f64 	%fd3, %fd68, %fd69;
	mul.f64 	%fd70, %fd170, %fd3;
	mul.f64 	%fd4, %fd2, 0d3CA3E5B1A8BA67B5;
	div.rn.f64 	%fd71, %fd70, %fd4;
	div.rn.f64 	%fd5, %fd1, 0d3F0EE16C97020FA5;
	max.f64 	%fd6, %fd71, 0d3FF0000000000000;
	fma.rn.f64 	%fd7, %fd6, 0d3F83F5E43FFF7831, 0d3FCF43D65F83DA51;
	{
	.reg .b32 %temp; 
	mov.b64 	{%temp, %r3}, %fd5;
	}
	mov.f64 	%fd72, 0d4000000000000000;
	{
	.reg .b32 %temp; 
	mov.b64 	{%temp, %r27}, %fd72;
	}
	and.b32  	%r5, %r27, 2146435072;
	setp.eq.s32 	%p4, %r5, 1062207488;
	abs.f64 	%fd8, %fd5;
	{ // callseq 101, 0
	.param .b64 param0;
	st.param.f64 	[param0], %fd8;
	.param .b64 param1;
	st.param.f64 	[param1], 0d4000000000000000;
	.param .b64 retval0;
	call.uni (retval0), 
	__internal_accurate_pow, 
	(
	param0, 
	param1
	);
	ld.param.f64 	%fd73, [retval0];
	} // callseq 101
	setp.lt.s32 	%p5, %r3, 0;
	neg.f64 	%fd75, %fd73;
	selp.f64 	%fd76, %fd75, %fd73, %p4;
	selp.f64 	%fd172, %fd76, %fd73, %p5;
	setp.neu.f64 	%p6, %fd5, 0d0000000000000000;
	@%p6 bra 	$L__BB33_3;
	selp.b32 	%r28, %r3, 0, %p4;
	setp.lt.s32 	%p8, %r27, 0;
	or.b32  	%r29, %r28, 2146435072;
	selp.b32 	%r30, %r29, %r28, %p8;
	mov.b32 	%r31, 0;
	mov.b64 	%fd172, {%r31, %r30};
$L__BB33_3:
	add.f64 	%fd77, %fd5, 0d4000000000000000;
	{
	.reg .b32 %temp; 
	mov.b64 	{%temp, %r32}, %fd77;
	}
	and.b32  	%r33, %r32, 2146435072;
	setp.ne.s32 	%p9, %r33, 2146435072;
	@%p9 bra 	$L__BB33_8;
	setp.num.f64 	%p10, %fd5, %fd5;
	@%p10 bra 	$L__BB33_6;
	mov.f64 	%fd78, 0d4000000000000000;
	add.rn.f64 	%fd172, %fd5, %fd78;
	bra.uni 	$L__BB33_8;
$L__BB33_6:
	setp.neu.f64 	%p11, %fd8, 0d7FF0000000000000;
	@%p11 bra 	$L__BB33_8;
	setp.lt.s32 	%p14, %r27, 0;
	selp.b32 	%r35, 0, 2146435072, %p14;
	and.b32  	%r36, %r27, 2147483647;
	setp.ne.s32 	%p15, %r36, 1071644672;
	or.b32  	%r37, %r35, -2147483648;
	selp.b32 	%r38, %r37, %r35, %p15;
	selp.b32 	%r39, %r38, %r35, %p4;
	selp.b32 	%r40, %r39, %r35, %p5;
	mov.b32 	%r41, 0;
	mov.b64 	%fd172, {%r41, %r40};
$L__BB33_8:
	div.rn.f64 	%fd79, %fd2, 0d4071126666666666;
	setp.eq.f64 	%p18, %fd5, 0d3FF0000000000000;
	selp.f64 	%fd15, 0d3FF0000000000000, %fd172, %p18;
	mul.f64 	%fd80, %fd15, 0d3F319BAD4018DACA;
	fma.rn.f64 	%fd81, %fd79, 0dBF6E934E207E6092, %fd7;
	fma.rn.f64 	%fd16, %fd79, %fd80, %fd81;
	mov.f64 	%fd82, 0dC000000000000000;
	{
	.reg .b32 %temp; 
	mov.b64 	{%temp, %r42}, %fd82;
	}
	and.b32  	%r7, %r42, 2146435072;
	setp.eq.s32 	%p19, %r7, 1062207488;
	{ // callseq 102, 0
	.param .b64 param0;
	st.param.f64 	[param0], %fd8;
	.param .b64 param1;
	st.param.f64 	[param1], 0dC000000000000000;
	.param .b64 retval0;
	call.uni (retval0), 
	__internal_accurate_pow, 
	(
	param0, 
	param1
	);
	ld.param.f64 	%fd83, [retval0];
	} // callseq 102
	neg.f64 	%fd85, %fd83;
	selp.f64 	%fd86, %fd85, %fd83, %p19;
	selp.f64 	%fd174, %fd86, %fd83, %p5;
	@%p6 bra 	$L__BB33_10;
	selp.b32 	%r43, %r3, 0, %p19;
	setp.lt.s32 	%p21, %r42, 0;
	or.b32  	%r44, %r43, 2146435072;
	selp.b32 	%r45, %r44, %r43, %p21;
	mov.b32 	%r46, 0;
	mov.b64 	%fd174, {%r46, %r45};
$L__BB33_10:
	add.f64 	%fd87, %fd5, 0dC000000000000000;
	{
	.reg .b32 %temp; 
	mov.b64 	{%temp, %r47}, %fd87;
	}
	and.b32  	%r48, %r47, 2146435072;
	setp.ne.s32 	%p22, %r48, 2146435072;
	@%p22 bra 	$L__BB33_15;
	setp.num.f64 	%p23, %fd5, %fd5;
	@%p23 bra 	$L__BB33_13;
	mov.f64 	%fd88, 0dC000000000000000;
	add.rn.f64 	%fd174, %fd5, %fd88;
	bra.uni 	$L__BB33_15;
$L__BB33_13:
	setp.neu.f64 	%p24, %fd8, 0d7FF0000000000000;
	@%p24 bra 	$L__BB33_15;
	setp.eq.s32 	%p25, %r7, 1062207488;
	setp.lt.s32 	%p26, %r3, 0;
	setp.lt.s32 	%p27, %r42, 0;
	selp.b32 	%r50, 0, 2146435072, %p27;
	and.b32  	%r51, %r42, 2147483647;
	setp.ne.s32 	%p28, %r51, 1071644672;
	or.b32  	%r52, %r50, -2147483648;
	selp.b32 	%r53, %r52, %r50, %p28;
	selp.b32 	%r54, %r53, %r50, %p25;
	selp.b32 	%r55, %r54, %r50, %p26;
	mov.b32 	%r56, 0;
	mov.b64 	%fd174, {%r56, %r55};
$L__BB33_15:
	setp.eq.f64 	%p29, %fd5, 0d3FF0000000000000;
	setp.eq.s32 	%p30, %r5, 1062207488;
	mul.f64 	%fd89, %fd174, 0d3F5A099CA084FC46;
	selp.f64 	%fd90, 0d3F5A099CA084FC46, %fd89, %p29;
	add.f64 	%fd91, %fd16, %fd90;
	mov.f64 	%fd92, 0d3FCD567DBB16C1E3;
	{
	.reg .b32 %temp; 
	mov.b64 	{%temp, %r58}, %fd92;
	}
	{ // callseq 103, 0
	.param .b64 param0;
	st.param.f64 	[param0], 0d3FCD567DBB16C1E3;
	.param .b64 param1;
	st.param.f64 	[param1], 0d4000000000000000;
	.param .b64 retval0;
	call.uni (retval0), 
	__internal_accurate_pow, 
	(
	param0, 
	param1
	);
	ld.param.f64 	%fd93, [retval0];
	} // callseq 103
	setp.lt.s32 	%p31, %r58, 0;
	neg.f64 	%fd95, %fd93;
	selp.f64 	%fd96, %fd95, %fd93, %p30;
	selp.f64 	%fd97, %fd96, %fd93, %p31;
	sub.f64 	%fd98, %fd15, %fd97;
	mov.f64 	%fd99, 0d3F64259D7FCC78C8;
	div.rn.f64 	%fd100, %fd99, %fd98;
	add.f64 	%fd101, %fd91, %fd100;
	mov.f64 	%fd102, 0d4015BB53D640E9D5;
	{
	.reg .b32 %temp; 
	mov.b64 	{%temp, %r59}, %fd102;
	}
	{ // callseq 104, 0
	.param .b64 param0;
	st.param.f64 	[param0], 0d4015BB53D640E9D5;
	.param .b64 param1;
	st.param.f64 	[param1], 0d4000000000000000;
	.param .b64 retval0;
	call.uni (retval0), 
	__internal_accurate_pow, 
	(
	param0, 
	param1
	);
	ld.param.f64 	%fd103, [retval0];
	} // callseq 104
	setp.lt.s32 	%p32, %r59, 0;
	neg.f64 	%fd105, %fd103;
	selp.f64 	%fd106, %fd105, %fd103, %p30;
	selp.f64 	%fd107, %fd106, %fd103, %p32;
	sub.f64 	%fd108, %fd15, %fd107;
	mov.f64 	%fd109, 0d3FECD2931FD7E1A9;
	div.rn.f64 	%fd110, %fd109, %fd108;
	add.f64 	%fd23, %fd101, %fd110;
	{
	.reg .b32 %temp; 
	mov.b64 	{%temp, %r8}, %fd6;
	}
	{ // callseq 105, 0
	.param .b64 param0;
	st.param.f64 	[param0], %fd6;
	.param .b64 param1;
	st.param.f64 	[param1], 0d4000000000000000;
	.param .b64 retval0;
	call.uni (retval0), 
	__internal_accurate_pow, 
	(
	param0, 
	param1
	);
	ld.param.f64 	%fd111, [retval0];
	} // callseq 105
	setp.lt.s32 	%p33, %r8, 0;
	neg.f64 	%fd113, %fd111;
	selp.f64 	%fd114, %fd113, %fd111, %p30;
	selp.f64 	%fd175, %fd114, %fd111, %p33;
	add.f64 	%fd115, %fd6, 0d4000000000000000;
	{
	.reg .b32 %temp; 
	mov.b64 	{%temp, %r60}, %fd115;
	}
	and.b32  	%r61, %r60, 2146435072;
	setp.ne.s32 	%p34, %r61, 2146435072;
	setp.neu.f64 	%p35, %fd6, 0d7FF0000000000000;
	or.pred  	%p36, %p34, %p35;
	@%p36 bra 	$L__BB33_17;
	setp.lt.s32 	%p37, %r8, 0;
	setp.eq.s32 	%p38, %r5, 1062207488;
	setp.lt.s32 	%p39, %r27, 0;
	selp.b32 	%r63, 0, 2146435072, %p39;
	and.b32  	%r64, %r27, 2147483647;
	setp.ne.s32 	%p40, %r64, 1071644672;
	or.b32  	%r65, %r63, -2147483648;
	selp.b32 	%r66, %r65, %r63, %p40;
	selp.b32 	%r67, %r66, %r63, %p38;
	selp.b32 	%r68, %r67, %r63, %p37;
	mov.b32 	%r69, 0;
	mov.b64 	%fd175, {%r69, %r68};
$L__BB33_17:
	setp.eq.f64 	%p41, %fd6, 0d3FF0000000000000;
	mul.f64 	%fd116, %fd175, 0dBF911001A08123DE;
	selp.f64 	%fd117, 0dBF911001A08123DE, %fd116, %p41;
	add.f64 	%fd118, %fd23, %fd117;
	mul.f64 	%fd119, %fd6, %fd118;
	fma.rn.f64 	%fd120, %fd119, 0d4000000000000000, 0d3FF0000000000000;
	mov.f64 	%fd121, 0d3FF0000000000000;
	sub.f64 	%fd122, %fd121, %fd119;
	div.rn.f64 	%fd27, %fd120, %fd122;
	{
	.reg .b32 %temp; 
	mov.b64 	{%temp, %r9}, %fd27;
	}
	mov.f64 	%fd123, 0d3FE0000000000000;
	{
	.reg .b32 %temp; 
	mov.b64 	{%temp, %r10}, %fd123;
	}
	abs.f64 	%fd28, %fd27;
	{ // callseq 106, 0
	.param .b64 param0;
	st.param.f64 	[param0], %fd28;
	.param .b64 param1;
	st.param.f64 	[param1], 0d3FE0000000000000;
	.param .b64 retval0;
	call.uni (retval0), 
	__internal_accurate_pow, 
	(
	param0, 
	param1
	);
	ld.param.f64 	%fd124, [retval0];
	} // callseq 106
	setp.lt.s32 	%p42, %r9, 0;
	setp.neu.f64 	%p43, %fd27, 0d0000000000000000;
	shr.s32 	%r70, %r10, 31;
	and.b32  	%r71, %r70, 2146435072;
	mov.b32 	%r72, 0;
	mov.b64 	%fd126, {%r72, %r71};
	selp.f64 	%fd127, 0dFFF8000000000000, %fd124, %p42;
	selp.f64 	%fd176, %fd127, %fd126, %p43;
	add.f64 	%fd128, %fd27, 0d3FE0000000000000;
	{
	.reg .b32 %temp; 
	mov.b64 	{%temp, %r73}, %fd128;
	}
	and.b32  	%r74, %r73, 2146435072;
	setp.ne.s32 	%p44, %r74, 2146435072;
	@%p44 bra 	$L__BB33_22;
	setp.num.f64 	%p45, %fd27, %fd27;
	@%p45 bra 	$L__BB33_20;
	mov.f64 	%fd129, 0d3FE0000000000000;
	add.rn.f64 	%fd176, %fd27, %fd129;
	bra.uni 	$L__BB33_22;
$L__BB33_20:
	setp.neu.f64 	%p46, %fd28, 0d7FF0000000000000;
	@%p46 bra 	$L__BB33_22;
	setp.lt.s32 	%p47, %r10, 0;
	setp.neu.f64 	%p48, %fd27, 0d0000000000000000;
	setp.lt.s32 	%p49, %r9, 0;
	and.b32  	%r75, %r10, 2146435072;
	setp.eq.s32 	%p50, %r75, 1071644672;
	selp.b32 	%r76, 0, 2146435072, %p47;
	and.b32  	%r77, %r10, 2147483647;
	setp.ne.s32 	%p51, %r77, 1071644672;
	or.b32  	%r78, %r76, -2147483648;
	selp.b32 	%r79, %r78, %r76, %p51;
	selp.b32 	%r80, %r79, %r76, %p50;
	selp.b32 	%r81, %r80, %r76, %p48;
	selp.b32 	%r82, %r81, %r76, %p49;
	mov.b32 	%r83, 0;
	mov.b64 	%fd176, {%r83, %r82};
$L__BB33_22:
	setp.eq.f64 	%p52, %fd27, 0d3FF0000000000000;
	selp.f64 	%fd33, 0d3FF0000000000000, %fd176, %p52;
	div.rn.f64 	%fd34, %fd3, %fd4;
	setp.geu.f64 	%p53, %fd1, 0d3F30624DD2F1A9FC;
	mov.f64 	%fd185, 0d0000000000000000;
	@%p53 bra 	$L__BB33_49;
	setp.eq.s32 	%p54, %r5, 1062207488;
	{
	.reg .b32 %temp; 
	mov.b64 	{%temp, %r11}, %fd34;
	}
	abs.f64 	%fd35, %fd34;
	{ // callseq 107, 0
	.param .b64 param0;
	st.param.f64 	[param0], %fd35;
	.param .b64 param1;
	st.param.f64 	[param1], 0d4000000000000000;
	.param .b64 retval0;
	call.uni (retval0), 
	__internal_accurate_pow, 
	(
	param0, 
	param1
	);
	ld.param.f64 	%fd131, [retval0];
	} // callseq 107
	setp.lt.s32 	%p55, %r11, 0;
	neg.f64 	%fd133, %fd131;
	selp.f64 	%fd134, %fd133, %fd131, %p54;
	selp.f64 	%fd178, %fd134, %fd131, %p55;
	setp.neu.f64 	%p56, %fd34, 0d0000000000000000;
	@%p56 bra 	$L__BB33_25;
	setp.eq.s32 	%p57, %r5, 1062207488;
	selp.b32 	%r85, %r11, 0, %p57;
	setp.lt.s32 	%p58, %r27, 0;
	or.b32  	%r86, %r85, 2146435072;
	selp.b32 	%r87, %r86, %r85, %p58;
	mov.b32 	%r88, 0;
	mov.b64 	%fd178, {%r88, %r87};
$L__BB33_25:
	add.f64 	%fd135, %fd34, 0d4000000000000000;
	{
	.reg .b32 %temp; 
	mov.b64 	{%temp, %r89}, %fd135;
	}
	and.b32  	%r90, %r89, 2146435072;
	setp.ne.s32 	%p59, %r90, 2146435072;
	@%p59 bra 	$L__BB33_30;
	setp.num.f64 	%p60, %fd34, %fd34;
	@%p60 bra 	$L__BB33_28;
	mov.f64 	%fd136, 0d4000000000000000;
	add.rn.f64 	%fd178, %fd34, %fd136;
	bra.uni 	$L__BB33_30;
$L__BB33_28:
	setp.neu.f64 	%p61, %fd35, 0d7FF0000000000000;
	@%p61 bra 	$L__BB33_30;
	setp.lt.s32 	%p62, %r11, 0;
	setp.eq.s32 	%p63, %r5, 1062207488;
	setp.lt.s32 	%p64, %r27, 0;
	selp.b32 	%r92, 0, 2146435072, %p64;
	and.b32  	%r93, %r27, 2147483647;
	setp.ne.s32 	%p65, %r93, 1071644672;
	or.b32  	%r94, %r92, -2147483648;
	selp.b32 	%r95, %r94, %r92, %p65;
	selp.b32 	%r96, %r95, %r92, %p63;
	selp.b32 	%r97, %r96, %r92, %p62;
	mov.b32 	%r98, 0;
	mov.b64 	%fd178, {%r98, %r97};
$L__BB33_30:
	setp.eq.f64 	%p66, %fd34, 0d3FF0000000000000;
	selp.f64 	%fd42, 0d3FF0000000000000, %fd178, %p66;
	{
	.reg .b32 %temp; 
	mov.b64 	{%temp, %r12}, %fd1;
	}
	mov.f64 	%fd137, 0d4010000000000000;
	{
	.reg .b32 %temp; 
	mov.b64 	{%temp, %r99}, %fd137;
	}
	and.b32  	%r14, %r99, 2146435072;
	setp.eq.s32 	%p67, %r14, 1072693248;
	abs.f64 	%fd43, %fd1;
	{ // callseq 108, 0
	.param .b64 param0;
	st.param.f64 	[param0], %fd43;
	.param .b64 param1;
	st.param.f64 	[param1], 0d4010000000000000;
	.param .b64 retval0;
	call.uni (retval0), 
	__internal_accurate_pow, 
	(
	param0, 
	param1
	);
	ld.param.f64 	%fd138, [retval0];
	} // callseq 108
	setp.lt.s32 	%p68, %r12, 0;
	neg.f64 	%fd140, %fd138;
	selp.f64 	%fd141, %fd140, %fd138, %p67;
	selp.f64 	%fd180, %fd141, %fd138, %p68;
	setp.neu.f64 	%p69, %fd1, 0d0000000000000000;
	@%p69 bra 	$L__BB33_32;
	setp.eq.s32 	%p70, %r14, 1072693248;
	selp.b32 	%r100, %r12, 0, %p70;
	setp.lt.s32 	%p71, %r99, 0;
	or.b32  	%r101, %r100, 2146435072;
	selp.b32 	%r102, %r101, %r100, %p71;
	mov.b32 	%r103, 0;
	mov.b64 	%fd180, {%r103, %r102};
$L__BB33_32:
	add.f64 	%fd142, %fd1, 0d4010000000000000;
	{
	.reg .b32 %temp; 
	mov.b64 	{%temp, %r104}, %fd142;
	}
	and.b32  	%r105, %r104, 2146435072;
	setp.ne.s32 	%p72, %r105, 2146435072;
	setp.neu.f64 	%p73, %fd43, 0d7FF0000000000000;
	or.pred  	%p74, %p72, %p73;
	@%p74 bra 	$L__BB33_34;
	setp.lt.s32 	%p75, %r12, 0;
	setp.eq.s32 	%p76, %r14, 1072693248;
	setp.lt.s32 	%p77, %r99, 0;
	selp.b32 	%r107, 0, 2146435072, %p77;
	and.b32  	%r108, %r99, 2147483647;
	setp.ne.s32 	%p78, %r108, 1071644672;
	or.b32  	%r109, %r107, -2147483648;
	selp.b32 	%r110, %r109, %r107, %p78;
	selp.b32 	%r111, %r110, %r107, %p76;
	selp.b32 	%r112, %r111, %r107, %p75;
	mov.b32 	%r113, 0;
	mov.b64 	%fd180, {%r113, %r112};
$L__BB33_34:
	{ // callseq 109, 0
	.param .b64 param0;
	st.param.f64 	[param0], 0d400921FB54442D18;
	.param .b64 param1;
	st.param.f64 	[param1], 0d4008000000000000;
	.param .b64 retval0;
	call.uni (retval0), 
	__internal_accurate_pow, 
	(
	param0, 
	param1
	);
	ld.param.f64 	%fd143, [retval0];
	} // callseq 109
	setp.eq.s32 	%p79, %r5, 1062207488;
	setp.eq.f64 	%p80, %fd1, 0d3FF0000000000000;
	selp.f64 	%fd145, 0d3FF0000000000000, %fd180, %p80;
	mul.f64 	%fd146, %fd42, %fd145;
	neg.f64 	%fd147, %fd143;
	mov.f64 	%fd148, 0d400921FB54442D18;
	{
	.reg .b32 %temp; 
	mov.b64 	{%temp, %r115}, %fd148;
	}
	setp.lt.s32 	%p81, %r115, 0;
	mov.f64 	%fd149, 0d4008000000000000;
	{
	.reg .b32 %temp; 
	mov.b64 	{%temp, %r116}, %fd149;
	}
	and.b32  	%r118, %r116, 2146435072;
	setp.eq.s32 	%p82, %r118, 1073741824;
	selp.f64 	%fd150, %fd147, %fd143, %p82;
	selp.f64 	%fd151, %fd150, %fd143, %p81;
	mul.f64 	%fd152, %fd151, 0d4038000000000000;
	div.rn.f64 	%fd49, %fd152, %fd146;
	{
	.reg .b32 %temp; 
	mov.b64 	{%temp, %r15}, %fd33;
	}
	abs.f64 	%fd50, %fd33;
	{ // callseq 110, 0
	.param .b64 param0;
	st.param.f64 	[param0], %fd50;
	.param .b64 param1;
	st.param.f64 	[param1], 0d4000000000000000;
	.param .b64 retval0;
	call.uni (retval0), 
	__internal_accurate_pow, 
	(
	param0, 
	param1
	);
	ld.param.f64 	%fd153, [retval0];
	} // callseq 110
	setp.lt.s32 	%p83, %r15, 0;
	neg.f64 	%fd155, %fd153;
	selp.f64 	%fd156, %fd155, %fd153, %p79;
	selp.f64 	%fd182, %fd156, %fd153, %p83;
	setp.neu.f64 	%p84, %fd33, 0d0000000000000000;
	@%p84 bra 	$L__BB33_36;
	setp.eq.s32 	%p85, %r5, 1062207488;
	selp.b32 	%r119, %r15, 0, %p85;
	setp.lt.s32 	%p86, %r27, 0;
	or.b32  	%r120, %r119, 2146435072;
	selp.b32 	%r121, %r120, %r119, %p86;
	mov.b32 	%r122, 0;
	mov.b64 	%fd182, {%r122, %r121};
$L__BB33_36:
	add.f64 	%fd157, %fd33, 0d4000000000000000;
	{
	.reg .b32 %temp; 
	mov.b64 	{%temp, %r123}, %fd157;
	}
	and.b32  	%r124, %r123, 2146435072;
	setp.ne.s32 	%p87, %r124, 2146435072;
	@%p87 bra 	$L__BB33_41;
	setp.num.f64 	%p88, %fd33, %fd33;
	@%p88 bra 	$L__BB33_39;
	mov.f64 	%fd158, 0d4000000000000000;
	add.rn.f64 	%fd182, %fd33, %fd158;
	bra.uni 	$L__BB33_41;
$L__BB33_39:
	setp.neu.f64 	%p89, %fd50, 0d7FF0000000000000;
	@%p89 bra 	$L__BB33_41;
	setp.lt.s32 	%p90, %r15, 0;
	setp.eq.s32 	%p91, %r5, 1062207488;
	setp.lt.s32 	%p92, %r27, 0;
	selp.b32 	%r126, 0, 2146435072, %p92;
	and.b32  	%r127, %r27, 2147483647;
	setp.ne.s32 	%p93, %r127, 1071644672;
	or.b32  	%r128, %r126, -2147483648;
	selp.b32 	%r129, %r128, %r126, %p93;
	selp.b32 	%r130, %r129, %r126, %p91;
	selp.b32 	%r131, %r130, %r126, %p90;
	mov.b32 	%r132, 0;
	mov.b64 	%fd182, {%r132, %r131};
$L__BB33_41:
	setp.eq.s32 	%p94, %r5, 1062207488;
	setp.eq.f64 	%p95, %fd33, 0d3FF0000000000000;
	selp.f64 	%fd159, 0d3FF0000000000000, %fd182, %p95;
	add.f64 	%fd160, %fd159, 0dBFF0000000000000;
	add.f64 	%fd161, %fd159, 0d4000000000000000;
	div.rn.f64 	%fd57, %fd160, %fd161;
	{
	.reg .b32 %temp; 
	mov.b64 	{%temp, %r16}, %fd57;
	}
	abs.f64 	%fd58, %fd57;
	{ // callseq 111, 0
	.param .b64 param0;
	st.param.f64 	[param0], %fd58;
	.param .b64 param1;
	st.param.f64 	[param1], 0d4000000000000000;
	.param .b64 retval0;
	call.uni (retval0), 
	__internal_accurate_pow, 
	(
	param0, 
	param1
	);
	ld.param.f64 	%fd162, [retval0];
	} // callseq 111
	setp.lt.s32 	%p96, %r16, 0;
	neg.f64 	%fd164, %fd162;
	selp.f64 	%fd165, %fd164, %fd162, %p94;
	selp.f64 	%fd184, %fd165, %fd162, %p96;
	setp.neu.f64 	%p97, %fd57, 0d0000000000000000;
	@%p97 bra 	$L__BB33_43;
	setp.eq.s32 	%p98, %r5, 1062207488;
	selp.b32 	%r134, %r16, 0, %p98;
	setp.lt.s32 	%p99, %r27, 0;
	or.b32  	%r135, %r134, 2146435072;
	selp.b32 	%r136, %r135, %r134, %p99;
	mov.b32 	%r137, 0;
	mov.b64 	%fd184, {%r137, %r136};
$L__BB33_43:
	add.f64 	%fd166, %fd57, 0d4000000000000000;
	{
	.reg .b32 %temp; 
	mov.b64 	{%temp, %r138}, %fd166;
	}
	and.b32  	%r139, %r138, 2146435072;
	setp.ne.s32 	%p100, %r139, 2146435072;
	@%p100 bra 	$L__BB33_48;
	setp.num.f64 	%p101, %fd57, %fd57;
	@%p101 bra 	$L__BB33_46;
	mov.f64 	%fd167, 0d4000000000000000;
	add.rn.f64 	%fd184, %fd57, %fd167;
	bra.uni 	$L__BB33_48;
$L__BB33_46:
	setp.neu.f64 	%p102, %fd58, 0d7FF0000000000000;
	@%p102 bra 	$L__BB33_48;
	setp.lt.s32 	%p103, %r16, 0;
	setp.eq.s32 	%p104, %r5, 1062207488;
	setp.lt.s32 	%p105, %r27, 0;
	selp.b32 	%r141, 0, 2146435072, %p105;
	and.b32  	%r142, %r27, 2147483647;
	setp.ne.s32 	%p106, %r142, 1071644672;
	or.b32  	%r143, %r141, -2147483648;
	selp.b32 	%r144, %r143, %r141, %p106;
	selp.b32 	%r145, %r144, %r141, %p104;
	selp.b32 	%r146, %r145, %r141, %p103;
	mov.b32 	%r147, 0;
	mov.b64 	%fd184, {%r147, %r146};
$L__BB33_48:
	setp.eq.f64 	%p107, %fd57, 0d3FF0000000000000;
	selp.f64 	%fd168, 0d3FF0000000000000, %fd184, %p107;
	mul.f64 	%fd169, %fd49, %fd168;
	mul.f64 	%fd185, %fd169, 0d3FF0020C78B87CAA;
$L__BB33_49:
	mad.lo.s32 	%r148, %r17, %r26, %r1;
	cvta.to.global.u64 	%rd16, %rd4;
	mul.wide.s32 	%rd17, %r148, 8;
	add.s64 	%rd18, %rd16, %rd17;
	st.global.f64 	[%rd18], %fd185;
$L__BB33_50:
	ret;

}
	// .globl	_Z17add_to_mixed_scatPdS_S_ii
.visible .entry _Z17add_to_mixed_scatPdS_S_ii(
	.param .u64 .ptr .align 1 _Z17add_to_mixed_scatPdS_S_ii_param_0,
	.param .u64 .ptr .align 1 _Z17add_to_mixed_scatPdS_S_ii_param_1,
	.param .u64 .ptr .align 1 _Z17add_to_mixed_scatPdS_S_ii_param_2,
	.param .u32 _Z17add_to_mixed_scatPdS_S_ii_param_3,
	.param .u32 _Z17add_to_mixed_scatPdS_S_ii_param_4
)
{
	.reg .pred 	%p<4>;
	.reg .b32 	%r<14>;
	.reg .b64 	%rd<12>;
	.reg .b64 	%fd<5>;

	ld.param.u64 	%rd1, [_Z17add_to_mixed_scatPdS_S_ii_param_0];
	ld.param.u64 	%rd2, [_Z17add_to_mixed_scatPdS_S_ii_param_1];
	ld.param.u64 	%rd3, [_Z17add_to_mixed_scatPdS_S_ii_param_2];
	ld.param.u32 	%r3, [_Z17add_to_mixed_scatPdS_S_ii_param_3];
	ld.param.u32 	%r4, [_Z17add_to_mixed_scatPdS_S_ii_param_4];
	mov.u32 	%r6, %tid.x;
	mov.u32 	%r7, %ctaid.x;
	mov.u32 	%r8, %ntid.x;
	mad.lo.s32 	%r1, %r7, %r8, %r6;
	mov.u32 	%r9, %tid.y;
	mov.u32 	%r10, %ctaid.y;
	mov.u32 	%r11, %ntid.y;
	mad.lo.s32 	%r12, %r10, %r11, %r9;
	setp.ge.s32 	%p1, %r1, %r3;
	setp.ge.s32 	%p2, %r12, %r4;
	or.pred  	%p3, %p1, %p2;
	@%p3 bra 	$L__BB34_2;
	cvta.to.global.u64 	%rd4, %rd1;
	cvta.to.global.u64 	%rd5, %rd2;
	cvta.to.global.u64 	%rd6, %rd3;
	mul.wide.u32 	%rd7, %r12, 8;
	add.s64 	%rd8, %rd4, %rd7;
	ld.global.f64 	%fd1, [%rd8];
	mad.lo.s32 	%r13, %r3, %r12, %r1;
	mul.wide.s32 	%rd9, %r13, 8;
	add.s64 	%rd10, %rd5, %rd9;
	ld.global.f64 	%fd2, [%rd10];
	add.s64 	%rd11, %rd6, %rd9;
	ld.global.f64 	%fd3, [%rd11];
	fma.rn.f64 	%fd4, %fd1, %fd2, %fd3;
	st.global.f64 	[%rd11], %fd4;
$L__BB34_2:
	ret;

}
.func  (.param .b64 func_retval0) __internal_accurate_pow(
	.param .b64 __internal_accurate_pow_param_0,
	.param .b64 __internal_accurate_pow_param_1
)
{
	.reg .pred 	%p<8>;
	.reg .b32 	%r<49>;
	.reg .b32 	%f<3>;
	.reg .b64 	%fd<109>;

	ld.param.f64 	%fd10, [__internal_accurate_pow_param_0];
	ld.param.f64 	%fd11, [__internal_accurate_pow_param_1];
	{
	.reg .b32 %temp; 
	mov.b64 	{%temp, %r46}, %fd10;
	}
	{
	.reg .b32 %temp; 
	mov.b64 	{%r45, %temp}, %fd10;
	}
	shr.u32 	%r47, %r46, 20;
	setp.gt.u32 	%p1, %r46, 1048575;
	@%p1 bra 	$L__BB35_2;
	mul.f64 	%fd12, %fd10, 0d4350000000000000;
	{
	.reg .b32 %temp; 
	mov.b64 	{%temp, %r46}, %fd12;
	}
	{
	.reg .b32 %temp; 
	mov.b64 	{%r45, %temp}, %fd12;
	}
	shr.u32 	%r16, %r46, 20;
	add.s32 	%r47, %r16, -54;
$L__BB35_2:
	add.s32 	%r48, %r47, -1023;
	and.b32  	%r17, %r46, -2146435073;
	or.b32  	%r18, %r17, 1072693248;
	mov.b64 	%fd107, {%r45, %r18};
	setp.lt.u32 	%p2, %r18, 1073127583;
	@%p2 bra 	$L__BB35_4;
	{
	.reg .b32 %temp; 
	mov.b64 	{%r19, %temp}, %fd107;
	}
	{
	.reg .b32 %temp; 
	mov.b64 	{%temp, %r20}, %fd107;
	}
	add.s32 	%r21, %r20, -1048576;
	mov.b64 	%fd107, {%r19, %r21};
	add.s32 	%r48, %r47, -1022;
$L__BB35_4:
	add.f64 	%fd13, %fd107, 0dBFF0000000000000;
	add.f64 	%fd14, %fd107, 0d3FF0000000000000;
	rcp.approx.ftz.f64 	%fd15, %fd14;
	neg.f64 	%fd16, %fd14;
	fma.rn.f64 	%fd17, %fd16, %fd15, 0d3FF0000000000000;
	fma.rn.f64 	%fd18, %fd17, %fd17, %fd17;
	fma.rn.f64 	%fd19, %fd18, %fd15, %fd15;
	mul.f64 	%fd20, %fd13, %fd19;
	fma.rn.f64 	%fd21, %fd13, %fd19, %fd20;
	mul.f64 	%fd22, %fd21, %fd21;
	fma.rn.f64 	%fd23, %fd22, 0d3EB0F5FF7D2CAFE2, 0d3ED0F5D241AD3B5A;
	fma.rn.f64 	%fd24, %fd23, %fd22, 0d3EF3B20A75488A3F;
	fma.rn.f64 	%fd25, %fd24, %fd22, 0d3F1745CDE4FAECD5;
	fma.rn.f64 	%fd26, %fd25, %fd22, 0d3F3C71C7258A578B;
	fma.rn.f64 	%fd27, %fd26, %fd22, 0d3F6249249242B910;
	fma.rn.f64 	%fd28, %fd27, %fd22, 0d3F89999999999DFB;
	sub.f64 	%fd29, %fd13, %fd21;
	add.f64 	%fd30, %fd29, %fd29;
	neg.f64 	%fd31, %fd21;
	fma.rn.f64 	%fd32, %fd31, %fd13, %fd30;
	mul.f64 	%fd33, %fd19, %fd32;
	fma.rn.f64 	%fd34, %fd22, %fd28, 0d3FB5555555555555;
	mov.f64 	%fd35, 0d3FB5555555555555;
	sub.f64 	%fd36, %fd35, %fd34;
	fma.rn.f64 	%fd37, %fd22, %fd28, %fd36;
	add.f64 	%fd38, %fd37, 0dBC46A4CB00B9E7B0;
	add.f64 	%fd39, %fd34, %fd38;
	sub.f64 	%fd40, %fd34, %fd39;
	add.f64 	%fd41, %fd38, %fd40;
	mul.rn.f64 	%fd42, %fd21, %fd21;
	neg.f64 	%fd43, %fd42;
	fma.rn.f64 	%fd44, %fd21, %fd21, %fd43;
	{
	.reg .b32 %temp; 
	mov.b64 	{%r22, %temp}, %fd33;
	}
	{
	.reg .b32 %temp; 
	mov.b64 	{%temp, %r23}, %fd33;
	}
	add.s32 	%r24, %r23, 1048576;
	mov.b64 	%fd45, {%r22, %r24};
	fma.rn.f64 	%fd46, %fd21, %fd45, %fd44;
	mul.rn.f64 	%fd47, %fd42, %fd21;
	neg.f64 	%fd48, %fd47;
	fma.rn.f64 	%fd49, %fd42, %fd21, %fd48;
	fma.rn.f64 	%fd50, %fd42, %fd33, %fd49;
	fma.rn.f64 	%fd51, %fd46, %fd21, %fd50;
	mul.rn.f64 	%fd52, %fd39, %fd47;
	neg.f64 	%fd53, %fd52;
	fma.rn.f64 	%fd54, %fd39, %fd47, %fd53;
	fma.rn.f64 	%fd55, %fd39, %fd51, %fd54;
	fma.rn.f64 	%fd56, %fd41, %fd47, %fd55;
	add.f64 	%fd57, %fd52, %fd56;
	sub.f64 	%fd58, %fd52, %fd57;
	add.f64 	%fd59, %fd56, %fd58;
	add.f64 	%fd60, %fd21, %fd57;
	sub.f64 	%fd61, %fd21, %fd60;
	add.f64 	%fd62, %fd57, %fd61;
	add.f64 	%fd63, %fd59, %fd62;
	add.f64 	%fd64, %fd33, %fd63;
	add.f64 	%fd65, %fd60, %fd64;
	sub.f64 	%fd66, %fd60, %fd65;
	add.f64 	%fd67, %fd64, %fd66;
	xor.b32  	%r25, %r48, -2147483648;
	mov.b32 	%r26, 1127219200;
	mov.b64 	%fd68, {%r25, %r26};
	mov.b32 	%r27, -2147483648;
	mov.b64 	%fd69, {%r27, %r26};
	sub.f64 	%fd70, %fd68, %fd69;
	fma.rn.f64 	%fd71, %fd70, 0d3FE62E42FEFA39EF, %fd65;
	fma.rn.f64 	%fd72, %fd70, 0dBFE62E42FEFA39EF, %fd71;
	sub.f64 	%fd73, %fd72, %fd65;
	sub.f64 	%fd74, %fd67, %fd73;
	fma.rn.f64 	%fd75, %fd70, 0d3C7ABC9E3B39803F, %fd74;
	add.f64 	%fd76, %fd71, %fd75;
	sub.f64 	%fd77, %fd71, %fd76;
	add.f64 	%fd78, %fd75, %fd77;
	{
	.reg .b32 %temp; 
	mov.b64 	{%temp, %r28}, %fd11;
	}
	{
	.reg .b32 %temp; 
	mov.b64 	{%r29, %temp}, %fd11;
	}
	shl.b32 	%r30, %r28, 1;
	setp.gt.u32 	%p3, %r30, -33554433;
	and.b32  	%r31, %r28, -15728641;
	selp.b32 	%r32, %r31, %r28, %p3;
	mov.b64 	%fd79, {%r29, %r32};
	mul.rn.f64 	%fd80, %fd76, %fd79;
	neg.f64 	%fd81, %fd80;
	fma.rn.f64 	%fd82, %fd76, %fd79, %fd81;
	fma.rn.f64 	%fd83, %fd78, %fd79, %fd82;
	add.f64 	%fd4, %fd80, %fd83;
	sub.f64 	%fd84, %fd80, %fd4;
	add.f64 	%fd5, %fd83, %fd84;
	fma.rn.f64 	%fd85, %fd4, 0d3FF71547652B82FE, 0d4338000000000000;
	{
	.reg .b32 %temp; 
	mov.b64 	{%r13, %temp}, %fd85;
	}
	mov.f64 	%fd86, 0dC338000000000000;
	add.rn.f64 	%fd87, %fd85, %fd86;
	fma.rn.f64 	%fd88, %fd87, 0dBFE62E42FEFA39EF, %fd4;
	fma.rn.f64 	%fd89, %fd87, 0dBC7ABC9E3B39803F, %fd88;
	fma.rn.f64 	%fd90, %fd89, 0d3E5ADE1569CE2BDF, 0d3E928AF3FCA213EA;
	fma.rn.f64 	%fd91, %fd90, %fd89, 0d3EC71DEE62401315;
	fma.rn.f64 	%fd92, %fd91, %fd89, 0d3EFA01997C89EB71;
	fma.rn.f64 	%fd93, %fd92, %fd89, 0d3F2A01A014761F65;
	fma.rn.f64 	%fd94, %fd93, %fd89, 0d3F56C16C1852B7AF;
	fma.rn.f64 	%fd95, %fd94, %fd89, 0d3F81111111122322;
	fma.rn.f64 	%fd96, %fd95, %fd89, 0d3FA55555555502A1;
	fma.rn.f64 	%fd97, %fd96, %fd89, 0d3FC5555555555511;
	fma.rn.f64 	%fd98, %fd97, %fd89, 0d3FE000000000000B;
	fma.rn.f64 	%fd99, %fd98, %fd89, 0d3FF0000000000000;
	fma.rn.f64 	%fd100, %fd99, %fd89, 0d3FF0000000000000;
	{
	.reg .b32 %temp; 
	mov.b64 	{%r14, %temp}, %fd100;
	}
	{
	.reg .b32 %temp; 
	mov.b64 	{%temp, %r15}, %fd100;
	}
	shl.b32 	%r33, %r13, 20;
	add.s32 	%r34, %r33, %r15;
	mov.b64 	%fd108, {%r14, %r34};
	{
	.reg .b32 %temp; 
	mov.b64 	{%temp, %r35}, %fd4;
	}
	mov.b32 	%f2, %r35;
	abs.f32 	%f1, %f2;
	setp.lt.f32 	%p4, %f1, 0f4086232B;
	@%p4 bra 	$L__BB35_7;
	setp.lt.f64 	%p5, %fd4, 0d0000000000000000;
	add.f64 	%fd101, %fd4, 0d7FF0000000000000;
	selp.f64 	%fd108, 0d0000000000000000, %fd101, %p5;
	setp.geu.f32 	%p6, %f1, 0f40874800;
	@%p6 bra 	$L__BB35_7;
	shr.u32 	%r36, %r13, 31;
	add.s32 	%r37, %r13, %r36;
	shr.s32 	%r38, %r37, 1;
	shl.b32 	%r39, %r38, 20;
	add.s32 	%r40, %r15, %r39;
	mov.b64 	%fd102, {%r14, %r40};
	sub.s32 	%r41, %r13, %r38;
	shl.b32 	%r42, %r41, 20;
	add.s32 	%r43, %r42, 1072693248;
	mov.b32 	%r44, 0;
	mov.b64 	%fd103, {%r44, %r43};
	mul.f64 	%fd108, %fd103, %fd102;
$L__BB35_7:
	abs.f64 	%fd104, %fd108;
	setp.eq.f64 	%p7, %fd104, 0d7FF0000000000000;
	fma.rn.f64 	%fd105, %fd108, %fd5, %fd108;
	selp.f64 	%fd106, %fd108, %fd105, %p7;
	st.param.f64 	[func_retval0], %fd106;
	ret;

}


// ===== COMPILED SASS (sm_100) =====

	.target	sm_100

	.elftype	@"ET_EXEC"


//--------------------- .note.nv.tkinfo           --------------------------
	.section	.note.nv.tkinfo,"",@"SHT_NOTE"
	.sectionflags	@"SHF_NOTE_NV_TKINFO"
	.tkinfo
        /*0018*/ 	.word	0x00000002
        /*0030*/ 	.string	""
        /*0030*/ 	.string	"ptxas"
        /*0030*/ 	.string	"Cuda compilation tools, release 13.0, V13.0.88"
        /*0030*/ 	.string	"Build cuda_13.0.r13.0/compiler.36424714_0"
        /*0030*/ 	.string	"-arch sm_100 -m 64 "



//--------------------- .note.nv.cuinfo           --------------------------
	.section	.note.nv.cuinfo,"",@"SHT_NOTE"
	.sectionflags	@"SHF_NOTE_NV_CUINFO"
        /*0018*/ 	.short	0x0002
        /*001a*/ 	.short	0x0064
        /*001c*/ 	.short	0x0082
	.zero		2


//--------------------- .nv.info                  --------------------------
	.section	.nv.info,"",@"SHT_CUDA_INFO"
	.align	4


	//----- nvinfo : EIATTR_REGCOUNT
	.align		4
        /*0000*/ 	.byte	0x04, 0x2f
        /*0002*/ 	.short	(.L_9 - .L_8)
	.align		4
.L_8:
        /*0004*/ 	.word	index@(_Z11plancktablePdS_S_idiii)
        /*0008*/ 	.word	0x0000003e


	//----- nvinfo : EIATTR_FRAME_SIZE
	.align		4
.L_9:
        /*000c*/ 	.byte	0x04, 0x11
        /*000e*/ 	.short	(.L_11 - .L_10)
	.align		4
.L_10:
        /*0010*/ 	.word	index@($__internal_35_$__cuda_sm20_div_rn_f64_full)
        /*0014*/ 	.word	0x00000000


	//----- nvinfo : EIATTR_FRAME_SIZE
	.align		4
.L_11:
        /*0018*/ 	.byte	0x04, 0x11
        /*001a*/ 	.short	(.L_13 - .L_12)
	.align		4
.L_12:
        /*001c*/ 	.word	index@(_Z11plancktablePdS_S_idiii)
        /*0020*/ 	.word	0x00000000


	//----- nvinfo : EIATTR_REGCOUNT
	.align		4
.L_13:
        /*0024*/ 	.byte	0x04, 0x2f
        /*0026*/ 	.short	(.L_15 - .L_14)
	.align		4
.L_14:
        /*0028*/ 	.word	index@(_Z15corr_inc_energyPdS_S_iidi)
        /*002c*/ 	.word	0x00000020


	//----- nvinfo : EIATTR_FRAME_SIZE
	.align		4
.L_15:
        /*0030*/ 	.byte	0x04, 0x11
        /*0032*/ 	.short	(.L_17 - .L_16)
	.align		4
.L_16:
        /*0034*/ 	.word	index@($_Z15corr_inc_energyPdS_S_iidi$__internal_accurate_pow)
        /*0038*/ 	.word	0x00000008


	//----- nvinfo : EIATTR_FRAME_SIZE
	.align		4
.L_17:
        /*003c*/ 	.byte	0x04, 0x11
        /*003e*/ 	.short	(.L_19 - .L_18)
	.align		4
.L_18:
        /*0040*/ 	.word	index@($__internal_34_$__cuda_sm20_div_rn_f64_full)
        /*0044*/ 	.word	0x00000008


	//----- nvinfo : EIATTR_FRAME_SIZE
	.align		4
.L_19:
        /*0048*/ 	.byte	0x04, 0x11
        /*004a*/ 	.short	(.L_21 - .L_20)
	.align		4
.L_20:
        /*004c*/ 	.word	index@(_Z15corr_inc_energyPdS_S_iidi)
        /*0050*/ 	.word	0x00000008


	//----- nvinfo : EIATTR_REGCOUNT
	.align		4
.L_21:
        /*0054*/ 	.byte	0x04, 0x2f
        /*0056*/ 	.short	(.L_23 - .L_22)
	.align		4
.L_22:
        /*0058*/ 	.word	index@(_Z32calc_total_g_0_of_gas_and_cloudsPdS_S_S_dii)
        /*005c*/ 	.word	0x00000019


	//----- nvinfo : EIATTR_FRAME_SIZE
	.align		4
.L_23:
        /*0060*/ 	.byte	0x04, 0x11
        /*0062*/ 	.short	(.L_25 - .L_24)
	.align		4
.L_24:
        /*0064*/ 	.word	index@($__internal_33_$__cuda_sm20_div_rn_f64_full)
        /*0068*/ 	.word	0x00000000


	//----- nvinfo : EIATTR_FRAME_SIZE
	.align		4
.L_25:
        /*006c*/ 	.byte	0x04, 0x11
        /*006e*/ 	.short	(.L_27 - .L_26)
	.align		4
.L_26:
        /*0070*/ 	.word	index@(_Z32calc_total_g_0_of_gas_and_cloudsPdS_S_S_dii)
        /*0074*/ 	.word	0x00000000


	//----- nvinfo : EIATTR_REGCOUNT
	.align		4
.L_27:
        /*0078*/ 	.byte	0x04, 0x2f
        /*007a*/ 	.short	(.L_29 - .L_28)
	.align		4
.L_28:
        /*007c*/ 	.word	index@(_Z10temp_interPdS_ii)
        /*0080*/ 	.word	0x0000000c


	//----- nvinfo : EIATTR_FRAME_SIZE
	.align		4
.L_29:
        /*0084*/ 	.byte	0x04, 0x11
        /*0086*/ 	.short	(.L_31 - .L_30)
	.align		4
.L_30:
        /*0088*/ 	.word	index@(_Z10temp_interPdS_ii)
        /*008c*/ 	.word	0x00000000


	//----- nvinfo : EIATTR_REGCOUNT
	.align		4
.L_31:
        /*0090*/ 	.byte	0x04, 0x2f
        /*0092*/ 	.short	(.L_33 - .L_32)
	.align		4
.L_32:
        /*0094*/ 	.word	index@(_Z13opac_interpolPdS_S_S_S_S_S_S_iiiii)
        /*0098*/ 	.word	0x00000038


	//----- nvinfo : EIATTR_FRAME_SIZE
	.align		4
.L_33:
        /*009c*/ 	.byte	0x04, 0x11
        /*009e*/ 	.short	(.L_35 - .L_34)
	.align		4
.L_34:
        /*00a0*/ 	.word	index@($__internal_32_$__cuda_sm20_div_rn_f64_full)
        /*00a4*/ 	.word	0x00000000


	//----- nvinfo : EIATTR_FRAME_SIZE
	.align		4
.L_35:
        /*00a8*/ 	.byte	0x04, 0x11
        /*00aa*/ 	.short	(.L_37 - .L_36)
	.align		4
.L_36:
        /*00ac*/ 	.word	index@(_Z13opac_interpolPdS_S_S_S_S_S_S_iiiii)
        /*00b0*/ 	.word	0x00000000


	//----- nvinfo : EIATTR_REGCOUNT
	.align		4
.L_37:
        /*00b4*/ 	.byte	0x04, 0x2f
        /*00b6*/ 	.short	(.L_39 - .L_38)
	.align		4
.L_38:
        /*00b8*/ 	.word	index@(_Z20meanmolmass_interpolPdS_S_S_S_S_iii)
        /*00bc*/ 	.word	0x00000022


	//----- nvinfo : EIATTR_FRAME_SIZE
	.align		4
.L_39:
        /*00c0*/ 	.byte	0x04, 0x11
        /*00c2*/ 	.short	(.L_41 - .L_40)
	.align		4
.L_40:
        /*00c4*/ 	.word	index@($__internal_31_$__cuda_sm20_div_rn_f64_full)
        /*00c8*/ 	.word	0x00000000


	//----- nvinfo : EIATTR_FRAME_SIZE
	.align		4
.L_41:
        /*00cc*/ 	.byte	0x04, 0x11
        /*00ce*/ 	.short	(.L_43 - .L_42)
	.align		4
.L_42:
        /*00d0*/ 	.word	index@(_Z20meanmolmass_interpolPdS_S_S_S_S_iii)
        /*00d4*/ 	.word	0x00000000


	//----- nvinfo : EIATTR_REGCOUNT
	.align		4
.L_43:
        /*00d8*/ 	.byte	0x04, 0x2f
        /*00da*/ 	.short	(.L_45 - .L_44)
	.align		4
.L_44:
        /*00dc*/ 	.word	index@(_Z14kappa_interpolPdS_S_S_S_S_iii)
        /*00e0*/ 	.word	0x0000001f


	//----- nvinfo : EIATTR_FRAME_SIZE
	.align		4
.L_45:
        /*00e4*/ 	.byte	0x04, 0x11
        /*00e6*/ 	.short	(.L_47 - .L_46)
	.align		4
.L_46:
        /*00e8*/ 	.word	index@($__internal_30_$__cuda_sm20_div_rn_f64_full)
        /*00ec*/ 	.word	0x00000000


	//----- nvinfo : EIATTR_FRAME_SIZE
	.align		4
.L_47:
        /*00f0*/ 	.byte	0x04, 0x11
        /*00f2*/ 	.short	(.L_49 - .L_48)
	.align		4
.L_48:
        /*00f4*/ 	.word	index@(_Z14kappa_interpolPdS_S_S_S_S_iii)
        /*00f8*/ 	.word	0x00000000


	//----- nvinfo : EIATTR_REGCOUNT
	.align		4
.L_49:
        /*00fc*/ 	.byte	0x04, 0x2f
        /*00fe*/ 	.short	(.L_51 - .L_50)
	.align		4
.L_50:
        /*0100*/ 	.word	index@(_Z11cp_interpolPdS_S_S_S_S_iii)
        /*0104*/ 	.word	0x00000024


	//----- nvinfo : EIATTR_FRAME_SIZE
	.align		4
.L_51:
        /*0108*/ 	.byte	0x04, 0x11
        /*010a*/ 	.short	(.L_53 - .L_52)
	.align		4
.L_52:
        /*010c*/ 	.word	index@($__internal_29_$__cuda_sm20_div_rn_f64_full)
        /*0110*/ 	.word	0x00000000


	//----- nvinfo : EIATTR_FRAME_SIZE
	.align		4
.L_53:
        /*0114*/ 	.byte	0x04, 0x11
        /*0116*/ 	.short	(.L_55 - .L_54)
	.align		4
.L_54:
        /*0118*/ 	.word	index@(_Z11cp_interpolPdS_S_S_S_S_iii)
        /*011c*/ 	.word	0x00000000


	//----- nvinfo : EIATTR_REGCOUNT
	.align		4
.L_55:
        /*0120*/ 	.byte	0x04, 0x2f
        /*0122*/ 	.short	(.L_57 - .L_56)
	.align		4
.L_56:
        /*0124*/ 	.word	index@(_Z16entropy_interpolPdS_S_S_S_S_iii)
        /*0128*/ 	.word	0x00000024


	//----- nvinfo : EIATTR_FRAME_SIZE
	.align		4
.L_57:
        /*012c*/ 	.byte	0x04, 0x11
        /*012e*/ 	.short	(.L_59 - .L_58)
	.align		4
.L_58:
        /*0130*/ 	.word	index@($__internal_28_$__cuda_sm20_div_rn_f64_full)
        /*0134*/ 	.word	0x00000000


	//----- nvinfo : EIATTR_FRAME_SIZE
	.align		4
.L_59:
        /*0138*/ 	.byte	0x04, 0x11
        /*013a*/ 	.short	(.L_61 - .L_60)
	.align		4
.L_60:
        /*013c*/ 	.word	index@(_Z16entropy_interpolPdS_S_S_S_S_iii)
        /*0140*/ 	.word	0x00000000


	//----- nvinfo : EIATTR_REGCOUNT
	.align		4
.L_61:
        /*0144*/ 	.byte	0x04, 0x2f
        /*0146*/ 	.short	(.L_63 - .L_62)
	.align		4
.L_62:
        /*0148*/ 	.word	index@(_Z21phase_number_interpolPdS_S_S_S_S_iii)
        /*014c*/ 	.word	0x00000022


	//----- nvinfo : EIATTR_FRAME_SIZE
	.align		4
.L_63:
        /*0150*/ 	.byte	0x04, 0x11
        /*0152*/ 	.short	(.L_65 - .L_64)
	.align		4
.L_64:
        /*0154*/ 	.word	index@($__internal_27_$__cuda_sm20_div_rn_f64_full)
        /*0158*/ 	.word	0x00000000


	//----- nvinfo : EIATTR_FRAME_SIZE
	.align		4
.L_65:
        /*015c*/ 	.byte	0x04, 0x11
        /*015e*/ 	.short	(.L_67 - .L_66)
	.align		4
.L_66:
        /*0160*/ 	.word	index@(_Z21phase_number_interpolPdS_S_S_S_S_iii)
        /*0164*/ 	.word	0x00000000


	//----- nvinfo : EIATTR_REGCOUNT
	.align		4
.L_67:
        /*0168*/ 	.byte	0x04, 0x2f
        /*016a*/ 	.short	(.L_69 - .L_68)
	.align		4
.L_68:
        /*016c*/ 	.word	index@(_Z21planck_interpol_layerPdS_S_S_iiiii)
        /*0170*/ 	.word	0x0000001d


	//----- nvinfo : EIATTR_FRAME_SIZE
	.align		4
.L_69:
        /*0174*/ 	.byte	0x04, 0x11
        /*0176*/ 	.short	(.L_71 - .L_70)
	.align		4
.L_70:
        /*0178*/ 	.word	index@($__internal_26_$__cuda_sm20_div_rn_f64_full)
        /*017c*/ 	.word	0x00000000


	//----- nvinfo : EIATTR_FRAME_SIZE
	.align		4
.L_71:
        /*0180*/ 	.byte	0x04, 0x11
        /*0182*/ 	.short	(.L_73 - .L_72)
	.align		4
.L_72:
        /*0184*/ 	.word	index@(_Z21planck_interpol_layerPdS_S_S_iiiii)
        /*0188*/ 	.word	0x00000000


	//----- nvinfo : EIATTR_REGCOUNT
	.align		4
.L_73:
        /*018c*/ 	.byte	0x04, 0x2f
        /*018e*/ 	.short	(.L_75 - .L_74)
	.align		4
.L_74:
        /*0190*/ 	.word	index@(_Z25planck_interpol_interfacePdS_S_iiii)
        /*0194*/ 	.word	0x0000001a


	//----- nvinfo : EIATTR_FRAME_SIZE
	.align		4
.L_75:
        /*0198*/ 	.byte	0x04, 0x11
        /*019a*/ 	.short	(.L_77 - .L_76)
	.align		4
.L_76:
        /*019c*/ 	.word	index@($__internal_25_$__cuda_sm20_div_rn_f64_full)
        /*01a0*/ 	.word	0x00000000


	//----- nvinfo : EIATTR_FRAME_SIZE
	.align		4
.L_77:
        /*01a4*/ 	.byte	0x04, 0x11
        /*01a6*/ 	.short	(.L_79 - .L_78)
	.align		4
.L_78:
        /*01a8*/ 	.word	index@(_Z25planck_interpol_interfacePdS_S_iiii)
        /*01ac*/ 	.word	0x00000000


	//----- nvinfo : EIATTR_REGCOUNT
	.align		4
.L_79:
        /*01b0*/ 	.byte	0x04, 0x2f
        /*01b2*/ 	.short	(.L_81 - .L_80)
	.align		4
.L_80:
        /*01b4*/ 	.word	index@(_Z14calc_trans_isoPdS_S_S_S_S_S_S_S_S_S_S_S_S_S_S_Piddddddiiiiiiid)
        /*01b8*/ 	.word	0x00000036


	//----- nvinfo : EIATTR_FRAME_SIZE
	.align		4
.L_81:
        /*01bc*/ 	.byte	0x04, 0x11
        /*01be*/ 	.short	(.L_83 - .L_82)
	.align		4
.L_82:
        /*01c0*/ 	.word	index@($_Z14calc_trans_isoPdS_S_S_S_S_S_S_S_S_S_S_S_S_S_S_Piddddddiiiiiiid$__internal_accurate_pow)
        /*01c4*/ 	.word	0x00000000


	//----- nvinfo : EIATTR_FRAME_SIZE
	.align		4
.L_83:
        /*01c8*/ 	.byte	0x04, 0x11
        /*01ca*/ 	.short	(.L_85 - .L_84)
	.align		4
.L_84:
        /*01cc*/ 	.word	index@($__internal_24_$__cuda_sm20_dsqrt_rn_f64_mediumpath_v1)
        /*01d0*/ 	.word	0x00000000


	//----- nvinfo : EIATTR_FRAME_SIZE
	.align		4
.L_85:
        /*01d4*/ 	.byte	0x04, 0x11
        /*01d6*/ 	.short	(.L_87 - .L_86)
	.align		4
.L_86:
        /*01d8*/ 	.word	index@($__internal_23_$__cuda_sm20_div_rn_f64_full)
        /*01dc*/ 	.word	0x00000000


	//----- nvinfo : EIATTR_FRAME_SIZE
	.align		4
.L_87:
        /*01e0*/ 	.byte	0x04, 0x11
        /*01e2*/ 	.short	(.L_89 - .L_88)
	.align		4
.L_88:
        /*01e4*/ 	.word	index@($__internal_22_$__cuda_sm20_dblrcp_rn_slowpath_v3)
        /*01e8*/ 	.word	0x00000000


	//----- nvinfo : EIATTR_FRAME_SIZE
	.align		4
.L_89:
        /*01ec*/ 	.byte	0x04, 0x11
        /*01ee*/ 	.short	(.L_91 - .L_90)
	.align		4
.L_90:
        /*01f0*/ 	.word	index@(_Z14calc_trans_isoPdS_S_S_S_S_S_S_S_S_S_S_S_S_S_S_Piddddddiiiiiiid)
        /*01f4*/ 	.word	0x00000000


	//----- nvinfo : EIATTR_REGCOUNT
	.align		4
.L_91:
        /*01f8*/ 	.byte	0x04, 0x2f
        /*01fa*/ 	.short	(.L_93 - .L_92)
	.align		4
.L_92:
        /*01fc*/ 	.word	index@(_Z17calc_trans_nonisoPdS_S_S_S_S_S_S_S_S_S_S_S_S_S_S_S_S_S_S_S_S_S_S_S_S_S_S_S_S_S_S_Piddddddiiiiiiid)
        /*0200*/ 	.word	0x0000003e


	//----- nvinfo : EIATTR_FRAME_SIZE
	.align		4
.L_93:
        /*0204*/ 	.byte	0x04, 0x11
        /*0206*/ 	.short	(.L_95 - .L_94)
	.align		4
.L_94:
        /*0208*/ 	.word	index@($_Z17calc_trans_nonisoPdS_S_S_S_S_S_S_S_S_S_S_S_S_S_S_S_S_S_S_S_S_S_S_S_S_S_S_S_S_S_S_Piddddddiiiiiiid$__internal_accurate_pow)
        /*020c*/ 	.word	0x00000000


	//----- nvinfo : EIATTR_FRAME_SIZE
	.align		4
.L_95:
        /*0210*/ 	.byte	0x04, 0x11
        /*0212*/ 	.short	(.L_97 - .L_96)
	.align		4
.L_96:
        /*0214*/ 	.word	index@($__internal_21_$__cuda_sm20_dsqrt_rn_f64_mediumpath_v1)
        /*0218*/ 	.word	0x00000000


	//----- nvinfo : EIATTR_FRAME_SIZE
	.align		4
.L_97:
        /*021c*/ 	.byte	0x04, 0x11
        /*021e*/ 	.short	(.L_99 - .L_98)
	.align		4
.L_98:
        /*0220*/ 	.word	index@($__internal_20_$__cuda_sm20_div_rn_f64_full)
        /*0224*/ 	.word	0x00000000


	//----- nvinfo : EIATTR_FRAME_SIZE
	.align		4
.L_99:
        /*0228*/ 	.byte	0x04, 0x11
        /*022a*/ 	.short	(.L_101 - .L_100)
	.align		4
.L_100:
        /*022c*/ 	.word	index@($__internal_19_$__cuda_sm20_dblrcp_rn_slowpath_v3)
        /*0230*/ 	.word	0x00000000


	//----- nvinfo : EIATTR_FRAME_SIZE
	.align		4
.L_101:
        /*0234*/ 	.byte	0x04, 0x11
        /*0236*/ 	.short	(.L_103 - .L_102)
	.align		4
.L_102:
        /*0238*/ 	.word	index@(_Z17calc_trans_nonisoPdS_S_S_S_S_S_S_S_S_S_S_S_S_S_S_S_S_S_S_S_S_S_S_S_S_S_S_S_S_S_S_Piddddddiiiiiiid)
        /*023c*/ 	.word	0x00000000


	//----- nvinfo : EIATTR_REGCOUNT
	.align		4
.L_103:
        /*0240*/ 	.byte	0x04, 0x2f
        /*0242*/ 	.short	(.L_105 - .L_104)
	.align		4
.L_104:
        /*0244*/ 	.word	index@(_Z12calc_delta_zPdS_S_S_S_di)
        /*0248*/ 	.word	0x0000001b


	//----- nvinfo : EIATTR_FRAME_SIZE
	.align		4
.L_105:
        /*024c*/ 	.byte	0x04, 0x11
        /*024e*/ 	.short	(.L_107 - .L_106)
	.align		4
.L_106:
        /*0250*/ 	.word	index@($__internal_18_$__cuda_sm20_div_rn_f64_full)
        /*0254*/ 	.word	0x00000000


	//----- nvinfo : EIATTR_FRAME_SIZE
	.align		4
.L_107:
        /*0258*/ 	.byte	0x04, 0x11
        /*025a*/ 	.short	(.L_109 - .L_108)
	.align		4
.L_108:
        /*025c*/ 	.word	index@(_Z12calc_delta_zPdS_S_S_S_di)
        /*0260*/ 	.word	0x00000000


	//----- nvinfo : EIATTR_REGCOUNT
	.align		4
.L_109:
        /*0264*/ 	.byte	0x04, 0x2f
        /*0266*/ 	.short	(.L_111 - .L_110)
	.align		4
.L_110:
        /*0268*/ 	.word	index@(_Z8fdir_isoPdS_S_S_ddddiiiii)
        /*026c*/ 	.word	0x00000026


	//----- nvinfo : EIATTR_FRAME_SIZE
	.align		4
.L_111:
        /*0270*/ 	.byte	0x04, 0x11
        /*0272*/ 	.short	(.L_113 - .L_112)
	.align		4
.L_112:
        /*0274*/ 	.word	index@($_Z8fdir_isoPdS_S_S_ddddiiiii$__internal_accurate_pow)
        /*0278*/ 	.word	0x00000000


	//----- nvinfo : EIATTR_FRAME_SIZE
	.align		4
.L_113:
        /*027c*/ 	.byte	0x04, 0x11
        /*027e*/ 	.short	(.L_115 - .L_114)
	.align		4
.L_114:
        /*0280*/ 	.word	index@($__internal_17_$__cuda_sm20_dsqrt_rn_f64_mediumpath_v1)
        /*0284*/ 	.word	0x00000000


	//----- nvinfo : EIATTR_FRAME_SIZE
	.align		4
.L_115:
        /*0288*/ 	.byte	0x04, 0x11
        /*028a*/ 	.short	(.L_117 - .L_116)
	.align		4
.L_116:
        /*028c*/ 	.word	index@($__internal_16_$__cuda_sm20_div_rn_f64_full)
        /*0290*/ 	.word	0x00000000


	//----- nvinfo : EIATTR_FRAME_SIZE
	.align		4
.L_117:
        /*0294*/ 	.byte	0x04, 0x11
        /*0296*/ 	.short	(.L_119 - .L_118)
	.align		4
.L_118:
        /*0298*/ 	.word	index@(_Z8fdir_isoPdS_S_S_ddddiiiii)
        /*029c*/ 	.word	0x00000000


	//----- nvinfo : EIATTR_REGCOUNT
	.align		4
.L_119:
        /*02a0*/ 	.byte	0x04, 0x2f
        /*02a2*/ 	.short	(.L_121 - .L_120)
	.align		4
.L_120:
        /*02a4*/ 	.word	index@(_Z11fdir_nonisoPdS_S_S_S_S_ddddiiiii)
        /*02a8*/ 	.word	0x00000028


	//----- nvinfo : EIATTR_FRAME_SIZE
	.align		4
.L_121:
        /*02ac*/ 	.byte	0x04, 0x11
        /*02ae*/ 	.short	(.L_123 - .L_122)
	.align		4
.L_122:
        /*02b0*/ 	.word	index@($_Z11fdir_nonisoPdS_S_S_S_S_ddddiiiii$__internal_accurate_pow)
        /*02b4*/ 	.word	0x00000000


	//----- nvinfo : EIATTR_FRAME_SIZE
	.align		4
.L_123:
        /*02b8*/ 	.byte	0x04, 0x11
        /*02ba*/ 	.short	(.L_125 - .L_124)
	.align		4
.L_124:
        /*02bc*/ 	.word	index@($__internal_15_$__cuda_sm20_dsqrt_rn_f64_mediumpath_v1)
        /*02c0*/ 	.word	0x00000000


	//----- nvinfo : EIATTR_FRAME_SIZE
	.align		4
.L_125:
        /*02c4*/ 	.byte	0x04, 0x11
        /*02c6*/ 	.short	(.L_127 - .L_126)
	.align		4
.L_126:
        /*02c8*/ 	.word	index@($__internal_14_$__cuda_sm20_div_rn_f64_full)
        /*02cc*/ 	.word	0x00000000


	//----- nvinfo : EIATTR_FRAME_SIZE
	.align		4
.L_127:
        /*02d0*/ 	.byte	0x04, 0x11
        /*02d2*/ 	.short	(.L_129 - .L_128)
	.align		4
.L_128:
        /*02d4*/ 	.word	index@(_Z11fdir_nonisoPdS_S_S_S_S_ddddiiiii)
        /*02d8*/ 	.word	0x00000000


	//----- nvinfo : EIATTR_REGCOUNT
	.align		4
.L_129:
        /*02dc*/ 	.byte	0x04, 0x2f
        /*02de*/ 	.short	(.L_131 - .L_130)
	.align		4
.L_130:
        /*02e0*/ 	.word	index@(_Z9fband_isoPdS_S_S_S_S_S_S_S_S_S_S_diddiiddidiiiid)
        /*02e4*/ 	.word	0x00000040


	//----- nvinfo : EIATTR_FRAME_SIZE
	.align		4
.L_131:
        /*02e8*/ 	.byte	0x04, 0x11
        /*02ea*/ 	.short	(.L_133 - .L_132)
	.align		4
.L_132:
        /*02ec*/ 	.word	index@($_Z9fband_isoPdS_S_S_S_S_S_S_S_S_S_S_diddiiddidiiiid$__internal_accurate_pow)
        /*02f0*/ 	.word	0x00000018


	//----- nvinfo : EIATTR_FRAME_SIZE
	.align		4
.L_133:
        /*02f4*/ 	.byte	0x04, 0x11
        /*02f6*/ 	.short	(.L_135 - .L_134)
	.align		4
.L_134:
        /*02f8*/ 	.word	index@($__internal_13_$__cuda_sm20_div_rn_f64_full)
        /*02fc*/ 	.word	0x00000018


	//----- nvinfo : EIATTR_FRAME_SIZE
	.align		4
.L_135:
        /*0300*/ 	.byte	0x04, 0x11
        /*0302*/ 	.short	(.L_137 - .L_136)
	.align		4
.L_136:
        /*0304*/ 	.word	index@($__internal_12_$__cuda_sm20_dblrcp_rn_slowpath_v3)
        /*0308*/ 	.word	0x00000018


	//----- nvinfo : EIATTR_FRAME_SIZE
	.align		4
.L_137:
        /*030c*/ 	.byte	0x04, 0x11
        /*030e*/ 	.short	(.L_139 - .L_138)
	.align		4
.L_138:
        /*0310*/ 	.word	index@(_Z9fband_isoPdS_S_S_S_S_S_S_S_S_S_S_diddiiddidiiiid)
        /*0314*/ 	.word	0x00000018


	//----- nvinfo : EIATTR_REGCOUNT
	.align		4
.L_139:
        /*0318*/ 	.byte	0x04, 0x2f
        /*031a*/ 	.short	(.L_141 - .L_140)
	.align		4
.L_140:
        /*031c*/ 	.word	index@(_Z12fband_nonisoPdS_S_S_S_S_S_S_S_S_S_S_S_S_S_S_S_S_S_S_S_S_S_S_S_S_S_diddiiddiddiiiid)
        /*0320*/ 	.word	0x0000005e


	//----- nvinfo : EIATTR_FRAME_SIZE
	.align		4
.L_141:
        /*0324*/ 	.byte	0x04, 0x11
        /*0326*/ 	.short	(.L_143 - .L_142)
	.align		4
.L_142:
        /*0328*/ 	.word	index@($_Z12fband_nonisoPdS_S_S_S_S_S_S_S_S_S_S_S_S_S_S_S_S_S_S_S_S_S_S_S_S_S_diddiiddiddiiiid$__internal_accurate_pow)
        /*032c*/ 	.word	0x00000010


	//----- nvinfo : EIATTR_FRAME_SIZE
	.align		4
.L_143:
        /*0330*/ 	.byte	0x04, 0x11
        /*0332*/ 	.short	(.L_145 - .L_144)
	.align		4
.L_144:
        /*0334*/ 	.word	index@($__internal_11_$__cuda_sm20_div_rn_f64_full)
        /*0338*/ 	.word	0x00000010


	//----- nvinfo : EIATTR_FRAME_SIZE
	.align		4
.L_145:
        /*033c*/ 	.byte	0x04, 0x11
        /*033e*/ 	.short	(.L_147 - .L_146)
	.align		4
.L_146:
        /*0340*/ 	.word	index@($__internal_10_$__cuda_sm20_dblrcp_rn_slowpath_v3)
        /*0344*/ 	.word	0x00000010


	//----- nvinfo : EIATTR_FRAME_SIZE
	.align		4
.L_147:
        /*0348*/ 	.byte	0x04, 0x11
        /*034a*/ 	.short	(.L_149 - .L_148)
	.align		4
.L_148:
        /*034c*/ 	.word	index@(_Z12fband_nonisoPdS_S_S_S_S_S_S_S_S_S_S_S_S_S_S_S_S_S_S_S_S_S_S_S_S_S_diddiiddiddiiiid)
        /*0350*/ 	.word	0x00000010


	//----- nvinfo : EIATTR_REGCOUNT
	.align		4
.L_149:
        /*0354*/ 	.byte	0x04, 0x2f
        /*0356*/ 	.short	(.L_151 - .L_150)
	.align		4
.L_150:
        /*0358*/ 	.word	index@(_Z16fband_matrix_isoPdS_S_S_S_S_S_S_S_S_S_S_S_S_S_S_S_PiS_S_diddiiddidiiiid)
        /*035c*/ 	.word	0x0000003a


	//----- nvinfo : EIATTR_FRAME_SIZE
	.align		4
.L_151:
        /*0360*/ 	.byte	0x04, 0x11
        /*0362*/ 	.short	(.L_153 - .L_152)
	.align		4
.L_152:
        /*0364*/ 	.word	index@($_Z16fband_matrix_isoPdS_S_S_S_S_S_S_S_S_S_S_S_S_S_S_S_PiS_S_diddiiddidiiiid$__internal_accurate_pow)
        /*0368*/ 	.word	0x00000018


	//----- nvinfo : EIATTR_FRAME_SIZE
	.align		4
.L_153:
        /*036c*/ 	.byte	0x04, 0x11
        /*036e*/ 	.short	(.L_155 - .L_154)
	.align		4
.L_154:
        /*0370*/ 	.word	index@($__internal_9_$__cuda_sm20_div_rn_f64_full)
        /*0374*/ 	.word	0x00000018


	//----- nvinfo : EIATTR_FRAME_SIZE
	.align		4
.L_155:
        /*0378*/ 	.byte	0x04, 0x11
        /*037a*/ 	.short	(.L_157 - .L_156)
	.align		4
.L_156:
        /*037c*/ 	.word	index@($__internal_8_$__cuda_sm20_dblrcp_rn_slowpath_v3)
        /*0380*/ 	.word	0x00000018


	//----- nvinfo : EIATTR_FRAME_SIZE
	.align		4
.L_157:
        /*0384*/ 	.byte	0x04, 0x11
        /*0386*/ 	.short	(.L_159 - .L_158)
	.align		4
.L_158:
        /*0388*/ 	.word	index@(_Z16fband_matrix_isoPdS_S_S_S_S_S_S_S_S_S_S_S_S_S_S_S_PiS_S_diddiiddidiiiid)
        /*038c*/ 	.word	0x00000018


	//----- nvinfo : EIATTR_REGCOUNT
	.align		4
.L_159:
        /*0390*/ 	.byte	0x04, 0x2f
        /*0392*/ 	.short	(.L_161 - .L_160)
	.align		4
.L_160:
        /*0394*/ 	.word	index@(_Z19fband_matrix_nonisoPdS_S_S_S_S_S_S_S_S_S_S_S_S_S_S_S_S_S_S_S_S_S_S_S_S_S_S_S_S_S_S_PiS_S_S_diddiiddiddiiiid)
        /*0398*/ 	.word	0x00000041


	//----- nvinfo : EIATTR_FRAME_SIZE
	.align		4
.L_161:
        /*039c*/ 	.byte	0x04, 0x11
        /*039e*/ 	.short	(.L_163 - .L_162)
	.align		4
.L_162:
        /*03a0*/ 	.word	index@($_Z19fband_matrix_nonisoPdS_S_S_S_S_S_S_S_S_S_S_S_S_S_S_S_S_S_S_S_S_S_S_S_S_S_S_S_S_S_S_PiS_S_S_diddiiddiddiiiid$__internal_accurate_pow)
        /*03a4*/ 	.word	0x00000010


	//----- nvinfo : EIATTR_FRAME_SIZE
	.align		4
.L_163:
        /*03a8*/ 	.byte	0x04, 0x11
        /*03aa*/ 	.short	(.L_165 - .L_164)
	.align		4
.L_164:
        /*03ac*/ 	.word	index@($__internal_7_$__cuda_sm20_div_rn_f64_full)
        /*03b0*/ 	.word	0x00000010


	//----- nvinfo : EIATTR_FRAME_SIZE
	.align		4
.L_165:
        /*03b4*/ 	.byte	0x04, 0x11
        /*03b6*/ 	.short	(.L_167 - .L_166)
	.align		4
.L_166:
        /*03b8*/ 	.word	index@($__internal_6_$__cuda_sm20_dblrcp_rn_slowpath_v3)
        /*03bc*/ 	.word	0x00000010


	//----- nvinfo : EIATTR_FRAME_SIZE
	.align		4
.L_167:
        /*03c0*/ 	.byte	0x04, 0x11
        /*03c2*/ 	.short	(.L_169 - .L_168)
	.align		4
.L_168:
        /*03c4*/ 	.word	index@(_Z19fband_matrix_nonisoPdS_S_S_S_S_S_S_S_S_S_S_S_S_S_S_S_S_S_S_S_S_S_S_S_S_S_S_S_S_S_S_PiS_S_S_diddiiddiddiiiid)
        /*03c8*/ 	.word	0x00000010


	//----- nvinfo : EIATTR_REGCOUNT
	.align		4
.L_169:
        /*03cc*/ 	.byte	0x04, 0x2f
        /*03ce*/ 	.short	(.L_171 - .L_170)
	.align		4
.L_170:
        /*03d0*/ 	.word	index@(_Z21integrate_flux_doublePdS_S_S_S_S_S_S_S_S_S_iii)
        /*03d4*/ 	.word	0x0000001b


	//----- nvinfo : EIATTR_FRAME_SIZE
	.align		4
.L_171:
        /*03d8*/ 	.byte	0x04, 0x11
        /*03da*/ 	.short	(.L_173 - .L_172)
	.align		4
.L_172:
        /*03dc*/ 	.word	index@(_Z21integrate_flux_doublePdS_S_S_S_S_S_S_S_S_S_iii)
        /*03e0*/ 	.word	0x00000000


	//----- nvinfo : EIATTR_REGCOUNT
	.align		4
.L_173:
        /*03e4*/ 	.byte	0x04, 0x2f
        /*03e6*/ 	.short	(.L_175 - .L_174)
	.align		4
.L_174:
        /*03e8*/ 	.word	index@(_Z21integrate_flux_singlePfS_S_S_S_S_S_S_S_S_S_iii)
        /*03ec*/ 	.word	0x0000001d


	//----- nvinfo : EIATTR_FRAME_SIZE
	.align		4
.L_175:
        /*03f0*/ 	.byte	0x04, 0x11
        /*03f2*/ 	.short	(.L_177 - .L_176)
	.align		4
.L_176:
        /*03f4*/ 	.word	index@(_Z21integrate_flux_singlePfS_S_S_S_S_S_S_S_S_S_iii)
        /*03f8*/ 	.word	0x00000000


	//----- nvinfo : EIATTR_REGCOUNT
	.align		4
.L_177:
        /*03fc*/ 	.byte	0x04, 0x2f
        /*03fe*/ 	.short	(.L_179 - .L_178)
	.align		4
.L_178:
        /*0400*/ 	.word	index@(_Z13rad_temp_iterPdS_S_S_S_S_S_S_PiS_S_S_S_S_S_S_S_idididdiiiidi)
        /*0404*/ 	.word	0x00000021


	//----- nvinfo : EIATTR_FRAME_SIZE
	.align		4
.L_179:
        /*0408*/ 	.byte	0x04, 0x11
        /*040a*/ 	.short	(.L_181 - .L_180)
	.align		4
.L_180:
        /*040c*/ 	.word	index@($_Z13rad_temp_iterPdS_S_S_S_S_S_S_PiS_S_S_S_S_S_S_S_idididdiiiidi$__internal_accurate_pow)
        /*0410*/ 	.word	0x00000000


	//----- nvinfo : EIATTR_FRAME_SIZE
	.align		4
.L_181:
        /*0414*/ 	.byte	0x04, 0x11
        /*0416*/ 	.short	(.L_183 - .L_182)
	.align		4
.L_182:
        /*0418*/ 	.word	index@($__internal_5_$__cuda_sm20_div_rn_f64_full)
        /*041c*/ 	.word	0x00000000


	//----- nvinfo : EIATTR_FRAME_SIZE
	.align		4
.L_183:
        /*0420*/ 	.byte	0x04, 0x11
        /*0422*/ 	.short	(.L_185 - .L_184)
	.align		4
.L_184:
        /*0424*/ 	.word	index@(_Z13rad_temp_iterPdS_S_S_S_S_S_S_PiS_S_S_S_S_S_S_S_idididdiiiidi)
        /*0428*/ 	.word	0x00000000


	//----- nvinfo : EIATTR_REGCOUNT
	.align		4
.L_185:
        /*042c*/ 	.byte	0x04, 0x2f
        /*042e*/ 	.short	(.L_187 - .L_186)
	.align		4
.L_186:
        /*0430*/ 	.word	index@(_Z14conv_temp_iterPdS_S_S_S_S_S_S_S_PiS_S_S_iiiid)
        /*0434*/ 	.word	0x00000020


	//----- nvinfo : EIATTR_FRAME_SIZE
	.align		4
.L_187:
        /*0438*/ 	.byte	0x04, 0x11
        /*043a*/ 	.short	(.L_189 - .L_188)
	.align		4
.L_188:
        /*043c*/ 	.word	index@($_Z14conv_temp_iterPdS_S_S_S_S_S_S_S_PiS_S_S_iiiid$__internal_accurate_pow)
        /*0440*/ 	.word	0x00000000


	//----- nvinfo : EIATTR_FRAME_SIZE
	.align		4
.L_189:
        /*0444*/ 	.byte	0x04, 0x11
        /*0446*/ 	.short	(.L_191 - .L_190)
	.align		4
.L_190:
        /*0448*/ 	.word	index@($__internal_4_$__cuda_sm20_div_rn_f64_full)
        /*044c*/ 	.word	0x00000000


	//----- nvinfo : EIATTR_FRAME_SIZE
	.align		4
.L_191:
        /*0450*/ 	.byte	0x04, 0x11
        /*0452*/ 	.short	(.L_193 - .L_192)
	.align		4
.L_192:
        /*0454*/ 	.word	index@(_Z14conv_temp_iterPdS_S_S_S_S_S_S_S_PiS_S_S_iiiid)
        /*0458*/ 	.word	0x00000000


	//----- nvinfo : EIATTR_REGCOUNT
	.align		4
.L_193:
        /*045c*/ 	.byte	0x04, 0x2f
        /*045e*/ 	.short	(.L_195 - .L_194)
	.align		4
.L_194:
        /*0460*/ 	.word	index@(_Z35integrate_optdepth_transmission_isoPdS_S_S_S_iii)
        /*0464*/ 	.word	0x0000001e


	//----- nvinfo : EIATTR_FRAME_SIZE
	.align		4
.L_195:
        /*0468*/ 	.byte	0x04, 0x11
        /*046a*/ 	.short	(.L_197 - .L_196)
	.align		4
.L_196:
        /*046c*/ 	.word	index@(_Z35integrate_optdepth_transmission_isoPdS_S_S_S_iii)
        /*0470*/ 	.word	0x00000000


	//----- nvinfo : EIATTR_REGCOUNT
	.align		4
.L_197:
        /*0474*/ 	.byte	0x04, 0x2f
        /*0476*/ 	.short	(.L_199 - .L_198)
	.align		4
.L_198:
        /*0478*/ 	.word	index@(_Z38integrate_optdepth_transmission_nonisoPdS_S_S_S_S_S_S_S_S_iii)
        /*047c*/ 	.word	0x00000020


	//----- nvinfo : EIATTR_FRAME_SIZE
	.align		4
.L_199:
        /*0480*/ 	.byte	0x04, 0x11
        /*0482*/ 	.short	(.L_201 - .L_200)
	.align		4
.L_200:
        /*0484*/ 	.word	index@(_Z38integrate_optdepth_transmission_nonisoPdS_S_S_S_S_S_S_S_S_iii)
        /*0488*/ 	.word	0x00000000


	//----- nvinfo : EIATTR_REGCOUNT
	.align		4
.L_201:
        /*048c*/ 	.byte	0x04, 0x2f
        /*048e*/ 	.short	(.L_203 - .L_202)
	.align		4
.L_202:
        /*0490*/ 	.word	index@(_Z19calc_contr_func_isoPdS_S_S_S_diii)
        /*0494*/ 	.word	0x00000030


	//----- nvinfo : EIATTR_FRAME_SIZE
	.align		4
.L_203:
        /*0498*/ 	.byte	0x04, 0x11
        /*049a*/ 	.short	(.L_205 - .L_204)
	.align		4
.L_204:
        /*049c*/ 	.word	index@(_Z19calc_contr_func_isoPdS_S_S_S_diii)
        /*04a0*/ 	.word	0x00000000


	//----- nvinfo : EIATTR_REGCOUNT
	.align		4
.L_205:
        /*04a4*/ 	.byte	0x04, 0x2f
        /*04a6*/ 	.short	(.L_207 - .L_206)
	.align		4
.L_206:
        /*04a8*/ 	.word	index@(_Z22calc_contr_func_nonisoPdS_S_S_S_S_diii)
        /*04ac*/ 	.word	0x00000028


	//----- nvinfo : EIATTR_FRAME_SIZE
	.align		4
.L_207:
        /*04b0*/ 	.byte	0x04, 0x11
        /*04b2*/ 	.short	(.L_209 - .L_208)
	.align		4
.L_208:
        /*04b4*/ 	.word	index@(_Z22calc_contr_func_nonisoPdS_S_S_S_S_diii)
        /*04b8*/ 	.word	0x00000000


	//----- nvinfo : EIATTR_REGCOUNT
	.align		4
.L_209:
        /*04bc*/ 	.byte	0x04, 0x2f
        /*04be*/ 	.short	(.L_211 - .L_210)
	.align		4
.L_210:
        /*04c0*/ 	.word	index@(_Z19calc_mean_opacitiesPdS_S_S_S_S_S_S_S_S_S_S_S_S_iiid)
        /*04c4*/ 	.word	0x00000042


	//----- nvinfo : EIATTR_FRAME_SIZE
	.align		4
.L_211:
        /*04c8*/ 	.byte	0x04, 0x11
        /*04ca*/ 	.short	(.L_213 - .L_212)
	.align		4
.L_212:
        /*04cc*/ 	.word	index@($__internal_3_$__cuda_sm20_div_rn_f64_full)
        /*04d0*/ 	.word	0x00000000


	//----- nvinfo : EIATTR_FRAME_SIZE
	.align		4
.L_213:
        /*04d4*/ 	.byte	0x04, 0x11
        /*04d6*/ 	.short	(.L_215 - .L_214)
	.align		4
.L_214:
        /*04d8*/ 	.word	index@(_Z19calc_mean_opacitiesPdS_S_S_S_S_S_S_S_S_S_S_S_S_iiid)
        /*04dc*/ 	.word	0x00000000


	//----- nvinfo : EIATTR_REGCOUNT
	.align		4
.L_215:
        /*04e0*/ 	.byte	0x04, 0x2f
        /*04e2*/ 	.short	(.L_217 - .L_216)
	.align		4
.L_216:
        /*04e4*/ 	.word	index@(_Z18integrate_beamfluxPdS_S_S_ii)
        /*04e8*/ 	.word	0x0000001a


	//----- nvinfo : EIATTR_FRAME_SIZE
	.align		4
.L_217:
        /*04ec*/ 	.byte	0x04, 0x11
        /*04ee*/ 	.short	(.L_219 - .L_218)
	.align		4
.L_218:
        /*04f0*/ 	.word	index@(_Z18integrate_beamfluxPdS_S_S_ii)
        /*04f4*/ 	.word	0x00000000


	//----- nvinfo : EIATTR_REGCOUNT
	.align		4
.L_219:
        /*04f8*/ 	.byte	0x04, 0x2f
        /*04fa*/ 	.short	(.L_221 - .L_220)
	.align		4
.L_220:
        /*04fc*/ 	.word	index@(_Z21opac_species_interpolPdS_S_S_S_S_iiiii)
        /*0500*/ 	.word	0x00000038


	//----- nvinfo : EIATTR_FRAME_SIZE
	.align		4
.L_221:
        /*0504*/ 	.byte	0x04, 0x11
        /*0506*/ 	.short	(.L_223 - .L_222)
	.align		4
.L_222:
        /*0508*/ 	.word	index@($__internal_2_$__cuda_sm20_div_rn_f64_full)
        /*050c*/ 	.word	0x00000000


	//----- nvinfo : EIATTR_FRAME_SIZE
	.align		4
.L_223:
        /*0510*/ 	.byte	0x04, 0x11
        /*0512*/ 	.short	(.L_225 - .L_224)
	.align		4
.L_224:
        /*0514*/ 	.word	index@(_Z21opac_species_interpolPdS_S_S_S_S_iiiii)
        /*0518*/ 	.word	0x00000000


	//----- nvinfo : EIATTR_REGCOUNT
	.align		4
.L_225:
        /*051c*/ 	.byte	0x04, 0x2f
        /*051e*/ 	.short	(.L_227 - .L_226)
	.align		4
.L_226:
        /*0520*/ 	.word	index@(_Z17add_to_mixed_opacPdS_S_S_S_S_diiiii)
        /*0524*/ 	.word	0x0000002a


	//----- nvinfo : EIATTR_FRAME_SIZE
	.align		4
.L_227:
        /*0528*/ 	.byte	0x04, 0x11
        /*052a*/ 	.short	(.L_229 - .L_228)
	.align		4
.L_228:
        /*052c*/ 	.word	index@($__internal_1_$__cuda_sm20_div_rn_f64_full)
        /*0530*/ 	.word	0x00002640


	//----- nvinfo : EIATTR_FRAME_SIZE
	.align		4
.L_229:
        /*0534*/ 	.byte	0x04, 0x11
        /*0536*/ 	.short	(.L_231 - .L_230)
	.align		4
.L_230:
        /*0538*/ 	.word	index@(_Z17add_to_mixed_opacPdS_S_S_S_S_diiiii)
        /*053c*/ 	.word	0x00002640


	//----- nvinfo : EIATTR_REGCOUNT
	.align		4
.L_231:
        /*0540*/ 	.byte	0x04, 0x2f
        /*0542*/ 	.short	(.L_233 - .L_232)
	.align		4
.L_232:
        /*0544*/ 	.word	index@(_Z13calc_h2o_scatPdS_S_S_S_dii)
        /*0548*/ 	.word	0x0000002c


	//----- nvinfo : EIATTR_FRAME_SIZE
	.align		4
.L_233:
        /*054c*/ 	.byte	0x04, 0x11
        /*054e*/ 	.short	(.L_235 - .L_234)
	.align		4
.L_234:
        /*0550*/ 	.word	index@($_Z13calc_h2o_scatPdS_S_S_S_dii$__internal_accurate_pow)
        /*0554*/ 	.word	0x00000000


	//----- nvinfo : EIATTR_FRAME_SIZE
	.align		4
.L_235:
        /*0558*/ 	.byte	0x04, 0x11
        /*055a*/ 	.short	(.L_237 - .L_236)
	.align		4
.L_236:
        /*055c*/ 	.word	index@($__internal_0_$__cuda_sm20_div_rn_f64_full)
        /*0560*/ 	.word	0x00000000


	//----- nvinfo : EIATTR_FRAME_SIZE
	.align		4
.L_237:
        /*0564*/ 	.byte	0x04, 0x11
        /*0566*/ 	.short	(.L_239 - .L_238)
	.align		4
.L_238:
        /*0568*/ 	.word	index@(_Z13calc_h2o_scatPdS_S_S_S_dii)
        /*056c*/ 	.word	0x00000000


	//----- nvinfo : EIATTR_REGCOUNT
	.align		4
.L_239:
        /*0570*/ 	.byte	0x04, 0x2f
        /*0572*/ 	.short	(.L_241 - .L_240)
	.align		4
.L_240:
        /*0574*/ 	.word	index@(_Z17add_to_mixed_scatPdS_S_ii)
        /*0578*/ 	.word	0x0000000e


	//----- nvinfo : EIATTR_FRAME_SIZE
	.align		4
.L_241:
        /*057c*/ 	.byte	0x04, 0x11
        /*057e*/ 	.short	(.L_243 - .L_242)
	.align		4
.L_242:
        /*0580*/ 	.word	index@(_Z17add_to_mixed_scatPdS_S_ii)
        /*0584*/ 	.word	0x00000000


	//----- nvinfo : EIATTR_MIN_STACK_SIZE
	.align		4
.L_243:
        /*0588*/ 	.byte	0x04, 0x12
        /*058a*/ 	.short	(.L_245 - .L_244)
	.align		4
.L_244:
        /*058c*/ 	.word	index@(_Z17add_to_mixed_scatPdS_S_ii)
        /*0590*/ 	.word	0x00000000


	//----- nvinfo : EIATTR_MIN_STACK_SIZE
	.align		4
.L_245:
        /*0594*/ 	.byte	0x04, 0x12
        /*0596*/ 	.short	(.L_247 - .L_246)
	.align		4
.L_246:
        /*0598*/ 	.word	index@(_Z13calc_h2o_scatPdS_S_S_S_dii)
        /*059c*/ 	.word	0x00000000


	//----- nvinfo : EIATTR_MIN_STACK_SIZE
	.align		4
.L_247:
        /*05a0*/ 	.byte	0x04, 0x12
        /*05a2*/ 	.short	(.L_249 - .L_248)
	.align		4
.L_248:
        /*05a4*/ 	.word	index@(_Z17add_to_mixed_opacPdS_S_S_S_S_diiiii)
        /*05a8*/ 	.word	0x00002640


	//----- nvinfo : EIATTR_MIN_STACK_SIZE
	.align		4
.L_249:
        /*05ac*/ 	.byte	0x04, 0x12
        /*05ae*/ 	.short	(.L_251 - .L_250)
	.align		4
.L_250:
        /*05b0*/ 	.word	index@(_Z21opac_species_interpolPdS_S_S_S_S_iiiii)
        /*05b4*/ 	.word	0x00000000


	//----- nvinfo : EIATTR_MIN_STACK_SIZE
	.align		4
.L_251:
        /*05b8*/ 	.byte	0x04, 0x12
        /*05ba*/ 	.short	(.L_253 - .L_252)
	.align		4
.L_252:
        /*05bc*/ 	.word	index@(_Z18integrate_beamfluxPdS_S_S_ii)
        /*05c0*/ 	.word	0x00000000


	//----- nvinfo : EIATTR_MIN_STACK_SIZE
	.align		4
.L_253:
        /*05c4*/ 	.byte	0x04, 0x12
        /*05c6*/ 	.short	(.L_255 - .L_254)
	.align		4
.L_254:
        /*05c8*/ 	.word	index@(_Z19calc_mean_opacitiesPdS_S_S_S_S_S_S_S_S_S_S_S_S_iiid)
        /*05cc*/ 	.word	0x00000000


	//----- nvinfo : EIATTR_MIN_STACK_SIZE
	.align		4
.L_255:
        /*05d0*/ 	.byte	0x04, 0x12
        /*05d2*/ 	.short	(.L_257 - .L_256)
	.align		4
.L_256:
        /*05d4*/ 	.word	index@(_Z22calc_contr_func_nonisoPdS_S_S_S_S_diii)
        /*05d8*/ 	.word	0x00000000


	//----- nvinfo : EIATTR_MIN_STACK_SIZE
	.align		4
.L_257:
        /*05dc*/ 	.byte	0x04, 0x12
        /*05de*/ 	.short	(.L_259 - .L_258)
	.align		4
.L_258:
        /*05e0*/ 	.word	index@(_Z19calc_contr_func_isoPdS_S_S_S_diii)
        /*05e4*/ 	.word	0x00000000


	//----- nvinfo : EIATTR_MIN_STACK_SIZE
	.align		4
.L_259:
        /*05e8*/ 	.byte	0x04, 0x12
        /*05ea*/ 	.short	(.L_261 - .L_260)
	.align		4
.L_260:
        /*05ec*/ 	.word	index@(_Z38integrate_optdepth_transmission_nonisoPdS_S_S_S_S_S_S_S_S_iii)
        /*05f0*/ 	.word	0x00000000


	//----- nvinfo : EIATTR_MIN_STACK_SIZE
	.align		4
.L_261:
        /*05f4*/ 	.byte	0x04, 0x12
        /*05f6*/ 	.short	(.L_263 - .L_262)
	.align		4
.L_262:
        /*05f8*/ 	.word	index@(_Z35integrate_optdepth_transmission_isoPdS_S_S_S_iii)
        /*05fc*/ 	.word	0x00000000


	//----- nvinfo : EIATTR_MIN_STACK_SIZE
	.align		4
.L_263:
        /*0600*/ 	.byte	0x04, 0x12
        /*0602*/ 	.short	(.L_265 - .L_264)
	.align		4
.L_264:
        /*0604*/ 	.word	index@(_Z14conv_temp_iterPdS_S_S_S_S_S_S_S_PiS_S_S_iiiid)
        /*0608*/ 	.word	0x00000000


	//----- nvinfo : EIATTR_MIN_STACK_SIZE
	.align		4
.L_265:
        /*060c*/ 	.byte	0x04, 0x12
        /*060e*/ 	.short	(.L_267 - .L_266)
	.align		4
.L_266:
        /*0610*/ 	.word	index@(_Z13rad_temp_iterPdS_S_S_S_S_S_S_PiS_S_S_S_S_S_S_S_idididdiiiidi)
        /*0614*/ 	.word	0x00000000


	//----- nvinfo : EIATTR_MIN_STACK_SIZE
	.align		4
.L_267:
        /*0618*/ 	.byte	0x04, 0x12
        /*061a*/ 	.short	(.L_269 - .L_268)
	.align		4
.L_268:
        /*061c*/ 	.word	index@(_Z21integrate_flux_singlePfS_S_S_S_S_S_S_S_S_S_iii)
        /*0620*/ 	.word	0x00000000


	//----- nvinfo : EIATTR_MIN_STACK_SIZE
	.align		4
.L_269:
        /*0624*/ 	.byte	0x04, 0x12
        /*0626*/ 	.short	(.L_271 - .L_270)
	.align		4
.L_270:
        /*0628*/ 	.word	index@(_Z21integrate_flux_doublePdS_S_S_S_S_S_S_S_S_S_iii)
        /*062c*/ 	.word	0x00000000


	//----- nvinfo : EIATTR_MIN_STACK_SIZE
	.align		4
.L_271:
        /*0630*/ 	.byte	0x04, 0x12
        /*0632*/ 	.short	(.L_273 - .L_272)
	.align		4
.L_272:
        /*0634*/ 	.word	index@(_Z19fband_matrix_nonisoPdS_S_S_S_S_S_S_S_S_S_S_S_S_S_S_S_S_S_S_S_S_S_S_S_S_S_S_S_S_S_S_PiS_S_S_diddiiddiddiiiid)
        /*0638*/ 	.word	0x00000010


	//----- nvinfo : EIATTR_MIN_STACK_SIZE
	.align		4
.L_273:
        /*063c*/ 	.byte	0x04, 0x12
        /*063e*/ 	.short	(.L_275 - .L_274)
	.align		4
.L_274:
        /*0640*/ 	.word	index@(_Z16fband_matrix_isoPdS_S_S_S_S_S_S_S_S_S_S_S_S_S_S_S_PiS_S_diddiiddidiiiid)
        /*0644*/ 	.word	0x00000018


	//----- nvinfo : EIATTR_MIN_STACK_SIZE
	.align		4
.L_275:
        /*0648*/ 	.byte	0x04, 0x12
        /*064a*/ 	.short	(.L_277 - .L_276)
	.align		4
.L_276:
        /*064c*/ 	.word	index@(_Z12fband_nonisoPdS_S_S_S_S_S_S_S_S_S_S_S_S_S_S_S_S_S_S_S_S_S_S_S_S_S_diddiiddiddiiiid)
        /*0650*/ 	.word	0x00000010


	//----- nvinfo : EIATTR_MIN_STACK_SIZE
	.align		4
.L_277:
        /*0654*/ 	.byte	0x04, 0x12
        /*0656*/ 	.short	(.L_279 - .L_278)
	.align		4
.L_278:
        /*0658*/ 	.word	index@(_Z9fband_isoPdS_S_S_S_S_S_S_S_S_S_S_diddiiddidiiiid)
        /*065c*/ 	.word	0x00000018


	//----- nvinfo : EIATTR_MIN_STACK_SIZE
	.align		4
.L_279:
        /*0660*/ 	.byte	0x04, 0x12
        /*0662*/ 	.short	(.L_281 - .L_280)
	.align		4
.L_280:
        /*0664*/ 	.word	index@(_Z11fdir_nonisoPdS_S_S_S_S_ddddiiiii)
        /*0668*/ 	.word	0x00000000


	//----- nvinfo : EIATTR_MIN_STACK_SIZE
	.align		4
.L_281:
        /*066c*/ 	.byte	0x04, 0x12
        /*066e*/ 	.short	(.L_283 - .L_282)
	.align		4
.L_282:
        /*0670*/ 	.word	index@(_Z8fdir_isoPdS_S_S_ddddiiiii)
        /*0674*/ 	.word	0x00000000


	//----- nvinfo : EIATTR_MIN_STACK_SIZE
	.align		4
.L_283:
        /*0678*/ 	.byte	0x04, 0x12
        /*067a*/ 	.short	(.L_285 - .L_284)
	.align		4
.L_284:
        /*067c*/ 	.word	index@(_Z12calc_delta_zPdS_S_S_S_di)
        /*0680*/ 	.word	0x00000000


	//----- nvinfo : EIATTR_MIN_STACK_SIZE
	.align		4
.L_285:
        /*0684*/ 	.byte	0x04, 0x12
        /*0686*/ 	.short	(.L_287 - .L_286)
	.align		4
.L_286:
        /*0688*/ 	.word	index@(_Z17calc_trans_nonisoPdS_S_S_S_S_S_S_S_S_S_S_S_S_S_S_S_S_S_S_S_S_S_S_S_S_S_S_S_S_S_S_Piddddddiiiiiiid)
        /*068c*/ 	.word	0x00000000


	//----- nvinfo : EIATTR_MIN_STACK_SIZE
	.align		4
.L_287:
        /*0690*/ 	.byte	0x04, 0x12
        /*0692*/ 	.short	(.L_289 - .L_288)
	.align		4
.L_288:
        /*0694*/ 	.word	index@(_Z14calc_trans_isoPdS_S_S_S_S_S_S_S_S_S_S_S_S_S_S_Piddddddiiiiiiid)
        /*0698*/ 	.word	0x00000000


	//----- nvinfo : EIATTR_MIN_STACK_SIZE
	.align		4
.L_289:
        /*069c*/ 	.byte	0x04, 0x12
        /*069e*/ 	.short	(.L_291 - .L_290)
	.align		4
.L_290:
        /*06a0*/ 	.word	index@(_Z25planck_interpol_interfacePdS_S_iiii)
        /*06a4*/ 	.word	0x00000000


	//----- nvinfo : EIATTR_MIN_STACK_SIZE
	.align		4
.L_291:
        /*06a8*/ 	.byte	0x04, 0x12
        /*06aa*/ 	.short	(.L_293 - .L_292)
	.align		4
.L_292:
        /*06ac*/ 	.word	index@(_Z21planck_interpol_layerPdS_S_S_iiiii)
        /*06b0*/ 	.word	0x00000000


	//----- nvinfo : EIATTR_MIN_STACK_SIZE
	.align		4
.L_293:
        /*06b4*/ 	.byte	0x04, 0x12
        /*06b6*/ 	.short	(.L_295 - .L_294)
	.align		4
.L_294:
        /*06b8*/ 	.word	index@(_Z21phase_number_interpolPdS_S_S_S_S_iii)
        /*06bc*/ 	.word	0x00000000


	//----- nvinfo : EIATTR_MIN_STACK_SIZE
	.align		4
.L_295:
        /*06c0*/ 	.byte	0x04, 0x12
        /*06c2*/ 	.short	(.L_297 - .L_296)
	.align		4
.L_296:
        /*06c4*/ 	.word	index@(_Z16entropy_interpolPdS_S_S_S_S_iii)
        /*06c8*/ 	.word	0x00000000


	//----- nvinfo : EIATTR_MIN_STACK_SIZE
	.align		4
.L_297:
        /*06cc*/ 	.byte	0x04, 0x12
        /*06ce*/ 	.short	(.L_299 - .L_298)
	.align		4
.L_298:
        /*06d0*/ 	.word	index@(_Z11cp_interpolPdS_S_S_S_S_iii)
        /*06d4*/ 	.word	0x00000000


	//----- nvinfo : EIATTR_MIN_STACK_SIZE
	.align		4
.L_299:
        /*06d8*/ 	.byte	0x04, 0x12
        /*06da*/ 	.short	(.L_301 - .L_300)
	.align		4
.L_300:
        /*06dc*/ 	.word	index@(_Z14kappa_interpolPdS_S_S_S_S_iii)
        /*06e0*/ 	.word	0x00000000


	//----- nvinfo : EIATTR_MIN_STACK_SIZE
	.align		4
.L_301:
        /*06e4*/ 	.byte	0x04, 0x12
        /*06e6*/ 	.short	(.L_303 - .L_302)
	.align		4
.L_302:
        /*06e8*/ 	.word	index@(_Z20meanmolmass_interpolPdS_S_S_S_S_iii)
        /*06ec*/ 	.word	0x00000000


	//----- nvinfo : EIATTR_MIN_STACK_SIZE
	.align		4
.L_303:
        /*06f0*/ 	.byte	0x04, 0x12
        /*06f2*/ 	.short	(.L_305 - .L_304)
	.align		4
.L_304:
        /*06f4*/ 	.word	index@(_Z13opac_interpolPdS_S_S_S_S_S_S_iiiii)
        /*06f8*/ 	.word	0x00000000


	//----- nvinfo : EIATTR_MIN_STACK_SIZE
	.align		4
.L_305:
        /*06fc*/ 	.byte	0x04, 0x12
        /*06fe*/ 	.short	(.L_307 - .L_306)
	.align		4
.L_306:
        /*0700*/ 	.word	index@(_Z10temp_interPdS_ii)
        /*0704*/ 	.word	0x00000000


	//----- nvinfo : EIATTR_MIN_STACK_SIZE
	.align		4
.L_307:
        /*0708*/ 	.byte	0x04, 0x12
        /*070a*/ 	.short	(.L_309 - .L_308)
	.align		4
.L_308:
        /*070c*/ 	.word	index@(_Z32calc_total_g_0_of_gas_and_cloudsPdS_S_S_dii)
        /*0710*/ 	.word	0x00000000


	//----- nvinfo : EIATTR_MIN_STACK_SIZE
	.align		4
.L_309:
        /*0714*/ 	.byte	0x04, 0x12
        /*0716*/ 	.short	(.L_311 - .L_310)
	.align		4
.L_310:
        /*0718*/ 	.word	index@(_Z15corr_inc_energyPdS_S_iidi)
        /*071c*/ 	.word	0x00000008


	//----- nvinfo : EIATTR_MIN_STACK_SIZE
	.align		4
.L_311:
        /*0720*/ 	.byte	0x04, 0x12
        /*0722*/ 	.short	(.L_313 - .L_312)
	.align		4
.L_312:
        /*0724*/ 	.word	index@(_Z11plancktablePdS_S_idiii)
        /*0728*/ 	.word	0x00000000
.L_313:


//--------------------- .nv.compat                --------------------------
	.section	.nv.compat,"",@"SHT_CUDA_COMPAT_INFO"
	.align	4
        /*0000*/ 	.byte	0x02, 0x09, 0x00, 0x00, 0x02, 0x02, 0x01, 0x00, 0x02, 0x05, 0x05, 0x00, 0x03, 0x07, 0x01, 0x01
        /*0010*/ 	.byte	0x02, 0x03, 0x00, 0x00, 0x02, 0x06, 0x01, 0x00, 0x04, 0x0b, 0x08, 0x00, 0x01, 0x00, 0x00, 0x00
        /*0020*/ 	.byte	0x00, 0x00, 0x00, 0x00


//--------------------- .nv.info._Z17add_to_mixed_scatPdS_S_ii --------------------------
	.section	.nv.info._Z17add_to_mixed_scatPdS_S_ii,"",@"SHT_CUDA_INFO"
	.sectionflags	@""
	.align	4


	//----- nvinfo : EIATTR_CUDA_API_VERSION
	.align		4
        /*0000*/ 	.byte	0x04, 0x37
        /*0002*/ 	.short	(.L_315 - .L_314)
.L_314:
        /*0004*/ 	.word	0x00000082


	//----- nvinfo : EIATTR_KPARAM_INFO
	.align		4
.L_315:
        /*0008*/ 	.byte	0x04, 0x17
        /*000a*/ 	.short	(.L_317 - .L_316)
.L_316:
        /*000c*/ 	.word	0x00000000
        /*0010*/ 	.short	0x0004
        /*0012*/ 	.short	0x001c
        /*0014*/ 	.byte	0x00, 0xf0, 0x11, 0x00


	//----- nvinfo : EIATTR_KPARAM_INFO
	.align		4
.L_317:
        /*0018*/ 	.byte	0x04, 0x17
        /*001a*/ 	.short	(.L_319 - .L_318)
.L_318:
        /*001c*/ 	.word	0x00000000
        /*0020*/ 	.short	0x0003
        /*0022*/ 	.short	0x0018
        /*0024*/ 	.byte	0x00, 0xf0, 0x11, 0x00


	//----- nvinfo : EIATTR_KPARAM_INFO
	.align		4
.L_319:
        /*0028*/ 	.byte	0x04, 0x17
        /*002a*/ 	.short	(.L_321 - .L_320)
.L_320:
        /*002c*/ 	.word	0x00000000
        /*0030*/ 	.short	0x0002
        /*0032*/ 	.short	0x0010
        /*0034*/ 	.byte	0x00, 0xf5, 0x21, 0x00


	//----- nvinfo : EIATTR_KPARAM_INFO
	.align		4
.L_321:
        /*0038*/ 	.byte	0x04, 0x17
        /*003a*/ 	.short	(.L_323 - .L_322)
.L_322:
        /*003c*/ 	.word	0x00000000
        /*0040*/ 	.short	0x0001
        /*0042*/ 	.short	0x0008
        /*0044*/ 	.byte	0x00, 0xf5, 0x21, 0x00


	//----- nvinfo : EIATTR_KPARAM_INFO
	.align		4
.L_323:
        /*0048*/ 	.byte	0x04, 0x17
        /*004a*/ 	.short	(.L_325 - .L_324)
.L_324:
        /*004c*/ 	.word	0x00000000
        /*0050*/ 	.short	0x0000
        /*0052*/ 	.short	0x0000
        /*0054*/ 	.byte	0x00, 0xf5, 0x21, 0x00


	//----- nvinfo : EIATTR_SPARSE_MMA_MASK
	.align		4
.L_325:
        /*0058*/ 	.byte	0x03, 0x50
        /*005a*/ 	.short	0x0000


	//----- nvinfo : EIATTR_MAXREG_COUNT
	.align		4
        /*005c*/ 	.byte	0x03, 0x1b
        /*005e*/ 	.short	0x00ff


	//----- nvinfo : EIATTR_MERCURY_ISA_VERSION
	.align		4
        /*0060*/ 	.byte	0x03, 0x5f
        /*0062*/ 	.short	0x0101


	//----- nvinfo : EIATTR_VRC_CTA_INIT_COUNT
	.align		4
        /*0064*/ 	.byte	0x02, 0x4a
	.zero		1
	.zero		1


	//----- nvinfo : EIATTR_EXIT_INSTR_OFFSETS
	.align		4
        /*0068*/ 	.byte	0x04, 0x1c
        /*006a*/ 	.short	(.L_327 - .L_326)


	//   ....[0]....
.L_326:
        /*006c*/ 	.word	0x000000c0


	//   ....[1]....
        /*0070*/ 	.word	0x000001a0


	//----- nvinfo : EIATTR_CBANK_PARAM_SIZE
	.align		4
.L_327:
        /*0074*/ 	.byte	0x03, 0x19
        /*0076*/ 	.short	0x0020


	//----- nvinfo : EIATTR_PARAM_CBANK
	.align		4
        /*0078*/ 	.byte	0x04, 0x0a
        /*007a*/ 	.short	(.L_329 - .L_328)
	.align		4
.L_328:
        /*007c*/ 	.word	index@(.nv.constant0._Z17add_to_mixed_scatPdS_S_ii)
        /*0080*/ 	.short	0x0380
        /*0082*/ 	.short	0x0020


	//----- nvinfo : EIATTR_SW_WAR
	.align		4
.L_329:
        /*0084*/ 	.byte	0x04, 0x36
        /*0086*/ 	.short	(.L_331 - .L_330)
.L_330:
        /*0088*/ 	.word	0x00000008
.L_331:


//--------------------- .nv.info._Z13calc_h2o_scatPdS_S_S_S_dii --------------------------
	.section	.nv.info._Z13calc_h2o_scatPdS_S_S_S_dii,"",@"SHT_CUDA_INFO"
	.sectionflags	@""
	.align	4


	//----- nvinfo : EIATTR_CUDA_API_VERSION
	.align		4
        /*0000*/ 	.byte	0x04, 0x37
        /*0002*/ 	.short	(.L_333 - .L_332)
.L_332:
        /*0004*/ 	.word	0x00000082


	//----- nvinfo : EIATTR_KPARAM_INFO
	.align		4
.L_333:
        /*0008*/ 	.byte	0x04, 0x17
        /*000a*/ 	.short	(.L_335 - .L_334)
.L_334:
        /*000c*/ 	.word	0x00000000
        /*0010*/ 	.short	0x0007
        /*0012*/ 	.short	0x0034
        /*0014*/ 	.byte	0x00, 0xf0, 0x11, 0x00


	//----- nvinfo : EIATTR_KPARAM_INFO
	.align		4
.L_335:
        /*0018*/ 	.byte	0x04, 0x17
        /*001a*/ 	.short	(.L_337 - .L_336)
.L_336:
        /*001c*/ 	.word	0x00000000
        /*0020*/ 	.short	0x0006
        /*0022*/ 	.short	0x0030
        /*0024*/ 	.byte	0x00, 0xf0, 0x11, 0x00


	//----- nvinfo : EIATTR_KPARAM_INFO
	.align		4
.L_337:
        /*0028*/ 	.byte	0x04, 0x17
        /*002a*/ 	.short	(.L_339 - .L_338)
.L_338:
        /*002c*/ 	.word	0x00000000
        /*0030*/ 	.short	0x0005
        /*0032*/ 	.short	0x0028
        /*0034*/ 	.byte	0x00, 0xf0, 0x21, 0x00


	//----- nvinfo : EIATTR_KPARAM_INFO
	.align		4
.L_339:
        /*0038*/ 	.byte	0x04, 0x17
        /*003a*/ 	.short	(.L_341 - .L_340)
.L_340:
        /*003c*/ 	.word	0x00000000
        /*0040*/ 	.short	0x0004
        /*0042*/ 	.short	0x0020
        /*0044*/ 	.byte	0x00, 0xf5, 0x21, 0x00


	//----- nvinfo : EIATTR_KPARAM_INFO
	.align		4
.L_341:
        /*0048*/ 	.byte	0x04, 0x17
        /*004a*/ 	.short	(.L_343 - .L_342)
.L_342:
        /*004c*/ 	.word	0x00000000
        /*0050*/ 	.short	0x0003
        /*0052*/ 	.short	0x0018
        /*0054*/ 	.byte	0x00, 0xf5, 0x21, 0x00


	//----- nvinfo : EIATTR_KPARAM_INFO
	.align		4
.L_343:
        /*0058*/ 	.byte	0x04, 0x17
        /*005a*/ 	.short	(.L_345 - .L_344)
.L_344:
        /*005c*/ 	.word	0x00000000
        /*0060*/ 	.short	0x0002
        /*0062*/ 	.short	0x0010
        /*0064*/ 	.byte	0x00, 0xf5, 0x21, 0x00


	//----- nvinfo : EIATTR_KPARAM_INFO
	.align		4
.L_345:
        /*0068*/ 	.byte	0x04, 0x17
        /*006a*/ 	.short	(.L_347 - .L_346)
.L_346:
        /*006c*/ 	.word	0x00000000
        /*0070*/ 	.short	0x0001
        /*0072*/ 	.short	0x0008
        /*0074*/ 	.byte	0x00, 0xf5, 0x21, 0x00


	//----- nvinfo : EIATTR_KPARAM_INFO
	.align		4
.L_347:
        /*0078*/ 	.byte	0x04, 0x17
        /*007a*/ 	.short	(.L_349 - .L_348)
.L_348:
        /*007c*/ 	.word	0x00000000
        /*0080*/ 	.short	0x0000
        /*0082*/ 	.short	0x0000
        /*0084*/ 	.byte	0x00, 0xf5, 0x21, 0x00


	//----- nvinfo : EIATTR_SPARSE_MMA_MASK
	.align		4
.L_349:
        /*0088*/ 	.byte	0x03, 0x50
        /*008a*/ 	.short	0x0000


	//----- nvinfo : EIATTR_MAXREG_COUNT
	.align		4
        /*008c*/ 	.byte	0x03, 0x1b
        /*008e*/ 	.short	0x00ff


	//----- nvinfo : EIATTR_MERCURY_ISA_VERSION
	.align		4
        /*0090*/ 	.byte	0x03, 0x5f
        /*0092*/ 	.short	0x0101


	//----- nvinfo : EIATTR_VRC_CTA_INIT_COUNT
	.align		4
        /*0094*/ 	.byte	0x02, 0x4a
	.zero		1
	.zero		1


	//----- nvinfo : EIATTR_EXIT_INSTR_OFFSETS
	.align		4
        /*0098*/ 	.byte	0x04, 0x1c
        /*009a*/ 	.short	(.L_351 - .L_350)


	//   ....[0]....
.L_350:
        /*009c*/ 	.word	0x000000c0


	//   ....[1]....
        /*00a0*/ 	.word	0x00001e90


	//----- nvinfo : EIATTR_CRS_STACK_SIZE
	.align		4
.L_351:
        /*00a4*/ 	.byte	0x04, 0x1e
        /*00a6*/ 	.short	(.L_353 - .L_352)
.L_352:
        /*00a8*/ 	.word	0x00000000


	//----- nvinfo : EIATTR_CBANK_PARAM_SIZE
	.align		4
.L_353:
        /*00ac*/ 	.byte	0x03, 0x19
        /*00ae*/ 	.short	0x0038


	//----- nvinfo : EIATTR_PARAM_CBANK
	.align		4
        /*00b0*/ 	.byte	0x04, 0x0a
        /*00b2*/ 	.short	(.L_355 - .L_354)
	.align		4
.L_354:
        /*00b4*/ 	.word	index@(.nv.constant0._Z13calc_h2o_scatPdS_S_S_S_dii)
        /*00b8*/ 	.short	0x0380
        /*00ba*/ 	.short	0x0038


	//----- nvinfo : EIATTR_SW_WAR
	.align		4
.L_355:
        /*00bc*/ 	.byte	0x04, 0x36
        /*00be*/ 	.short	(.L_357 - .L_356)
.L_356:
        /*00c0*/ 	.word	0x00000008
.L_357:


//--------------------- .nv.info._Z17add_to_mixed_opacPdS_S_S_S_S_diiiii --------------------------
	.section	.nv.info._Z17add_to_mixed_opacPdS_S_S_S_S_diiiii,"",@"SHT_CUDA_INFO"
	.sectionflags	@""
	.align	4


	//----- nvinfo : EIATTR_CUDA_API_VERSION
	.align		4
        /*0000*/ 	.byte	0x04, 0x37
        /*0002*/ 	.short	(.L_359 - .L_358)
.L_358:
        /*0004*/ 	.word	0x00000082


	//----- nvinfo : EIATTR_KPARAM_INFO
	.align		4
.L_359:
        /*0008*/ 	.byte	0x04, 0x17
        /*000a*/ 	.short	(.L_361 - .L_360)
.L_360:
        /*000c*/ 	.word	0x00000000
        /*0010*/ 	.short	0x000b
        /*0012*/ 	.short	0x0048
        /*0014*/ 	.byte	0x00, 0xf0, 0x11, 0x00


	//----- nvinfo : EIATTR_KPARAM_INFO
	.align		4
.L_361:
        /*0018*/ 	.byte	0x04, 0x17
        /*001a*/ 	.short	(.L_363 - .L_362)
.L_362:
        /*001c*/ 	.word	0x00000000
        /*0020*/ 	.short	0x000a
        /*0022*/ 	.short	0x0044
        /*0024*/ 	.byte	0x00, 0xf0, 0x11, 0x00


	//----- nvinfo : EIATTR_KPARAM_INFO
	.align		4
.L_363:
        /*0028*/ 	.byte	0x04, 0x17
        /*002a*/ 	.short	(.L_365 - .L_364)
.L_364:
        /*002c*/ 	.word	0x00000000
        /*0030*/ 	.short	0x0009
        /*0032*/ 	.short	0x0040
        /*0034*/ 	.byte	0x00, 0xf0, 0x11, 0x00


	//----- nvinfo : EIATTR_KPARAM_INFO
	.align		4
.L_365:
        /*0038*/ 	.byte	0x04, 0x17
        /*003a*/ 	.short	(.L_367 - .L_366)
.L_366:
        /*003c*/ 	.word	0x00000000
        /*0040*/ 	.short	0x0008
        /*0042*/ 	.short	0x003c
        /*0044*/ 	.byte	0x00, 0xf0, 0x11, 0x00


	//----- nvinfo : EIATTR_KPARAM_INFO
	.align		4
.L_367:
        /*0048*/ 	.byte	0x04, 0x17
        /*004a*/ 	.short	(.L_369 - .L_368)
.L_368:
        /*004c*/ 	.word	0x00000000
        /*0050*/ 	.short	0x0007
        /*0052*/ 	.short	0x0038
        /*0054*/ 	.byte	0x00, 0xf0, 0x11, 0x00


	//----- nvinfo : EIATTR_KPARAM_INFO
	.align		4
.L_369:
        /*0058*/ 	.byte	0x04, 0x17
        /*005a*/ 	.short	(.L_371 - .L_370)
.L_370:
        /*005c*/ 	.word	0x00000000
        /*0060*/ 	.short	0x0006
        /*0062*/ 	.short	0x0030
        /*0064*/ 	.byte	0x00, 0xf0, 0x21, 0x00


	//----- nvinfo : EIATTR_KPARAM_INFO
	.align		4
.L_371:
        /*0068*/ 	.byte	0x04, 0x17
        /*006a*/ 	.short	(.L_373 - .L_372)
.L_372:
        /*006c*/ 	.word	0x00000000
        /*0070*/ 	.short	0x0005
        /*0072*/ 	.short	0x0028
        /*0074*/ 	.byte	0x00, 0xf5, 0x21, 0x00


	//----- nvinfo : EIATTR_KPARAM_INFO
	.align		4
.L_373:
        /*0078*/ 	.byte	0x04, 0x17
        /*007a*/ 	.short	(.L_375 - .L_374)
.L_374:
        /*007c*/ 	.word	0x00000000
        /*0080*/ 	.short	0x0004
        /*0082*/ 	.short	0x0020
        /*0084*/ 	.byte	0x00, 0xf5, 0x21, 0x00


	//----- nvinfo : EIATTR_KPARAM_INFO
	.align		4
.L_375:
        /*0088*/ 	.byte	0x04, 0x17
        /*008a*/ 	.short	(.L_377 - .L_376)
.L_376:
        /*008c*/ 	.word	0x00000000
        /*0090*/ 	.short	0x0003
        /*0092*/ 	.short	0x0018
        /*0094*/ 	.byte	0x00, 0xf5, 0x21, 0x00


	//----- nvinfo : EIATTR_KPARAM_INFO
	.align		4
.L_377:
        /*0098*/ 	.byte	0x04, 0x17
        /*009a*/ 	.short	(.L_379 - .L_378)
.L_378:
        /*009c*/ 	.word	0x00000000
        /*00a0*/ 	.short	0x0002
        /*00a2*/ 	.short	0x0010
        /*00a4*/ 	.byte	0x00, 0xf5, 0x21, 0x00


	//----- nvinfo : EIATTR_KPARAM_INFO
	.align		4
.L_379:
        /*00a8*/ 	.byte	0x04, 0x17
        /*00aa*/ 	.short	(.L_381 - .L_380)
.L_380:
        /*00ac*/ 	.word	0x00000000
        /*00b0*/ 	.short	0x0001
        /*00b2*/ 	.short	0x0008
        /*00b4*/ 	.byte	0x00, 0xf5, 0x21, 0x00


	//----- nvinfo : EIATTR_KPARAM_INFO
	.align		4
.L_381:
        /*00b8*/ 	.byte	0x04, 0x17
        /*00ba*/ 	.short	(.L_383 - .L_382)
.L_382:
        /*00bc*/ 	.word	0x00000000
        /*00c0*/ 	.short	0x0000
        /*00c2*/ 	.short	0x0000
        /*00c4*/ 	.byte	0x00, 0xf5, 0x21, 0x00


	//----- nvinfo : EIATTR_SPARSE_MMA_MASK
	.align		4
.L_383:
        /*00c8*/ 	.byte	0x03, 0x50
        /*00ca*/ 	.short	0x0000


	//----- nvinfo : EIATTR_MAXREG_COUNT
	.align		4
        /*00cc*/ 	.byte	0x03, 0x1b
        /*00ce*/ 	.short	0x00ff


	//----- nvinfo : EIATTR_EXTERNS
	.align		4
        /*00d0*/ 	.byte	0x04, 0x0f
        /*00d2*/ 	.short	(.L_385 - .L_384)


	//   ....[0]....
	.align		4
.L_384:
        /*00d4*/ 	.word	index@(vprintf)


	//----- nvinfo : EIATTR_MERCURY_ISA_VERSION
	.align		4
.L_385:
        /*00d8*/ 	.byte	0x03, 0x5f
        /*00da*/ 	.short	0x0101


	//----- nvinfo : EIATTR_VRC_CTA_INIT_COUNT
	.align		4
        /*00dc*/ 	.byte	0x02, 0x4a
	.zero		1
	.zero		1


	//----- nvinfo : EIATTR_SYSCALL_OFFSETS
	.align		4
        /*00e0*/ 	.byte	0x04, 0x46
        /*00e2*/ 	.short	(.L_387 - .L_386)


	//   ....[0]....
.L_386:
        /*00e4*/ 	.word	0x000066c0


	//   ....[1]....
        /*00e8*/ 	.word	0x00006790


	//   ....[2]....
        /*00ec*/ 	.word	0x00006b60


	//   ....[3]....
        /*00f0*/ 	.word	0x00006c50


	//   ....[4]....
        /*00f4*/ 	.word	0x00006fd0


	//   ....[5]....
        /*00f8*/ 	.word	0x000070d0


	//   ....[6]....
        /*00fc*/ 	.word	0x000074a0


	//   ....[7]....
        /*0100*/ 	.word	0x000075a0


	//----- nvinfo : EIATTR_EXIT_INSTR_OFFSETS
	.align		4
.L_387:
        /*0104*/ 	.byte	0x04, 0x1c
        /*0106*/ 	.short	(.L_389 - .L_388)


	//   ....[0]....
.L_388:
        /*0108*/ 	.word	0x00000120


	//   ....[1]....
        /*010c*/ 	.word	0x00006a60


	//   ....[2]....
        /*0110*/ 	.word	0x00006ef0


	//   ....[3]....
        /*0114*/ 	.word	0x00007380


	//   ....[4]....
        /*0118*/ 	.word	0x000073c0


	//   ....[5]....
        /*011c*/ 	.word	0x00007840


	//   ....[6]....
        /*0120*/ 	.word	0x000078a0


	//   ....[7]....
        /*0124*/ 	.word	0x00007da0


	//   ....[8]....
        /*0128*/ 	.word	0x00008000


	//   ....[9]....
        /*012c*/ 	.word	0x00008180


	//   ....[10]....
        /*0130*/ 	.word	0x00008270


	//----- nvinfo : EIATTR_CRS_STACK_SIZE
	.align		4
.L_389:
        /*0134*/ 	.byte	0x04, 0x1e
        /*0136*/ 	.short	(.L_391 - .L_390)
.L_390:
        /*0138*/ 	.word	0x00000000


	//----- nvinfo : EIATTR_CBANK_PARAM_SIZE
	.align		4
.L_391:
        /*013c*/ 	.byte	0x03, 0x19
        /*013e*/ 	.short	0x004c


	//----- nvinfo : EIATTR_PARAM_CBANK
	.align		4
        /*0140*/ 	.byte	0x04, 0x0a
        /*0142*/ 	.short	(.L_393 - .L_392)
	.align		4
.L_392:
        /*0144*/ 	.word	index@(.nv.constant0._Z17add_to_mixed_opacPdS_S_S_S_S_diiiii)
        /*0148*/ 	.short	0x0380
        /*014a*/ 	.short	0x004c


	//----- nvinfo : EIATTR_SW_WAR
	.align		4
.L_393:
        /*014c*/ 	.byte	0x04, 0x36
        /*014e*/ 	.short	(.L_395 - .L_394)
.L_394:
        /*0150*/ 	.word	0x00000008
.L_395:


//--------------------- .nv.info._Z21opac_species_interpolPdS_S_S_S_S_iiiii --------------------------
	.section	.nv.info._Z21opac_species_interpolPdS_S_S_S_S_iiiii,"",@"SHT_CUDA_INFO"
	.sectionflags	@""
	.align	4


	//----- nvinfo : EIATTR_CUDA_API_VERSION
	.align		4
        /*0000*/ 	.byte	0x04, 0x37
        /*0002*/ 	.short	(.L_397 - .L_396)
.L_396:
        /*0004*/ 	.word	0x00000082


	//----- nvinfo : EIATTR_KPARAM_INFO
	.align		4
.L_397:
        /*0008*/ 	.byte	0x04, 0x17
        /*000a*/ 	.short	(.L_399 - .L_398)
.L_398:
        /*000c*/ 	.word	0x00000000
        /*0010*/ 	.short	0x000a
        /*0012*/ 	.short	0x0040
        /*0014*/ 	.byte	0x00, 0xf0, 0x11, 0x00


	//----- nvinfo : EIATTR_KPARAM_INFO
	.align		4
.L_399:
        /*0018*/ 	.byte	0x04, 0x17
        /*001a*/ 	.short	(.L_401 - .L_400)
.L_400:
        /*001c*/ 	.word	0x00000000
        /*0020*/ 	.short	0x0009
        /*0022*/ 	.short	0x003c
        /*0024*/ 	.byte	0x00, 0xf0, 0x11, 0x00


	//----- nvinfo : EIATTR_KPARAM_INFO
	.align		4
.L_401:
        /*0028*/ 	.byte	0x04, 0x17
        /*002a*/ 	.short	(.L_403 - .L_402)
.L_402:
        /*002c*/ 	.word	0x00000000
        /*0030*/ 	.short	0x0008
        /*0032*/ 	.short	0x0038
        /*0034*/ 	.byte	0x00, 0xf0, 0x11, 0x00


	//----- nvinfo : EIATTR_KPARAM_INFO
	.align		4
.L_403:
        /*0038*/ 	.byte	0x04, 0x17
        /*003a*/ 	.short	(.L_405 - .L_404)
.L_404:
        /*003c*/ 	.word	0x00000000
        /*0040*/ 	.short	0x0007
        /*0042*/ 	.short	0x0034
        /*0044*/ 	.byte	0x00, 0xf0, 0x11, 0x00


	//----- nvinfo : EIATTR_KPARAM_INFO
	.align		4
.L_405:
        /*0048*/ 	.byte	0x04, 0x17
        /*004a*/ 	.short	(.L_407 - .L_406)
.L_406:
        /*004c*/ 	.word	0x00000000
        /*0050*/ 	.short	0x0006
        /*0052*/ 	.short	0x0030
        /*0054*/ 	.byte	0x00, 0xf0, 0x11, 0x00


	//----- nvinfo : EIATTR_KPARAM_INFO
	.align		4
.L_407:
        /*0058*/ 	.byte	0x04, 0x17
        /*005a*/ 	.short	(.L_409 - .L_408)
.L_408:
        /*005c*/ 	.word	0x00000000
        /*0060*/ 	.short	0x0005
        /*0062*/ 	.short	0x0028
        /*0064*/ 	.byte	0x00, 0xf5, 0x21, 0x00


	//----- nvinfo : EIATTR_KPARAM_INFO
	.align		4
.L_409:
        /*0068*/ 	.byte	0x04, 0x17
        /*006a*/ 	.short	(.L_411 - .L_410)
.L_410:
        /*006c*/ 	.word	0x00000000
        /*0070*/ 	.short	0x0004
        /*0072*/ 	.short	0x0020
        /*0074*/ 	.byte	0x00, 0xf5, 0x21, 0x00


	//----- nvinfo : EIATTR_KPARAM_INFO
	.align		4
.L_411:
        /*0078*/ 	.byte	0x04, 0x17
        /*007a*/ 	.short	(.L_413 - .L_412)
.L_412:
        /*007c*/ 	.word	0x00000000
        /*0080*/ 	.short	0x0003
        /*0082*/ 	.short	0x0018
        /*0084*/ 	.byte	0x00, 0xf5, 0x21, 0x00


	//----- nvinfo : EIATTR_KPARAM_INFO
	.align		4
.L_413:
        /*0088*/ 	.byte	0x04, 0x17
        /*008a*/ 	.short	(.L_415 - .L_414)
.L_414:
        /*008c*/ 	.word	0x00000000
        /*0090*/ 	.short	0x0002
        /*0092*/ 	.short	0x0010
        /*0094*/ 	.byte	0x00, 0xf5, 0x21, 0x00


	//----- nvinfo : EIATTR_KPARAM_INFO
	.align		4
.L_415:
        /*0098*/ 	.byte	0x04, 0x17
        /*009a*/ 	.short	(.L_417 - .L_416)
.L_416:
        /*009c*/ 	.word	0x00000000
        /*00a0*/ 	.short	0x0001
        /*00a2*/ 	.short	0x0008
        /*00a4*/ 	.byte	0x00, 0xf5, 0x21, 0x00


	//----- nvinfo : EIATTR_KPARAM_INFO
	.align		4
.L_417:
        /*00a8*/ 	.byte	0x04, 0x17
        /*00aa*/ 	.short	(.L_419 - .L_418)
.L_418:
        /*00ac*/ 	.word	0x00000000
        /*00b0*/ 	.short	0x0000
        /*00b2*/ 	.short	0x0000
        /*00b4*/ 	.byte	0x00, 0xf5, 0x21, 0x00


	//----- nvinfo : EIATTR_SPARSE_MMA_MASK
	.align		4
.L_419:
        /*00b8*/ 	.byte	0x03, 0x50
        /*00ba*/ 	.short	0x0000


	//----- nvinfo : EIATTR_MAXREG_COUNT
	.align		4
        /*00bc*/ 	.byte	0x03, 0x1b
        /*00be*/ 	.short	0x00ff


	//----- nvinfo : EIATTR_MERCURY_ISA_VERSION
	.align		4
        /*00c0*/ 	.byte	0x03, 0x5f
        /*00c2*/ 	.short	0x0101


	//----- nvinfo : EIATTR_VRC_CTA_INIT_COUNT
	.align		4
        /*00c4*/ 	.byte	0x02, 0x4a
	.zero		1
	.zero		1


	//----- nvinfo : EIATTR_EXIT_INSTR_OFFSETS
	.align		4
        /*00c8*/ 	.byte	0x04, 0x1c
        /*00ca*/ 	.short	(.L_421 - .L_420)


	//   ....[0]....
.L_420:
        /*00cc*/ 	.word	0x000000d0


	//   ....[1]....
        /*00d0*/ 	.word	0x00001fb0


	//   ....[2]....
        /*00d4*/ 	.word	0x00002a60


	//   ....[3]....
        /*00d8*/ 	.word	0x00002ed0


	//   ....[4]....
        /*00dc*/ 	.word	0x00003130


	//----- nvinfo : EIATTR_CRS_STACK_SIZE
	.align		4
.L_421:
        /*00e0*/ 	.byte	0x04, 0x1e
        /*00e2*/ 	.short	(.L_423 - .L_422)
.L_422:
        /*00e4*/ 	.word	0x00000000


	//----- nvinfo : EIATTR_CBANK_PARAM_SIZE
	.align		4
.L_423:
        /*00e8*/ 	.byte	0x03, 0x19
        /*00ea*/ 	.short	0x0044


	//----- nvinfo : EIATTR_PARAM_CBANK
	.align		4
        /*00ec*/ 	.byte	0x04, 0x0a
        /*00ee*/ 	.short	(.L_425 - .L_424)
	.align		4
.L_424:
        /*00f0*/ 	.word	index@(.nv.constant0._Z21opac_species_interpolPdS_S_S_S_S_iiiii)
        /*00f4*/ 	.short	0x0380
        /*00f6*/ 	.short	0x0044


	//----- nvinfo : EIATTR_SW_WAR
	.align		4
.L_425:
        /*00f8*/ 	.byte	0x04, 0x36
        /*00fa*/ 	.short	(.L_427 - .L_426)
.L_426:
        /*00fc*/ 	.word	0x00000008
.L_427:


//--------------------- .nv.info._Z18integrate_beamfluxPdS_S_S_ii --------------------------
	.section	.nv.info._Z18integrate_beamfluxPdS_S_S_ii,"",@"SHT_CUDA_INFO"
	.sectionflags	@""
	.align	4


	//----- nvinfo : EIATTR_CUDA_API_VERSION
	.align		4
        /*0000*/ 	.byte	0x04, 0x37
        /*0002*/ 	.short	(.L_429 - .L_428)
.L_428:
        /*0004*/ 	.word	0x00000082


	//----- nvinfo : EIATTR_KPARAM_INFO
	.align		4
.L_429:
        /*0008*/ 	.byte	0x04, 0x17
        /*000a*/ 	.short	(.L_431 - .L_430)
.L_430:
        /*000c*/ 	.word	0x00000000
        /*0010*/ 	.short	0x0005
        /*0012*/ 	.short	0x0024
        /*0014*/ 	.byte	0x00, 0xf0, 0x11, 0x00


	//----- nvinfo : EIATTR_KPARAM_INFO
	.align		4
.L_431:
        /*0018*/ 	.byte	0x04, 0x17
        /*001a*/ 	.short	(.L_433 - .L_432)
.L_432:
        /*001c*/ 	.word	0x00000000
        /*0020*/ 	.short	0x0004
        /*0022*/ 	.short	0x0020
        /*0024*/ 	.byte	0x00, 0xf0, 0x11, 0x00


	//----- nvinfo : EIATTR_KPARAM_INFO
	.align		4
.L_433:
        /*0028*/ 	.byte	0x04, 0x17
        /*002a*/ 	.short	(.L_435 - .L_434)
.L_434:
        /*002c*/ 	.word	0x00000000
        /*0030*/ 	.short	0x0003
        /*0032*/ 	.short	0x0018
        /*0034*/ 	.byte	0x00, 0xf5, 0x21, 0x00


	//----- nvinfo : EIATTR_KPARAM_INFO
	.align		4
.L_435:
        /*0038*/ 	.byte	0x04, 0x17
        /*003a*/ 	.short	(.L_437 - .L_436)
.L_436:
        /*003c*/ 	.word	0x00000000
        /*0040*/ 	.short	0x0002
        /*0042*/ 	.short	0x0010
        /*0044*/ 	.byte	0x00, 0xf5, 0x21, 0x00


	//----- nvinfo : EIATTR_KPARAM_INFO
	.align		4
.L_437:
        /*0048*/ 	.byte	0x04, 0x17
        /*004a*/ 	.short	(.L_439 - .L_438)
.L_438:
        /*004c*/ 	.word	0x00000000
        /*0050*/ 	.short	0x0001
        /*0052*/ 	.short	0x0008
        /*0054*/ 	.byte	0x00, 0xf5, 0x21, 0x00


	//----- nvinfo : EIATTR_KPARAM_INFO
	.align		4
.L_439:
        /*0058*/ 	.byte	0x04, 0x17
        /*005a*/ 	.short	(.L_441 - .L_440)
.L_440:
        /*005c*/ 	.word	0x00000000
        /*0060*/ 	.short	0x0000
        /*0062*/ 	.short	0x0000
        /*0064*/ 	.byte	0x00, 0xf5, 0x21, 0x00


	//----- nvinfo : EIATTR_SPARSE_MMA_MASK
	.align		4
.L_441:
        /*0068*/ 	.byte	0x03, 0x50
        /*006a*/ 	.short	0x0000


	//----- nvinfo : EIATTR_MAXREG_COUNT
	.align		4
        /*006c*/ 	.byte	0x03, 0x1b
        /*006e*/ 	.short	0x00ff


	//----- nvinfo : EIATTR_MERCURY_ISA_VERSION
	.align		4
        /*0070*/ 	.byte	0x03, 0x5f
        /*0072*/ 	.short	0x0101


	//----- nvinfo : EIATTR_VRC_CTA_INIT_COUNT
	.align		4
        /*0074*/ 	.byte	0x02, 0x4a
	.zero		1
	.zero		1


	//----- nvinfo : EIATTR_EXIT_INSTR_OFFSETS
	.align		4
        /*0078*/ 	.byte	0x04, 0x1c
        /*007a*/ 	.short	(.L_443 - .L_442)


	//   ....[0]....
.L_442:
        /*007c*/ 	.word	0x00000070


	//   ....[1]....
        /*0080*/ 	.word	0x000000e0


	//   ....[2]....
        /*0084*/ 	.word	0x000006d0


	//   ....[3]....
        /*0088*/ 	.word	0x00000980


	//   ....[4]....
        /*008c*/ 	.word	0x00000b30


	//   ....[5]....
        /*0090*/ 	.word	0x00000c80


	//----- nvinfo : EIATTR_CBANK_PARAM_SIZE
	.align		4
.L_443:
        /*0094*/ 	.byte	0x03, 0x19
        /*0096*/ 	.short	0x0028


	//----- nvinfo : EIATTR_PARAM_CBANK
	.align		4
        /*0098*/ 	.byte	0x04, 0x0a
        /*009a*/ 	.short	(.L_445 - .L_444)
	.align		4
.L_444:
        /*009c*/ 	.word	index@(.nv.constant0._Z18integrate_beamfluxPdS_S_S_ii)
        /*00a0*/ 	.short	0x0380
        /*00a2*/ 	.short	0x0028


	//----- nvinfo : EIATTR_SW_WAR
	.align		4
.L_445:
        /*00a4*/ 	.byte	0x04, 0x36
        /*00a6*/ 	.short	(.L_447 - .L_446)
.L_446:
        /*00a8*/ 	.word	0x00000008
.L_447:


//--------------------- .nv.info._Z19calc_mean_opacitiesPdS_S_S_S_S_S_S_S_S_S_S_S_S_iiid --------------------------
	.section	.nv.info._Z19calc_mean_opacitiesPdS_S_S_S_S_S_S_S_S_S_S_S_S_iiid,"",@"SHT_CUDA_INFO"
	.sectionflags	@""
	.align	4


	//----- nvinfo : EIATTR_CUDA_API_VERSION
	.align		4
        /*0000*/ 	.byte	0x04, 0x37
        /*0002*/ 	.short	(.L_449 - .L_448)
.L_448:
        /*0004*/ 	.word	0x00000082


	//----- nvinfo : EIATTR_KPARAM_INFO
	.align		4
.L_449:
        /*0008*/ 	.byte	0x04, 0x17
        /*000a*/ 	.short	(.L_451 - .L_450)
.L_450:
        /*000c*/ 	.word	0x00000000
        /*0010*/ 	.short	0x0011
        /*0012*/ 	.short	0x0080
        /*0014*/ 	.byte	0x00, 0xf0, 0x21, 0x00


	//----- nvinfo : EIATTR_KPARAM_INFO
	.align		4
.L_451:
        /*0018*/ 	.byte	0x04, 0x17
        /*001a*/ 	.short	(.L_453 - .L_452)
.L_452:
        /*001c*/ 	.word	0x00000000
        /*0020*/ 	.short	0x0010
        /*0022*/ 	.short	0x0078
        /*0024*/ 	.byte	0x00, 0xf0, 0x11, 0x00


	//----- nvinfo : EIATTR_KPARAM_INFO
	.align		4
.L_453:
        /*0028*/ 	.byte	0x04, 0x17
        /*002a*/ 	.short	(.L_455 - .L_454)
.L_454:
        /*002c*/ 	.word	0x00000000
        /*0030*/ 	.short	0x000f
        /*0032*/ 	.short	0x0074
        /*0034*/ 	.byte	0x00, 0xf0, 0x11, 0x00


	//----- nvinfo : EIATTR_KPARAM_INFO
	.align		4
.L_455:
        /*0038*/ 	.byte	0x04, 0x17
        /*003a*/ 	.short	(.L_457 - .L_456)
.L_456:
        /*003c*/ 	.word	0x00000000
        /*0040*/ 	.short	0x000e
        /*0042*/ 	.short	0x0070
        /*0044*/ 	.byte	0x00, 0xf0, 0x11, 0x00


	//----- nvinfo : EIATTR_KPARAM_INFO
	.align		4
.L_457:
        /*0048*/ 	.byte	0x04, 0x17
        /*004a*/ 	.short	(.L_459 - .L_458)
.L_458:
        /*004c*/ 	.word	0x00000000
        /*0050*/ 	.short	0x000d
        /*0052*/ 	.short	0x0068
        /*0054*/ 	.byte	0x00, 0xf5, 0x21, 0x00


	//----- nvinfo : EIATTR_KPARAM_INFO
	.align		4
.L_459:
        /*0058*/ 	.byte	0x04, 0x17
        /*005a*/ 	.short	(.L_461 - .L_460)
.L_460:
        /*005c*/ 	.word	0x00000000
        /*0060*/ 	.short	0x000c
        /*0062*/ 	.short	0x0060
        /*0064*/ 	.byte	0x00, 0xf5, 0x21, 0x00


	//----- nvinfo : EIATTR_KPARAM_INFO
	.align		4
.L_461:
        /*0068*/ 	.byte	0x04, 0x17
        /*006a*/ 	.short	(.L_463 - .L_462)
.L_462:
        /*006c*/ 	.word	0x00000000
        /*0070*/ 	.short	0x000b
        /*0072*/ 	.short	0x0058
        /*0074*/ 	.byte	0x00, 0xf5, 0x21, 0x00


	//----- nvinfo : EIATTR_KPARAM_INFO
	.align		4
.L_463:
        /*0078*/ 	.byte	0x04, 0x17
        /*007a*/ 	.short	(.L_465 - .L_464)
.L_464:
        /*007c*/ 	.word	0x00000000
        /*0080*/ 	.short	0x000a
        /*0082*/ 	.short	0x0050
        /*0084*/ 	.byte	0x00, 0xf5, 0x21, 0x00


	//----- nvinfo : EIATTR_KPARAM_INFO
	.align		4
.L_465:
        /*0088*/ 	.byte	0x04, 0x17
        /*008a*/ 	.short	(.L_467 - .L_466)
.L_466:
        /*008c*/ 	.word	0x00000000
        /*0090*/ 	.short	0x0009
        /*0092*/ 	.short	0x0048
        /*0094*/ 	.byte	0x00, 0xf5, 0x21, 0x00


	//----- nvinfo : EIATTR_KPARAM_INFO
	.align		4
.L_467:
        /*0098*/ 	.byte	0x04, 0x17
        /*009a*/ 	.short	(.L_469 - .L_468)
.L_468:
        /*009c*/ 	.word	0x00000000
        /*00a0*/ 	.short	0x0008
        /*00a2*/ 	.short	0x0040
        /*00a4*/ 	.byte	0x00, 0xf5, 0x21, 0x00


	//----- nvinfo : EIATTR_KPARAM_INFO
	.align		4
.L_469:
        /*00a8*/ 	.byte	0x04, 0x17
        /*00aa*/ 	.short	(.L_471 - .L_470)
.L_470:
        /*00ac*/ 	.word	0x00000000
        /*00b0*/ 	.short	0x0007
        /*00b2*/ 	.short	0x0038
        /*00b4*/ 	.byte	0x00, 0xf5, 0x21, 0x00


	//----- nvinfo : EIATTR_KPARAM_INFO
	.align		4
.L_471:
        /*00b8*/ 	.byte	0x04, 0x17
        /*00ba*/ 	.short	(.L_473 - .L_472)
.L_472:
        /*00bc*/ 	.word	0x00000000
        /*00c0*/ 	.short	0x0006
        /*00c2*/ 	.short	0x0030
        /*00c4*/ 	.byte	0x00, 0xf5, 0x21, 0x00


	//----- nvinfo : EIATTR_KPARAM_INFO
	.align		4
.L_473:
        /*00c8*/ 	.byte	0x04, 0x17
        /*00ca*/ 	.short	(.L_475 - .L_474)
.L_474:
        /*00cc*/ 	.word	0x00000000
        /*00d0*/ 	.short	0x0005
        /*00d2*/ 	.short	0x0028
        /*00d4*/ 	.byte	0x00, 0xf5, 0x21, 0x00


	//----- nvinfo : EIATTR_KPARAM_INFO
	.align		4
.L_475:
        /*00d8*/ 	.byte	0x04, 0x17
        /*00da*/ 	.short	(.L_477 - .L_476)
.L_476:
        /*00dc*/ 	.word	0x00000000
        /*00e0*/ 	.short	0x0004
        /*00e2*/ 	.short	0x0020
        /*00e4*/ 	.byte	0x00, 0xf5, 0x21, 0x00


	//----- nvinfo : EIATTR_KPARAM_INFO
	.align		4
.L_477:
        /*00e8*/ 	.byte	0x04, 0x17
        /*00ea*/ 	.short	(.L_479 - .L_478)
.L_478:
        /*00ec*/ 	.word	0x00000000
        /*00f0*/ 	.short	0x0003
        /*00f2*/ 	.short	0x0018
        /*00f4*/ 	.byte	0x00, 0xf5, 0x21, 0x00


	//----- nvinfo : EIATTR_KPARAM_INFO
	.align		4
.L_479:
        /*00f8*/ 	.byte	0x04, 0x17
        /*00fa*/ 	.short	(.L_481 - .L_480)
.L_480:
        /*00fc*/ 	.word	0x00000000
        /*0100*/ 	.short	0x0002
        /*0102*/ 	.short	0x0010
        /*0104*/ 	.byte	0x00, 0xf5, 0x21, 0x00


	//----- nvinfo : EIATTR_KPARAM_INFO
	.align		4
.L_481:
        /*0108*/ 	.byte	0x04, 0x17
        /*010a*/ 	.short	(.L_483 - .L_482)
.L_482:
        /*010c*/ 	.word	0x00000000
        /*0110*/ 	.short	0x0001
        /*0112*/ 	.short	0x0008
        /*0114*/ 	.byte	0x00, 0xf5, 0x21, 0x00


	//----- nvinfo : EIATTR_KPARAM_INFO
	.align		4
.L_483:
        /*0118*/ 	.byte	0x04, 0x17
        /*011a*/ 	.short	(.L_485 - .L_484)
.L_484:
        /*011c*/ 	.word	0x00000000
        /*0120*/ 	.short	0x0000
        /*0122*/ 	.short	0x0000
        /*0124*/ 	.byte	0x00, 0xf5, 0x21, 0x00


	//----- nvinfo : EIATTR_SPARSE_MMA_MASK
	.align		4
.L_485:
        /*0128*/ 	.byte	0x03, 0x50
        /*012a*/ 	.short	0x0000


	//----- nvinfo : EIATTR_MAXREG_COUNT
	.align		4
        /*012c*/ 	.byte	0x03, 0x1b
        /*012e*/ 	.short	0x00ff


	//----- nvinfo : EIATTR_MERCURY_ISA_VERSION
	.align		4
        /*0130*/ 	.byte	0x03, 0x5f
        /*0132*/ 	.short	0x0101


	//----- nvinfo : EIATTR_VRC_CTA_INIT_COUNT
	.align		4
        /*0134*/ 	.byte	0x02, 0x4a
	.zero		1
	.zero		1


	//----- nvinfo : EIATTR_EXIT_INSTR_OFFSETS
	.align		4
        /*0138*/ 	.byte	0x04, 0x1c
        /*013a*/ 	.short	(.L_487 - .L_486)


	//   ....[0]....
.L_486:
        /*013c*/ 	.word	0x00000070


	//   ....[1]....
        /*0140*/ 	.word	0x00009860


	//   ....[2]....
        /*0144*/ 	.word	0x000098b0


	//----- nvinfo : EIATTR_CRS_STACK_SIZE
	.align		4
.L_487:
        /*0148*/ 	.byte	0x04, 0x1e
        /*014a*/ 	.short	(.L_489 - .L_488)
.L_488:
        /*014c*/ 	.word	0x00000000


	//----- nvinfo : EIATTR_CBANK_PARAM_SIZE
	.align		4
.L_489:
        /*0150*/ 	.byte	0x03, 0x19
        /*0152*/ 	.short	0x0088


	//----- nvinfo : EIATTR_PARAM_CBANK
	.align		4
        /*0154*/ 	.byte	0x04, 0x0a
        /*0156*/ 	.short	(.L_491 - .L_490)
	.align		4
.L_490:
        /*0158*/ 	.word	index@(.nv.constant0._Z19calc_mean_opacitiesPdS_S_S_S_S_S_S_S_S_S_S_S_S_iiid)
        /*015c*/ 	.short	0x0380
        /*015e*/ 	.short	0x0088


	//----- nvinfo : EIATTR_SW_WAR
	.align		4
.L_491:
        /*0160*/ 	.byte	0x04, 0x36
        /*0162*/ 	.short	(.L_493 - .L_492)
.L_492:
        /*0164*/ 	.word	0x00000008
.L_493:


//--------------------- .nv.info._Z22calc_contr_func_nonisoPdS_S_S_S_S_diii --------------------------
	.section	.nv.info._Z22calc_contr_func_nonisoPdS_S_S_S_S_diii,"",@"SHT_CUDA_INFO"
	.sectionflags	@""
	.align	4


	//----- nvinfo : EIATTR_CUDA_API_VERSION
	.align		4
        /*0000*/ 	.byte	0x04, 0x37
        /*0002*/ 	.short	(.L_495 - .L_494)
.L_494:
        /*0004*/ 	.word	0x00000082


	//----- nvinfo : EIATTR_KPARAM_INFO
	.align		4
.L_495:
        /*0008*/ 	.byte	0x04, 0x17
        /*000a*/ 	.short	(.L_497 - .L_496)
.L_496:
        /*000c*/ 	.word	0x00000000
        /*0010*/ 	.short	0x0009
        /*0012*/ 	.short	0x0040
        /*0014*/ 	.byte	0x00, 0xf0, 0x11, 0x00


	//----- nvinfo : EIATTR_KPARAM_INFO
	.align		4
.L_497:
        /*0018*/ 	.byte	0x04, 0x17
        /*001a*/ 	.short	(.L_499 - .L_498)
.L_498:
        /*001c*/ 	.word	0x00000000
        /*0020*/ 	.short	0x0008
        /*0022*/ 	.short	0x003c
        /*0024*/ 	.byte	0x00, 0xf0, 0x11, 0x00


	//----- nvinfo : EIATTR_KPARAM_INFO
	.align		4
.L_499:
        /*0028*/ 	.byte	0x04, 0x17
        /*002a*/ 	.short	(.L_501 - .L_500)
.L_500:
        /*002c*/ 	.word	0x00000000
        /*0030*/ 	.short	0x0007
        /*0032*/ 	.short	0x0038
        /*0034*/ 	.byte	0x00, 0xf0, 0x11, 0x00


	//----- nvinfo : EIATTR_KPARAM_INFO
	.align		4
.L_501:
        /*0038*/ 	.byte	0x04, 0x17
        /*003a*/ 	.short	(.L_503 - .L_502)
.L_502:
        /*003c*/ 	.word	0x00000000
        /*0040*/ 	.short	0x0006
        /*0042*/ 	.short	0x0030
        /*0044*/ 	.byte	0x00, 0xf0, 0x21, 0x00


	//----- nvinfo : EIATTR_KPARAM_INFO
	.align		4
.L_503:
        /*0048*/ 	.byte	0x04, 0x17
        /*004a*/ 	.short	(.L_505 - .L_504)
.L_504:
        /*004c*/ 	.word	0x00000000
        /*0050*/ 	.short	0x0005
        /*0052*/ 	.short	0x0028
        /*0054*/ 	.byte	0x00, 0xf5, 0x21, 0x00


	//----- nvinfo : EIATTR_KPARAM_INFO
	.align		4
.L_505:
        /*0058*/ 	.byte	0x04, 0x17
        /*005a*/ 	.short	(.L_507 - .L_506)
.L_506:
        /*005c*/ 	.word	0x00000000
        /*0060*/ 	.short	0x0004
        /*0062*/ 	.short	0x0020
        /*0064*/ 	.byte	0x00, 0xf5, 0x21, 0x00


	//----- nvinfo : EIATTR_KPARAM_INFO
	.align		4
.L_507:
        /*0068*/ 	.byte	0x04, 0x17
        /*006a*/ 	.short	(.L_509 - .L_508)
.L_508:
        /*006c*/ 	.word	0x00000000
        /*0070*/ 	.short	0x0003
        /*0072*/ 	.short	0x0018
        /*0074*/ 	.byte	0x00, 0xf5, 0x21, 0x00


	//----- nvinfo : EIATTR_KPARAM_INFO
	.align		4
.L_509:
        /*0078*/ 	.byte	0x04, 0x17
        /*007a*/ 	.short	(.L_511 - .L_510)
.L_510:
        /*007c*/ 	.word	0x00000000
        /*0080*/ 	.short	0x0002
        /*0082*/ 	.short	0x0010
        /*0084*/ 	.byte	0x00, 0xf5, 0x21, 0x00


	//----- nvinfo : EIATTR_KPARAM_INFO
	.align		4
.L_511:
        /*0088*/ 	.byte	0x04, 0x17
        /*008a*/ 	.short	(.L_513 - .L_512)
.L_512:
        /*008c*/ 	.word	0x00000000
        /*0090*/ 	.short	0x0001
        /*0092*/ 	.short	0x0008
        /*0094*/ 	.byte	0x00, 0xf5, 0x21, 0x00


	//----- nvinfo : EIATTR_KPARAM_INFO
	.align		4
.L_513:
        /*0098*/ 	.byte	0x04, 0x17
        /*009a*/ 	.short	(.L_515 - .L_514)
.L_514:
        /*009c*/ 	.word	0x00000000
        /*00a0*/ 	.short	0x0000
        /*00a2*/ 	.short	0x0000
        /*00a4*/ 	.byte	0x00, 0xf5, 0x21, 0x00


	//----- nvinfo : EIATTR_SPARSE_MMA_MASK
	.align		4
.L_515:
        /*00a8*/ 	.byte	0x03, 0x50
        /*00aa*/ 	.short	0x0000


	//----- nvinfo : EIATTR_MAXREG_COUNT
	.align		4
        /*00ac*/ 	.byte	0x03, 0x1b
        /*00ae*/ 	.short	0x00ff


	//----- nvinfo : EIATTR_MERCURY_ISA_VERSION
	.align		4
        /*00b0*/ 	.byte	0x03, 0x5f
        /*00b2*/ 	.short	0x0101


	//----- nvinfo : EIATTR_VRC_CTA_INIT_COUNT
	.align		4
        /*00b4*/ 	.byte	0x02, 0x4a
	.zero		1
	.zero		1


	//----- nvinfo : EIATTR_EXIT_INSTR_OFFSETS
	.align		4
        /*00b8*/ 	.byte	0x04, 0x1c
        /*00ba*/ 	.short	(.L_517 - .L_516)


	//   ....[0]....
.L_516:
        /*00bc*/ 	.word	0x000000e0


	//   ....[1]....
        /*00c0*/ 	.word	0x00001040


	//----- nvinfo : EIATTR_CRS_STACK_SIZE
	.align		4
.L_517:
        /*00c4*/ 	.byte	0x04, 0x1e
        /*00c6*/ 	.short	(.L_519 - .L_518)
.L_518:
        /*00c8*/ 	.word	0x00000000


	//----- nvinfo : EIATTR_CBANK_PARAM_SIZE
	.align		4
.L_519:
        /*00cc*/ 	.byte	0x03, 0x19
        /*00ce*/ 	.short	0x0044


	//----- nvinfo : EIATTR_PARAM_CBANK
	.align		4
        /*00d0*/ 	.byte	0x04, 0x0a
        /*00d2*/ 	.short	(.L_521 - .L_520)
	.align		4
.L_520:
        /*00d4*/ 	.word	index@(.nv.constant0._Z22calc_contr_func_nonisoPdS_S_S_S_S_diii)
        /*00d8*/ 	.short	0x0380
        /*00da*/ 	.short	0x0044


	//----- nvinfo : EIATTR_SW_WAR
	.align		4
.L_521:
        /*00dc*/ 	.byte	0x04, 0x36
        /*00de*/ 	.short	(.L_523 - .L_522)
.L_522:
        /*00e0*/ 	.word	0x00000008
.L_523:


//--------------------- .nv.info._Z19calc_contr_func_isoPdS_S_S_S_diii --------------------------
	.section	.nv.info._Z19calc_contr_func_isoPdS_S_S_S_diii,"",@"SHT_CUDA_INFO"
	.sectionflags	@""
	.align	4


	//----- nvinfo : EIATTR_CUDA_API_VERSION
	.align		4
        /*0000*/ 	.byte	0x04, 0x37
        /*0002*/ 	.short	(.L_525 - .L_524)
.L_524:
        /*0004*/ 	.word	0x00000082


	//----- nvinfo : EIATTR_KPARAM_INFO
	.align		4
.L_525:
        /*0008*/ 	.byte	0x04, 0x17
        /*000a*/ 	.short	(.L_527 - .L_526)
.L_526:
        /*000c*/ 	.word	0x00000000
        /*0010*/ 	.short	0x0008
        /*0012*/ 	.short	0x0038
        /*0014*/ 	.byte	0x00, 0xf0, 0x11, 0x00


	//----- nvinfo : EIATTR_KPARAM_INFO
	.align		4
.L_527:
        /*0018*/ 	.byte	0x04, 0x17
        /*001a*/ 	.short	(.L_529 - .L_528)
.L_528:
        /*001c*/ 	.word	0x00000000
        /*0020*/ 	.short	0x0007
        /*0022*/ 	.short	0x0034
        /*0024*/ 	.byte	0x00, 0xf0, 0x11, 0x00


	//----- nvinfo : EIATTR_KPARAM_INFO
	.align		4
.L_529:
        /*0028*/ 	.byte	0x04, 0x17
        /*002a*/ 	.short	(.L_531 - .L_530)
.L_530:
        /*002c*/ 	.word	0x00000000
        /*0030*/ 	.short	0x0006
        /*0032*/ 	.short	0x0030
        /*0034*/ 	.byte	0x00, 0xf0, 0x11, 0x00


	//----- nvinfo : EIATTR_KPARAM_INFO
	.align		4
.L_531:
        /*0038*/ 	.byte	0x04, 0x17
        /*003a*/ 	.short	(.L_533 - .L_532)
.L_532:
        /*003c*/ 	.word	0x00000000
        /*0040*/ 	.short	0x0005
        /*0042*/ 	.short	0x0028
        /*0044*/ 	.byte	0x00, 0xf0, 0x21, 0x00


	//----- nvinfo : EIATTR_KPARAM_INFO
	.align		4
.L_533:
        /*0048*/ 	.byte	0x04, 0x17
        /*004a*/ 	.short	(.L_535 - .L_534)
.L_534:
        /*004c*/ 	.word	0x00000000
        /*0050*/ 	.short	0x0004
        /*0052*/ 	.short	0x0020
        /*0054*/ 	.byte	0x00, 0xf5, 0x21, 0x00


	//----- nvinfo : EIATTR_KPARAM_INFO
	.align		4
.L_535:
        /*0058*/ 	.byte	0x04, 0x17
        /*005a*/ 	.short	(.L_537 - .L_536)
.L_536:
        /*005c*/ 	.word	0x00000000
        /*0060*/ 	.short	0x0003
        /*0062*/ 	.short	0x0018
        /*0064*/ 	.byte	0x00, 0xf5, 0x21, 0x00


	//----- nvinfo : EIATTR_KPARAM_INFO
	.align		4
.L_537:
        /*0068*/ 	.byte	0x04, 0x17
        /*006a*/ 	.short	(.L_539 - .L_538)
.L_538:
        /*006c*/ 	.word	0x00000000
        /*0070*/ 	.short	0x0002
        /*0072*/ 	.short	0x0010
        /*0074*/ 	.byte	0x00, 0xf5, 0x21, 0x00


	//----- nvinfo : EIATTR_KPARAM_INFO
	.align		4
.L_539:
        /*0078*/ 	.byte	0x04, 0x17
        /*007a*/ 	.short	(.L_541 - .L_540)
.L_540:
        /*007c*/ 	.word	0x00000000
        /*0080*/ 	.short	0x0001
        /*0082*/ 	.short	0x0008
        /*0084*/ 	.byte	0x00, 0xf5, 0x21, 0x00


	//----- nvinfo : EIATTR_KPARAM_INFO
	.align		4
.L_541:
        /*0088*/ 	.byte	0x04, 0x17
        /*008a*/ 	.short	(.L_543 - .L_542)
.L_542:
        /*008c*/ 	.word	0x00000000
        /*0090*/ 	.short	0x0000
        /*0092*/ 	.short	0x0000
        /*0094*/ 	.byte	0x00, 0xf5, 0x21, 0x00


	//----- nvinfo : EIATTR_SPARSE_MMA_MASK
	.align		4
.L_543:
        /*0098*/ 	.byte	0x03, 0x50
        /*009a*/ 	.short	0x0000


	//----- nvinfo : EIATTR_MAXREG_COUNT
	.align		4
        /*009c*/ 	.byte	0x03, 0x1b
        /*009e*/ 	.short	0x00ff


	//----- nvinfo : EIATTR_MERCURY_ISA_VERSION
	.align		4
        /*00a0*/ 	.byte	0x03, 0x5f
        /*00a2*/ 	.short	0x0101


	//----- nvinfo : EIATTR_VRC_CTA_INIT_COUNT
	.align		4
        /*00a4*/ 	.byte	0x02, 0x4a
	.zero		1
	.zero		1


	//----- nvinfo : EIATTR_EXIT_INSTR_OFFSETS
	.align		4
        /*00a8*/ 	.byte	0x04, 0x1c
        /*00aa*/ 	.short	(.L_545 - .L_544)


	//   ....[0]....
.L_544:
        /*00ac*/ 	.word	0x000000e0


	//   ....[1]....
        /*00b0*/ 	.word	0x000013a0


	//----- nvinfo : EIATTR_CRS_STACK_SIZE
	.align		4
.L_545:
        /*00b4*/ 	.byte	0x04, 0x1e
        /*00b6*/ 	.short	(.L_547 - .L_546)
.L_546:
        /*00b8*/ 	.word	0x00000000


	//----- nvinfo : EIATTR_CBANK_PARAM_SIZE
	.align		4
.L_547:
        /*00bc*/ 	.byte	0x03, 0x19
        /*00be*/ 	.short	0x003c


	//----- nvinfo : EIATTR_PARAM_CBANK
	.align		4
        /*00c0*/ 	.byte	0x04, 0x0a
        /*00c2*/ 	.short	(.L_549 - .L_548)
	.align		4
.L_548:
        /*00c4*/ 	.word	index@(.nv.constant0._Z19calc_contr_func_isoPdS_S_S_S_diii)
        /*00c8*/ 	.short	0x0380
        /*00ca*/ 	.short	0x003c


	//----- nvinfo : EIATTR_SW_WAR
	.align		4
.L_549:
        /*00cc*/ 	.byte	0x04, 0x36
        /*00ce*/ 	.short	(.L_551 - .L_550)
.L_550:
        /*00d0*/ 	.word	0x00000008
.L_551:


//--------------------- .nv.info._Z38integrate_optdepth_transmission_nonisoPdS_S_S_S_S_S_S_S_S_iii --------------------------
	.section	.nv.info._Z38integrate_optdepth_transmission_nonisoPdS_S_S_S_S_S_S_S_S_iii,"",@"SHT_CUDA_INFO"
	.sectionflags	@""
	.align	4


	//----- nvinfo : EIATTR_CUDA_API_VERSION
	.align		4
        /*0000*/ 	.byte	0x04, 0x37
        /*0002*/ 	.short	(.L_553 - .L_552)
.L_552:
        /*0004*/ 	.word	0x00000082


	//----- nvinfo : EIATTR_KPARAM_INFO
	.align		4
.L_553:
        /*0008*/ 	.byte	0x04, 0x17
        /*000a*/ 	.short	(.L_555 - .L_554)
.L_554:
        /*000c*/ 	.word	0x00000000
        /*0010*/ 	.short	0x000c
        /*0012*/ 	.short	0x0058
        /*0014*/ 	.byte	0x00, 0xf0, 0x11, 0x00


	//----- nvinfo : EIATTR_KPARAM_INFO
	.align		4
.L_555:
        /*0018*/ 	.byte	0x04, 0x17
        /*001a*/ 	.short	(.L_557 - .L_556)
.L_556:
        /*001c*/ 	.word	0x00000000
        /*0020*/ 	.short	0x000b
        /*0022*/ 	.short	0x0054
        /*0024*/ 	.byte	0x00, 0xf0, 0x11, 0x00


	//----- nvinfo : EIATTR_KPARAM_INFO
	.align		4
.L_557:
        /*0028*/ 	.byte	0x04, 0x17
        /*002a*/ 	.short	(.L_559 - .L_558)
.L_558:
        /*002c*/ 	.word	0x00000000
        /*0030*/ 	.short	0x000a
        /*0032*/ 	.short	0x0050
        /*0034*/ 	.byte	0x00, 0xf0, 0x11, 0x00


	//----- nvinfo : EIATTR_KPARAM_INFO
	.align		4
.L_559:
        /*0038*/ 	.byte	0x04, 0x17
        /*003a*/ 	.short	(.L_561 - .L_560)
.L_560:
        /*003c*/ 	.word	0x00000000
        /*0040*/ 	.short	0x0009
        /*0042*/ 	.short	0x0048
        /*0044*/ 	.byte	0x00, 0xf5, 0x21, 0x00


	//----- nvinfo : EIATTR_KPARAM_INFO
	.align		4
.L_561:
        /*0048*/ 	.byte	0x04, 0x17
        /*004a*/ 	.short	(.L_563 - .L_562)
.L_562:
        /*004c*/ 	.word	0x00000000
        /*0050*/ 	.short	0x0008
        /*0052*/ 	.short	0x0040
        /*0054*/ 	.byte	0x00, 0xf5, 0x21, 0x00


	//----- nvinfo : EIATTR_KPARAM_INFO
	.align		4
.L_563:
        /*0058*/ 	.byte	0x04, 0x17
        /*005a*/ 	.short	(.L_565 - .L_564)
.L_564:
        /*005c*/ 	.word	0x00000000
        /*0060*/ 	.short	0x0007
        /*0062*/ 	.short	0x0038
        /*0064*/ 	.byte	0x00, 0xf5, 0x21, 0x00


	//----- nvinfo : EIATTR_KPARAM_INFO
	.align		4
.L_565:
        /*0068*/ 	.byte	0x04, 0x17
        /*006a*/ 	.short	(.L_567 - .L_566)
.L_566:
        /*006c*/ 	.word	0x00000000
        /*0070*/ 	.short	0x0006
        /*0072*/ 	.short	0x0030
        /*0074*/ 	.byte	0x00, 0xf5, 0x21, 0x00


	//----- nvinfo : EIATTR_KPARAM_INFO
	.align		4
.L_567:
        /*0078*/ 	.byte	0x04, 0x17
        /*007a*/ 	.short	(.L_569 - .L_568)
.L_568:
        /*007c*/ 	.word	0x00000000
        /*0080*/ 	.short	0x0005
        /*0082*/ 	.short	0x0028
        /*0084*/ 	.byte	0x00, 0xf5, 0x21, 0x00


	//----- nvinfo : EIATTR_KPARAM_INFO
	.align		4
.L_569:
        /*0088*/ 	.byte	0x04, 0x17
        /*008a*/ 	.short	(.L_571 - .L_570)
.L_570:
        /*008c*/ 	.word	0x00000000
        /*0090*/ 	.short	0x0004
        /*0092*/ 	.short	0x0020
        /*0094*/ 	.byte	0x00, 0xf5, 0x21, 0x00


	//----- nvinfo : EIATTR_KPARAM_INFO
	.align		4
.L_571:
        /*0098*/ 	.byte	0x04, 0x17
        /*009a*/ 	.short	(.L_573 - .L_572)
.L_572:
        /*009c*/ 	.word	0x00000000
        /*00a0*/ 	.short	0x0003
        /*00a2*/ 	.short	0x0018
        /*00a4*/ 	.byte	0x00, 0xf5, 0x21, 0x00


	//----- nvinfo : EIATTR_KPARAM_INFO
	.align		4
.L_573:
        /*00a8*/ 	.byte	0x04, 0x17
        /*00aa*/ 	.short	(.L_575 - .L_574)
.L_574:
        /*00ac*/ 	.word	0x00000000
        /*00b0*/ 	.short	0x0002
        /*00b2*/ 	.short	0x0010
        /*00b4*/ 	.byte	0x00, 0xf5, 0x21, 0x00


	//----- nvinfo : EIATTR_KPARAM_INFO
	.align		4
.L_575:
        /*00b8*/ 	.byte	0x04, 0x17
        /*00ba*/ 	.short	(.L_577 - .L_576)
.L_576:
        /*00bc*/ 	.word	0x00000000
        /*00c0*/ 	.short	0x0001
        /*00c2*/ 	.short	0x0008
        /*00c4*/ 	.byte	0x00, 0xf5, 0x21, 0x00


	//----- nvinfo : EIATTR_KPARAM_INFO
	.align		4
.L_577:
        /*00c8*/ 	.byte	0x04, 0x17
        /*00ca*/ 	.short	(.L_579 - .L_578)
.L_578:
        /*00cc*/ 	.word	0x00000000
        /*00d0*/ 	.short	0x0000
        /*00d2*/ 	.short	0x0000
        /*00d4*/ 	.byte	0x00, 0xf5, 0x21, 0x00


	//----- nvinfo : EIATTR_SPARSE_MMA_MASK
	.align		4
.L_579:
        /*00d8*/ 	.byte	0x03, 0x50
        /*00da*/ 	.short	0x0000


	//----- nvinfo : EIATTR_MAXREG_COUNT
	.align		4
        /*00dc*/ 	.byte	0x03, 0x1b
        /*00de*/ 	.short	0x00ff


	//----- nvinfo : EIATTR_MERCURY_ISA_VERSION
	.align		4
        /*00e0*/ 	.byte	0x03, 0x5f
        /*00e2*/ 	.short	0x0101


	//----- nvinfo : EIATTR_VRC_CTA_INIT_COUNT
	.align		4
        /*00e4*/ 	.byte	0x02, 0x4a
	.zero		1
	.zero		1


	//----- nvinfo : EIATTR_EXIT_INSTR_OFFSETS
	.align		4
        /*00e8*/ 	.byte	0x04, 0x1c
        /*00ea*/ 	.short	(.L_581 - .L_580)


	//   ....[0]....
.L_580:
        /*00ec*/ 	.word	0x000000c0


	//   ....[1]....
        /*00f0*/ 	.word	0x00000cc0


	//----- nvinfo : EIATTR_CBANK_PARAM_SIZE
	.align		4
.L_581:
        /*00f4*/ 	.byte	0x03, 0x19
        /*00f6*/ 	.short	0x005c


	//----- nvinfo : EIATTR_PARAM_CBANK
	.align		4
        /*00f8*/ 	.byte	0x04, 0x0a
        /*00fa*/ 	.short	(.L_583 - .L_582)
	.align		4
.L_582:
        /*00fc*/ 	.word	index@(.nv.constant0._Z38integrate_optdepth_transmission_nonisoPdS_S_S_S_S_S_S_S_S_iii)
        /*0100*/ 	.short	0x0380
        /*0102*/ 	.short	0x005c


	//----- nvinfo : EIATTR_SW_WAR
	.align		4
.L_583:
        /*0104*/ 	.byte	0x04, 0x36
        /*0106*/ 	.short	(.L_585 - .L_584)
.L_584:
        /*0108*/ 	.word	0x00000008
.L_585:


//--------------------- .nv.info._Z35integrate_optdepth_transmission_isoPdS_S_S_S_iii --------------------------
	.section	.nv.info._Z35integrate_optdepth_transmission_isoPdS_S_S_S_iii,"",@"SHT_CUDA_INFO"
	.sectionflags	@""
	.align	4


	//----- nvinfo : EIATTR_CUDA_API_VERSION
	.align		4
        /*0000*/ 	.byte	0x04, 0x37
        /*0002*/ 	.short	(.L_587 - .L_586)
.L_586:
        /*0004*/ 	.word	0x00000082


	//----- nvinfo : EIATTR_KPARAM_INFO
	.align		4
.L_587:
        /*0008*/ 	.byte	0x04, 0x17
        /*000a*/ 	.short	(.L_589 - .L_588)
.L_588:
        /*000c*/ 	.word	0x00000000
        /*0010*/ 	.short	0x0007
        /*0012*/ 	.short	0x0030
        /*0014*/ 	.byte	0x00, 0xf0, 0x11, 0x00


	//----- nvinfo : EIATTR_KPARAM_INFO
	.align		4
.L_589:
        /*0018*/ 	.byte	0x04, 0x17
        /*001a*/ 	.short	(.L_591 - .L_590)
.L_590:
        /*001c*/ 	.word	0x00000000
        /*0020*/ 	.short	0x0006
        /*0022*/ 	.short	0x002c
        /*0024*/ 	.byte	0x00, 0xf0, 0x11, 0x00


	//----- nvinfo : EIATTR_KPARAM_INFO
	.align		4
.L_591:
        /*0028*/ 	.byte	0x04, 0x17
        /*002a*/ 	.short	(.L_593 - .L_592)
.L_592:
        /*002c*/ 	.word	0x00000000
        /*0030*/ 	.short	0x0005
        /*0032*/ 	.short	0x0028
        /*0034*/ 	.byte	0x00, 0xf0, 0x11, 0x00


	//----- nvinfo : EIATTR_KPARAM_INFO
	.align		4
.L_593:
        /*0038*/ 	.byte	0x04, 0x17
        /*003a*/ 	.short	(.L_595 - .L_594)
.L_594:
        /*003c*/ 	.word	0x00000000
        /*0040*/ 	.short	0x0004
        /*0042*/ 	.short	0x0020
        /*0044*/ 	.byte	0x00, 0xf5, 0x21, 0x00


	//----- nvinfo : EIATTR_KPARAM_INFO
	.align		4
.L_595:
        /*0048*/ 	.byte	0x04, 0x17
        /*004a*/ 	.short	(.L_597 - .L_596)
.L_596:
        /*004c*/ 	.word	0x00000000
        /*0050*/ 	.short	0x0003
        /*0052*/ 	.short	0x0018
        /*0054*/ 	.byte	0x00, 0xf5, 0x21, 0x00


	//----- nvinfo : EIATTR_KPARAM_INFO
	.align		4
.L_597:
        /*0058*/ 	.byte	0x04, 0x17
        /*005a*/ 	.short	(.L_599 - .L_598)
.L_598:
        /*005c*/ 	.word	0x00000000
        /*0060*/ 	.short	0x0002
        /*0062*/ 	.short	0x0010
        /*0064*/ 	.byte	0x00, 0xf5, 0x21, 0x00


	//----- nvinfo : EIATTR_KPARAM_INFO
	.align		4
.L_599:
        /*0068*/ 	.byte	0x04, 0x17
        /*006a*/ 	.short	(.L_601 - .L_600)
.L_600:
        /*006c*/ 	.word	0x00000000
        /*0070*/ 	.short	0x0001
        /*0072*/ 	.short	0x0008
        /*0074*/ 	.byte	0x00, 0xf5, 0x21, 0x00


	//----- nvinfo : EIATTR_KPARAM_INFO
	.align		4
.L_601:
        /*0078*/ 	.byte	0x04, 0x17
        /*007a*/ 	.short	(.L_603 - .L_602)
.L_602:
        /*007c*/ 	.word	0x00000000
        /*0080*/ 	.short	0x0000
        /*0082*/ 	.short	0x0000
        /*0084*/ 	.byte	0x00, 0xf5, 0x21, 0x00


	//----- nvinfo : EIATTR_SPARSE_MMA_MASK
	.align		4
.L_603:
        /*0088*/ 	.byte	0x03, 0x50
        /*008a*/ 	.short	0x0000


	//----- nvinfo : EIATTR_MAXREG_COUNT
	.align		4
        /*008c*/ 	.byte	0x03, 0x1b
        /*008e*/ 	.short	0x00ff


	//----- nvinfo : EIATTR_MERCURY_ISA_VERSION
	.align		4
        /*0090*/ 	.byte	0x03, 0x5f
        /*0092*/ 	.short	0x0101


	//----- nvinfo : EIATTR_VRC_CTA_INIT_COUNT
	.align		4
        /*0094*/ 	.byte	0x02, 0x4a
	.zero		1
	.zero		1


	//----- nvinfo : EIATTR_EXIT_INSTR_OFFSETS
	.align		4
        /*0098*/ 	.byte	0x04, 0x1c
        /*009a*/ 	.short	(.L_605 - .L_604)


	//   ....[0]....
.L_604:
        /*009c*/ 	.word	0x000000c0


	//   ....[1]....
        /*00a0*/ 	.word	0x00000170


	//   ....[2]....
        /*00a4*/ 	.word	0x00000940


	//   ....[3]....
        /*00a8*/ 	.word	0x00000d10


	//   ....[4]....
        /*00ac*/ 	.word	0x00000f60


	//   ....[5]....
        /*00b0*/ 	.word	0x000010a0


	//----- nvinfo : EIATTR_CBANK_PARAM_SIZE
	.align		4
.L_605:
        /*00b4*/ 	.byte	0x03, 0x19
        /*00b6*/ 	.short	0x0034


	//----- nvinfo : EIATTR_PARAM_CBANK
	.align		4
        /*00b8*/ 	.byte	0x04, 0x0a
        /*00ba*/ 	.short	(.L_607 - .L_606)
	.align		4
.L_606:
        /*00bc*/ 	.word	index@(.nv.constant0._Z35integrate_optdepth_transmission_isoPdS_S_S_S_iii)
        /*00c0*/ 	.short	0x0380
        /*00c2*/ 	.short	0x0034


	//----- nvinfo : EIATTR_SW_WAR
	.align		4
.L_607:
        /*00c4*/ 	.byte	0x04, 0x36
        /*00c6*/ 	.short	(.L_609 - .L_608)
.L_608:
        /*00c8*/ 	.word	0x00000008
.L_609:


//--------------------- .nv.info._Z14conv_temp_iterPdS_S_S_S_S_S_S_S_PiS_S_S_iiiid --------------------------
	.section	.nv.info._Z14conv_temp_iterPdS_S_S_S_S_S_S_S_PiS_S_S_iiiid,"",@"SHT_CUDA_INFO"
	.sectionflags	@""
	.align	4


	//----- nvinfo : EIATTR_CUDA_API_VERSION
	.align		4
        /*0000*/ 	.byte	0x04, 0x37
        /*0002*/ 	.short	(.L_611 - .L_610)
.L_610:
        /*0004*/ 	.word	0x00000082


	//----- nvinfo : EIATTR_KPARAM_INFO
	.align		4
.L_611:
        /*0008*/ 	.byte	0x04, 0x17
        /*000a*/ 	.short	(.L_613 - .L_612)
.L_612:
        /*000c*/ 	.word	0x00000000
        /*0010*/ 	.short	0x0011
        /*0012*/ 	.short	0x0078
        /*0014*/ 	.byte	0x00, 0xf0, 0x21, 0x00


	//----- nvinfo : EIATTR_KPARAM_INFO
	.align		4
.L_613:
        /*0018*/ 	.byte	0x04, 0x17
        /*001a*/ 	.short	(.L_615 - .L_614)
.L_614:
        /*001c*/ 	.word	0x00000000
        /*0020*/ 	.short	0x0010
        /*0022*/ 	.short	0x0074
        /*0024*/ 	.byte	0x00, 0xf0, 0x11, 0x00


	//----- nvinfo : EIATTR_KPARAM_INFO
	.align		4
.L_615:
        /*0028*/ 	.byte	0x04, 0x17
        /*002a*/ 	.short	(.L_617 - .L_616)
.L_616:
        /*002c*/ 	.word	0x00000000
        /*0030*/ 	.short	0x000f
        /*0032*/ 	.short	0x0070
        /*0034*/ 	.byte	0x00, 0xf0, 0x11, 0x00


	//----- nvinfo : EIATTR_KPARAM_INFO
	.align		4
.L_617:
        /*0038*/ 	.byte	0x04, 0x17
        /*003a*/ 	.short	(.L_619 - .L_618)
.L_618:
        /*003c*/ 	.word	0x00000000
        /*0040*/ 	.short	0x000e
        /*0042*/ 	.short	0x006c
        /*0044*/ 	.byte	0x00, 0xf0, 0x11, 0x00


	//----- nvinfo : EIATTR_KPARAM_INFO
	.align		4
.L_619:
        /*0048*/ 	.byte	0x04, 0x17
        /*004a*/ 	.short	(.L_621 - .L_620)
.L_620:
        /*004c*/ 	.word	0x00000000
        /*0050*/ 	.short	0x000d
        /*0052*/ 	.short	0x0068
        /*0054*/ 	.byte	0x00, 0xf0, 0x11, 0x00


	//----- nvinfo : EIATTR_KPARAM_INFO
	.align		4
.L_621:
        /*0058*/ 	.byte	0x04, 0x17
        /*005a*/ 	.short	(.L_623 - .L_622)
.L_622:
        /*005c*/ 	.word	0x00000000
        /*0060*/ 	.short	0x000c
        /*0062*/ 	.short	0x0060
        /*0064*/ 	.byte	0x00, 0xf5, 0x21, 0x00


	//----- nvinfo : EIATTR_KPARAM_INFO
	.align		4
.L_623:
        /*0068*/ 	.byte	0x04, 0x17
        /*006a*/ 	.short	(.L_625 - .L_624)
.L_624:
        /*006c*/ 	.word	0x00000000
        /*0070*/ 	.short	0x000b
        /*0072*/ 	.short	0x0058
        /*0074*/ 	.byte	0x00, 0xf5, 0x21, 0x00


	//----- nvinfo : EIATTR_KPARAM_INFO
	.align		4
.L_625:
        /*0078*/ 	.byte	0x04, 0x17
        /*007a*/ 	.short	(.L_627 - .L_626)
.L_626:
        /*007c*/ 	.word	0x00000000
        /*0080*/ 	.short	0x000a
        /*0082*/ 	.short	0x0050
        /*0084*/ 	.byte	0x00, 0xf5, 0x21, 0x00


	//----- nvinfo : EIATTR_KPARAM_INFO
	.align		4
.L_627:
        /*0088*/ 	.byte	0x04, 0x17
        /*008a*/ 	.short	(.L_629 - .L_628)
.L_628:
        /*008c*/ 	.word	0x00000000
        /*0090*/ 	.short	0x0009
        /*0092*/ 	.short	0x0048
        /*0094*/ 	.byte	0x00, 0xf5, 0x21, 0x00


	//----- nvinfo : EIATTR_KPARAM_INFO
	.align		4
.L_629:
        /*0098*/ 	.byte	0x04, 0x17
        /*009a*/ 	.short	(.L_631 - .L_630)
.L_630:
        /*009c*/ 	.word	0x00000000
        /*00a0*/ 	.short	0x0008
        /*00a2*/ 	.short	0x0040
        /*00a4*/ 	.byte	0x00, 0xf5, 0x21, 0x00


	//----- nvinfo : EIATTR_KPARAM_INFO
	.align		4
.L_631:
        /*00a8*/ 	.byte	0x04, 0x17
        /*00aa*/ 	.short	(.L_633 - .L_632)
.L_632:
        /*00ac*/ 	.word	0x00000000
        /*00b0*/ 	.short	0x0007
        /*00b2*/ 	.short	0x0038
        /*00b4*/ 	.byte	0x00, 0xf5, 0x21, 0x00


	//----- nvinfo : EIATTR_KPARAM_INFO
	.align		4
.L_633:
        /*00b8*/ 	.byte	0x04, 0x17
        /*00ba*/ 	.short	(.L_635 - .L_634)
.L_634:
        /*00bc*/ 	.word	0x00000000
        /*00c0*/ 	.short	0x0006
        /*00c2*/ 	.short	0x0030
        /*00c4*/ 	.byte	0x00, 0xf5, 0x21, 0x00


	//----- nvinfo : EIATTR_KPARAM_INFO
	.align		4
.L_635:
        /*00c8*/ 	.byte	0x04, 0x17
        /*00ca*/ 	.short	(.L_637 - .L_636)
.L_636:
        /*00cc*/ 	.word	0x00000000
        /*00d0*/ 	.short	0x0005
        /*00d2*/ 	.short	0x0028
        /*00d4*/ 	.byte	0x00, 0xf5, 0x21, 0x00


	//----- nvinfo : EIATTR_KPARAM_INFO
	.align		4
.L_637:
        /*00d8*/ 	.byte	0x04, 0x17
        /*00da*/ 	.short	(.L_639 - .L_638)
.L_638:
        /*00dc*/ 	.word	0x00000000
        /*00e0*/ 	.short	0x0004
        /*00e2*/ 	.short	0x0020
        /*00e4*/ 	.byte	0x00, 0xf5, 0x21, 0x00


	//----- nvinfo : EIATTR_KPARAM_INFO
	.align		4
.L_639:
        /*00e8*/ 	.byte	0x04, 0x17
        /*00ea*/ 	.short	(.L_641 - .L_640)
.L_640:
        /*00ec*/ 	.word	0x00000000
        /*00f0*/ 	.short	0x0003
        /*00f2*/ 	.short	0x0018
        /*00f4*/ 	.byte	0x00, 0xf5, 0x21, 0x00


	//----- nvinfo : EIATTR_KPARAM_INFO
	.align		4
.L_641:
        /*00f8*/ 	.byte	0x04, 0x17
        /*00fa*/ 	.short	(.L_643 - .L_642)
.L_642:
        /*00fc*/ 	.word	0x00000000
        /*0100*/ 	.short	0x0002
        /*0102*/ 	.short	0x0010
        /*0104*/ 	.byte	0x00, 0xf5, 0x21, 0x00


	//----- nvinfo : EIATTR_KPARAM_INFO
	.align		4
.L_643:
        /*0108*/ 	.byte	0x04, 0x17
        /*010a*/ 	.short	(.L_645 - .L_644)
.L_644:
        /*010c*/ 	.word	0x00000000
        /*0110*/ 	.short	0x0001
        /*0112*/ 	.short	0x0008
        /*0114*/ 	.byte	0x00, 0xf5, 0x21, 0x00


	//----- nvinfo : EIATTR_KPARAM_INFO
	.align		4
.L_645:
        /*0118*/ 	.byte	0x04, 0x17
        /*011a*/ 	.short	(.L_647 - .L_646)
.L_646:
        /*011c*/ 	.word	0x00000000
        /*0120*/ 	.short	0x0000
        /*0122*/ 	.short	0x0000
        /*0124*/ 	.byte	0x00, 0xf5, 0x21, 0x00


	//----- nvinfo : EIATTR_SPARSE_MMA_MASK
	.align		4
.L_647:
        /*0128*/ 	.byte	0x03, 0x50
        /*012a*/ 	.short	0x0000


	//----- nvinfo : EIATTR_MAXREG_COUNT
	.align		4
        /*012c*/ 	.byte	0x03, 0x1b
        /*012e*/ 	.short	0x00ff


	//----- nvinfo : EIATTR_NUM_BARRIERS
	.align		4
        /*0130*/ 	.byte	0x02, 0x4c
        /*0132*/ 	.byte	0x01
	.zero		1


	//----- nvinfo : EIATTR_MERCURY_ISA_VERSION
	.align		4
        /*0134*/ 	.byte	0x03, 0x5f
        /*0136*/ 	.short	0x0101


	//----- nvinfo : EIATTR_VRC_CTA_INIT_COUNT
	.align		4
        /*0138*/ 	.byte	0x02, 0x4a
	.zero		1
	.zero		1


	//----- nvinfo : EIATTR_EXIT_INSTR_OFFSETS
	.align		4
        /*013c*/ 	.byte	0x04, 0x1c
        /*013e*/ 	.short	(.L_649 - .L_648)


	//   ....[0]....
.L_648:
        /*0140*/ 	.word	0x00000070


	//   ....[1]....
        /*0144*/ 	.word	0x00001850


	//----- nvinfo : EIATTR_CRS_STACK_SIZE
	.align		4
.L_649:
        /*0148*/ 	.byte	0x04, 0x1e
        /*014a*/ 	.short	(.L_651 - .L_650)
.L_650:
        /*014c*/ 	.word	0x00000000


	//----- nvinfo : EIATTR_CBANK_PARAM_SIZE
	.align		4
.L_651:
        /*0150*/ 	.byte	0x03, 0x19
        /*0152*/ 	.short	0x0080


	//----- nvinfo : EIATTR_PARAM_CBANK
	.align		4
        /*0154*/ 	.byte	0x04, 0x0a
        /*0156*/ 	.short	(.L_653 - .L_652)
	.align		4
.L_652:
        /*0158*/ 	.word	index@(.nv.constant0._Z14conv_temp_iterPdS_S_S_S_S_S_S_S_PiS_S_S_iiiid)
        /*015c*/ 	.short	0x0380
        /*015e*/ 	.short	0x0080


	//----- nvinfo : EIATTR_SW_WAR
	.align		4
.L_653:
        /*0160*/ 	.byte	0x04, 0x36
        /*0162*/ 	.short	(.L_655 - .L_654)
.L_654:
        /*0164*/ 	.word	0x00000008
.L_655:


//--------------------- .nv.info._Z13rad_temp_iterPdS_S_S_S_S_S_S_PiS_S_S_S_S_S_S_S_idididdiiiidi --------------------------
	.section	.nv.info._Z13rad_temp_iterPdS_S_S_S_S_S_S_PiS_S_S_S_S_S_S_S_idididdiiiidi,"",@"SHT_CUDA_INFO"
	.sectionflags	@""
	.align	4


	//----- nvinfo : EIATTR_CUDA_API_VERSION
	.align		4
        /*0000*/ 	.byte	0x04, 0x37
        /*0002*/ 	.short	(.L_657 - .L_656)
.L_656:
        /*0004*/ 	.word	0x00000082


	//----- nvinfo : EIATTR_KPARAM_INFO
	.align		4
.L_657:
        /*0008*/ 	.byte	0x04, 0x17
        /*000a*/ 	.short	(.L_659 - .L_658)
.L_658:
        /*000c*/ 	.word	0x00000000
        /*0010*/ 	.short	0x001d
        /*0012*/ 	.short	0x00d8
        /*0014*/ 	.byte	0x00, 0xf0, 0x11, 0x00


	//----- nvinfo : EIATTR_KPARAM_INFO
	.align		4
.L_659:
        /*0018*/ 	.byte	0x04, 0x17
        /*001a*/ 	.short	(.L_661 - .L_660)
.L_660:
        /*001c*/ 	.word	0x00000000
        /*0020*/ 	.short	0x001c
        /*0022*/ 	.short	0x00d0
        /*0024*/ 	.byte	0x00, 0xf0, 0x21, 0x00


	//----- nvinfo : EIATTR_KPARAM_INFO
	.align		4
.L_661:
        /*0028*/ 	.byte	0x04, 0x17
        /*002a*/ 	.short	(.L_663 - .L_662)
.L_662:
        /*002c*/ 	.word	0x00000000
        /*0030*/ 	.short	0x001b
        /*0032*/ 	.short	0x00cc
        /*0034*/ 	.byte	0x00, 0xf0, 0x11, 0x00


	//----- nvinfo : EIATTR_KPARAM_INFO
	.align		4
.L_663:
        /*0038*/ 	.byte	0x04, 0x17
        /*003a*/ 	.short	(.L_665 - .L_664)
.L_664:
        /*003c*/ 	.word	0x00000000
        /*0040*/ 	.short	0x001a
        /*0042*/ 	.short	0x00c8
        /*0044*/ 	.byte	0x00, 0xf0, 0x11, 0x00


	//----- nvinfo : EIATTR_KPARAM_INFO
	.align		4
.L_665:
        /*0048*/ 	.byte	0x04, 0x17
        /*004a*/ 	.short	(.L_667 - .L_666)
.L_666:
        /*004c*/ 	.word	0x00000000
        /*0050*/ 	.short	0x0019
        /*0052*/ 	.short	0x00c4
        /*0054*/ 	.byte	0x00, 0xf0, 0x11, 0x00


	//----- nvinfo : EIATTR_KPARAM_INFO
	.align		4
.L_667:
        /*0058*/ 	.byte	0x04, 0x17
        /*005a*/ 	.short	(.L_669 - .L_668)
.L_668:
        /*005c*/ 	.word	0x00000000
        /*0060*/ 	.short	0x0018
        /*0062*/ 	.short	0x00c0
        /*0064*/ 	.byte	0x00, 0xf0, 0x11, 0x00


	//----- nvinfo : EIATTR_KPARAM_INFO
	.align		4
.L_669:
        /*0068*/ 	.byte	0x04, 0x17
        /*006a*/ 	.short	(.L_671 - .L_670)
.L_670:
        /*006c*/ 	.word	0x00000000
        /*0070*/ 	.short	0x0017
        /*0072*/ 	.short	0x00b8
        /*0074*/ 	.byte	0x00, 0xf0, 0x21, 0x00


	//----- nvinfo : EIATTR_KPARAM_INFO
	.align		4
.L_671:
        /*0078*/ 	.byte	0x04, 0x17
        /*007a*/ 	.short	(.L_673 - .L_672)
.L_672:
        /*007c*/ 	.word	0x00000000
        /*0080*/ 	.short	0x0016
        /*0082*/ 	.short	0x00b0
        /*0084*/ 	.byte	0x00, 0xf0, 0x21, 0x00


	//----- nvinfo : EIATTR_KPARAM_INFO
	.align		4
.L_673:
        /*0088*/ 	.byte	0x04, 0x17
        /*008a*/ 	.short	(.L_675 - .L_674)
.L_674:
        /*008c*/ 	.word	0x00000000
        /*0090*/ 	.short	0x0015
        /*0092*/ 	.short	0x00a8
        /*0094*/ 	.byte	0x00, 0xf0, 0x11, 0x00


	//----- nvinfo : EIATTR_KPARAM_INFO
	.align		4
.L_675:
        /*0098*/ 	.byte	0x04, 0x17
        /*009a*/ 	.short	(.L_677 - .L_676)
.L_676:
        /*009c*/ 	.word	0x00000000
        /*00a0*/ 	.short	0x0014
        /*00a2*/ 	.short	0x00a0
        /*00a4*/ 	.byte	0x00, 0xf0, 0x21, 0x00


	//----- nvinfo : EIATTR_KPARAM_INFO
	.align		4
.L_677:
        /*00a8*/ 	.byte	0x04, 0x17
        /*00aa*/ 	.short	(.L_679 - .L_678)
.L_678:
        /*00ac*/ 	.word	0x00000000
        /*00b0*/ 	.short	0x0013
        /*00b2*/ 	.short	0x0098
        /*00b4*/ 	.byte	0x00, 0xf0, 0x11, 0x00


	//----- nvinfo : EIATTR_KPARAM_INFO
	.align		4
.L_679:
        /*00b8*/ 	.byte	0x04, 0x17
        /*00ba*/ 	.short	(.L_681 - .L_680)
.L_680:
        /*00bc*/ 	.word	0x00000000
        /*00c0*/ 	.short	0x0012
        /*00c2*/ 	.short	0x0090
        /*00c4*/ 	.byte	0x00, 0xf0, 0x21, 0x00


	//----- nvinfo : EIATTR_KPARAM_INFO
	.align		4
.L_681:
        /*00c8*/ 	.byte	0x04, 0x17
        /*00ca*/ 	.short	(.L_683 - .L_682)
.L_682:
        /*00cc*/ 	.word	0x00000000
        /*00d0*/ 	.short	0x0011
        /*00d2*/ 	.short	0x0088
        /*00d4*/ 	.byte	0x00, 0xf0, 0x11, 0x00


	//----- nvinfo : EIATTR_KPARAM_INFO
	.align		4
.L_683:
        /*00d8*/ 	.byte	0x04, 0x17
        /*00da*/ 	.short	(.L_685 - .L_684)
.L_684:
        /*00dc*/ 	.word	0x00000000
        /*00e0*/ 	.short	0x0010
        /*00e2*/ 	.short	0x0080
        /*00e4*/ 	.byte	0x00, 0xf5, 0x21, 0x00


	//----- nvinfo : EIATTR_KPARAM_INFO
	.align		4
.L_685:
        /*00e8*/ 	.byte	0x04, 0x17
        /*00ea*/ 	.short	(.L_687 - .L_686)
.L_686:
        /*00ec*/ 	.word	0x00000000
        /*00f0*/ 	.short	0x000f
        /*00f2*/ 	.short	0x0078
        /*00f4*/ 	.byte	0x00, 0xf5, 0x21, 0x00


	//----- nvinfo : EIATTR_KPARAM_INFO
	.align		4
.L_687:
        /*00f8*/ 	.byte	0x04, 0x17
        /*00fa*/ 	.short	(.L_689 - .L_688)
.L_688:
        /*00fc*/ 	.word	0x00000000
        /*0100*/ 	.short	0x000e
        /*0102*/ 	.short	0x0070
        /*0104*/ 	.byte	0x00, 0xf5, 0x21, 0x00


	//----- nvinfo : EIATTR_KPARAM_INFO
	.align		4
.L_689:
        /*0108*/ 	.byte	0x04, 0x17
        /*010a*/ 	.short	(.L_691 - .L_690)
.L_690:
        /*010c*/ 	.word	0x00000000
        /*0110*/ 	.short	0x000d
        /*0112*/ 	.short	0x0068
        /*0114*/ 	.byte	0x00, 0xf5, 0x21, 0x00


	//----- nvinfo : EIATTR_KPARAM_INFO
	.align		4
.L_691:
        /*0118*/ 	.byte	0x04, 0x17
        /*011a*/ 	.short	(.L_693 - .L_692)
.L_692:
        /*011c*/ 	.word	0x00000000
        /*0120*/ 	.short	0x000c
        /*0122*/ 	.short	0x0060
        /*0124*/ 	.byte	0x00, 0xf5, 0x21, 0x00


	//----- nvinfo : EIATTR_KPARAM_INFO
	.align		4
.L_693:
        /*0128*/ 	.byte	0x04, 0x17
        /*012a*/ 	.short	(.L_695 - .L_694)
.L_694:
        /*012c*/ 	.word	0x00000000
        /*0130*/ 	.short	0x000b
        /*0132*/ 	.short	0x0058
        /*0134*/ 	.byte	0x00, 0xf5, 0x21, 0x00


	//----- nvinfo : EIATTR_KPARAM_INFO
	.align		4
.L_695:
        /*0138*/ 	.byte	0x04, 0x17
        /*013a*/ 	.short	(.L_697 - .L_696)
.L_696:
        /*013c*/ 	.word	0x00000000
        /*0140*/ 	.short	0x000a
        /*0142*/ 	.short	0x0050
        /*0144*/ 	.byte	0x00, 0xf5, 0x21, 0x00


	//----- nvinfo : EIATTR_KPARAM_INFO
	.align		4
.L_697:
        /*0148*/ 	.byte	0x04, 0x17
        /*014a*/ 	.short	(.L_699 - .L_698)
.L_698:
        /*014c*/ 	.word	0x00000000
        /*0150*/ 	.short	0x0009
        /*0152*/ 	.short	0x0048
        /*0154*/ 	.byte	0x00, 0xf5, 0x21, 0x00


	//----- nvinfo : EIATTR_KPARAM_INFO
	.align		4
.L_699:
        /*0158*/ 	.byte	0x04, 0x17
        /*015a*/ 	.short	(.L_701 - .L_700)
.L_700:
        /*015c*/ 	.word	0x00000000
        /*0160*/ 	.short	0x0008
        /*0162*/ 	.short	0x0040
        /*0164*/ 	.byte	0x00, 0xf5, 0x21, 0x00


	//----- nvinfo : EIATTR_KPARAM_INFO
	.align		4
.L_701:
        /*0168*/ 	.byte	0x04, 0x17
        /*016a*/ 	.short	(.L_703 - .L_702)
.L_702:
        /*016c*/ 	.word	0x00000000
        /*0170*/ 	.short	0x0007
        /*0172*/ 	.short	0x0038
        /*0174*/ 	.byte	0x00, 0xf5, 0x21, 0x00


	//----- nvinfo : EIATTR_KPARAM_INFO
	.align		4
.L_703:
        /*0178*/ 	.byte	0x04, 0x17
        /*017a*/ 	.short	(.L_705 - .L_704)
.L_704:
        /*017c*/ 	.word	0x00000000
        /*0180*/ 	.short	0x0006
        /*0182*/ 	.short	0x0030
        /*0184*/ 	.byte	0x00, 0xf5, 0x21, 0x00


	//----- nvinfo : EIATTR_KPARAM_INFO
	.align		4
.L_705:
        /*0188*/ 	.byte	0x04, 0x17
        /*018a*/ 	.short	(.L_707 - .L_706)
.L_706:
        /*018c*/ 	.word	0x00000000
        /*0190*/ 	.short	0x0005
        /*0192*/ 	.short	0x0028
        /*0194*/ 	.byte	0x00, 0xf5, 0x21, 0x00


	//----- nvinfo : EIATTR_KPARAM_INFO
	.align		4
.L_707:
        /*0198*/ 	.byte	0x04, 0x17
        /*019a*/ 	.short	(.L_709 - .L_708)
.L_708:
        /*019c*/ 	.word	0x00000000
        /*01a0*/ 	.short	0x0004
        /*01a2*/ 	.short	0x0020
        /*01a4*/ 	.byte	0x00, 0xf5, 0x21, 0x00


	//----- nvinfo : EIATTR_KPARAM_INFO
	.align		4
.L_709:
        /*01a8*/ 	.byte	0x04, 0x17
        /*01aa*/ 	.short	(.L_711 - .L_710)
.L_710:
        /*01ac*/ 	.word	0x00000000
        /*01b0*/ 	.short	0x0003
        /*01b2*/ 	.short	0x0018
        /*01b4*/ 	.byte	0x00, 0xf5, 0x21, 0x00


	//----- nvinfo : EIATTR_KPARAM_INFO
	.align		4
.L_711:
        /*01b8*/ 	.byte	0x04, 0x17
        /*01ba*/ 	.short	(.L_713 - .L_712)
.L_712:
        /*01bc*/ 	.word	0x00000000
        /*01c0*/ 	.short	0x0002
        /*01c2*/ 	.short	0x0010
        /*01c4*/ 	.byte	0x00, 0xf5, 0x21, 0x00


	//----- nvinfo : EIATTR_KPARAM_INFO
	.align		4
.L_713:
        /*01c8*/ 	.byte	0x04, 0x17
        /*01ca*/ 	.short	(.L_715 - .L_714)
.L_714:
        /*01cc*/ 	.word	0x00000000
        /*01d0*/ 	.short	0x0001
        /*01d2*/ 	.short	0x0008
        /*01d4*/ 	.byte	0x00, 0xf5, 0x21, 0x00


	//----- nvinfo : EIATTR_KPARAM_INFO
	.align		4
.L_715:
        /*01d8*/ 	.byte	0x04, 0x17
        /*01da*/ 	.short	(.L_717 - .L_716)
.L_716:
        /*01dc*/ 	.word	0x00000000
        /*01e0*/ 	.short	0x0000
        /*01e2*/ 	.short	0x0000
        /*01e4*/ 	.byte	0x00, 0xf5, 0x21, 0x00


	//----- nvinfo : EIATTR_SPARSE_MMA_MASK
	.align		4
.L_717:
        /*01e8*/ 	.byte	0x03, 0x50
        /*01ea*/ 	.short	0x0000


	//----- nvinfo : EIATTR_MAXREG_COUNT
	.align		4
        /*01ec*/ 	.byte	0x03, 0x1b
        /*01ee*/ 	.short	0x00ff


	//----- nvinfo : EIATTR_NUM_BARRIERS
	.align		4
        /*01f0*/ 	.byte	0x02, 0x4c
        /*01f2*/ 	.byte	0x01
	.zero		1


	//----- nvinfo : EIATTR_MERCURY_ISA_VERSION
	.align		4
        /*01f4*/ 	.byte	0x03, 0x5f
        /*01f6*/ 	.short	0x0101


	//----- nvinfo : EIATTR_VRC_CTA_INIT_COUNT
	.align		4
        /*01f8*/ 	.byte	0x02, 0x4a
	.zero		1
	.zero		1


	//----- nvinfo : EIATTR_EXIT_INSTR_OFFSETS
	.align		4
        /*01fc*/ 	.byte	0x04, 0x1c
        /*01fe*/ 	.short	(.L_719 - .L_718)


	//   ....[0]....
.L_718:
        /*0200*/ 	.word	0x00000070


	//   ....[1]....
        /*0204*/ 	.word	0x00002cb0


	//   ....[2]....
        /*0208*/ 	.word	0x00002cf0


	//----- nvinfo : EIATTR_CRS_STACK_SIZE
	.align		4
.L_719:
        /*020c*/ 	.byte	0x04, 0x1e
        /*020e*/ 	.short	(.L_721 - .L_720)
.L_720:
        /*0210*/ 	.word	0x00000000


	//----- nvinfo : EIATTR_CBANK_PARAM_SIZE
	.align		4
.L_721:
        /*0214*/ 	.byte	0x03, 0x19
        /*0216*/ 	.short	0x00dc


	//----- nvinfo : EIATTR_PARAM_CBANK
	.align		4
        /*0218*/ 	.byte	0x04, 0x0a
        /*021a*/ 	.short	(.L_723 - .L_722)
	.align		4
.L_722:
        /*021c*/ 	.word	index@(.nv.constant0._Z13rad_temp_iterPdS_S_S_S_S_S_S_PiS_S_S_S_S_S_S_S_idididdiiiidi)
        /*0220*/ 	.short	0x0380
        /*0222*/ 	.short	0x00dc


	//----- nvinfo : EIATTR_SW_WAR
	.align		4
.L_723:
        /*0224*/ 	.byte	0x04, 0x36
        /*0226*/ 	.short	(.L_725 - .L_724)
.L_724:
        /*0228*/ 	.word	0x00000008
.L_725:


//--------------------- .nv.info._Z21integrate_flux_singlePfS_S_S_S_S_S_S_S_S_S_iii --------------------------
	.section	.nv.info._Z21integrate_flux_singlePfS_S_S_S_S_S_S_S_S_S_iii,"",@"SHT_CUDA_INFO"
	.sectionflags	@""
	.align	4


	//----- nvinfo : EIATTR_CUDA_API_VERSION
	.align		4
        /*0000*/ 	.byte	0x04, 0x37
        /*0002*/ 	.short	(.L_727 - .L_726)
.L_726:
        /*0004*/ 	.word	0x00000082


	//----- nvinfo : EIATTR_KPARAM_INFO
	.align		4
.L_727:
        /*0008*/ 	.byte	0x04, 0x17
        /*000a*/ 	.short	(.L_729 - .L_728)
.L_728:
        /*000c*/ 	.word	0x00000000
        /*0010*/ 	.short	0x000d
        /*0012*/ 	.short	0x0060
        /*0014*/ 	.byte	0x00, 0xf0, 0x11, 0x00


	//----- nvinfo : EIATTR_KPARAM_INFO
	.align		4
.L_729:
        /*0018*/ 	.byte	0x04, 0x17
        /*001a*/ 	.short	(.L_731 - .L_730)
.L_730:
        /*001c*/ 	.word	0x00000000
        /*0020*/ 	.short	0x000c
        /*0022*/ 	.short	0x005c
        /*0024*/ 	.byte	0x00, 0xf0, 0x11, 0x00


	//----- nvinfo : EIATTR_KPARAM_INFO
	.align		4
.L_731:
        /*0028*/ 	.byte	0x04, 0x17
        /*002a*/ 	.short	(.L_733 - .L_732)
.L_732:
        /*002c*/ 	.word	0x00000000
        /*0030*/ 	.short	0x000b
        /*0032*/ 	.short	0x0058
        /*0034*/ 	.byte	0x00, 0xf0, 0x11, 0x00


	//----- nvinfo : EIATTR_KPARAM_INFO
	.align		4
.L_733:
        /*0038*/ 	.byte	0x04, 0x17
        /*003a*/ 	.short	(.L_735 - .L_734)
.L_734:
        /*003c*/ 	.word	0x00000000
        /*0040*/ 	.short	0x000a
        /*0042*/ 	.short	0x0050
        /*0044*/ 	.byte	0x00, 0xf5, 0x21, 0x00


	//----- nvinfo : EIATTR_KPARAM_INFO
	.align		4
.L_735:
        /*0048*/ 	.byte	0x04, 0x17
        /*004a*/ 	.short	(.L_737 - .L_736)
.L_736:
        /*004c*/ 	.word	0x00000000
        /*0050*/ 	.short	0x0009
        /*0052*/ 	.short	0x0048
        /*0054*/ 	.byte	0x00, 0xf5, 0x21, 0x00


	//----- nvinfo : EIATTR_KPARAM_INFO
	.align		4
.L_737:
        /*0058*/ 	.byte	0x04, 0x17
        /*005a*/ 	.short	(.L_739 - .L_738)
.L_738:
        /*005c*/ 	.word	0x00000000
        /*0060*/ 	.short	0x0008
        /*0062*/ 	.short	0x0040
        /*0064*/ 	.byte	0x00, 0xf5, 0x21, 0x00


	//----- nvinfo : EIATTR_KPARAM_INFO
	.align		4
.L_739:
        /*0068*/ 	.byte	0x04, 0x17
        /*006a*/ 	.short	(.L_741 - .L_740)
.L_740:
        /*006c*/ 	.word	0x00000000
        /*0070*/ 	.short	0x0007
        /*0072*/ 	.short	0x0038
        /*0074*/ 	.byte	0x00, 0xf5, 0x21, 0x00


	//----- nvinfo : EIATTR_KPARAM_INFO
	.align		4
.L_741:
        /*0078*/ 	.byte	0x04, 0x17
        /*007a*/ 	.short	(.L_743 - .L_742)
.L_742:
        /*007c*/ 	.word	0x00000000
        /*0080*/ 	.short	0x0006
        /*0082*/ 	.short	0x0030
        /*0084*/ 	.byte	0x00, 0xf5, 0x21, 0x00


	//----- nvinfo : EIATTR_KPARAM_INFO
	.align		4
.L_743:
        /*0088*/ 	.byte	0x04, 0x17
        /*008a*/ 	.short	(.L_745 - .L_744)
.L_744:
        /*008c*/ 	.word	0x00000000
        /*0090*/ 	.short	0x0005
        /*0092*/ 	.short	0x0028
        /*0094*/ 	.byte	0x00, 0xf5, 0x21, 0x00


	//----- nvinfo : EIATTR_KPARAM_INFO
	.align		4
.L_745:
        /*0098*/ 	.byte	0x04, 0x17
        /*009a*/ 	.short	(.L_747 - .L_746)
.L_746:
        /*009c*/ 	.word	0x00000000
        /*00a0*/ 	.short	0x0004
        /*00a2*/ 	.short	0x0020
        /*00a4*/ 	.byte	0x00, 0xf5, 0x21, 0x00


	//----- nvinfo : EIATTR_KPARAM_INFO
	.align		4
.L_747:
        /*00a8*/ 	.byte	0x04, 0x17
        /*00aa*/ 	.short	(.L_749 - .L_748)
.L_748:
        /*00ac*/ 	.word	0x00000000
        /*00b0*/ 	.short	0x0003
        /*00b2*/ 	.short	0x0018
        /*00b4*/ 	.byte	0x00, 0xf5, 0x21, 0x00


	//----- nvinfo : EIATTR_KPARAM_INFO
	.align		4
.L_749:
        /*00b8*/ 	.byte	0x04, 0x17
        /*00ba*/ 	.short	(.L_751 - .L_750)
.L_750:
        /*00bc*/ 	.word	0x00000000
        /*00c0*/ 	.short	0x0002
        /*00c2*/ 	.short	0x0010
        /*00c4*/ 	.byte	0x00, 0xf5, 0x21, 0x00


	//----- nvinfo : EIATTR_KPARAM_INFO
	.align		4
.L_751:
        /*00c8*/ 	.byte	0x04, 0x17
        /*00ca*/ 	.short	(.L_753 - .L_752)
.L_752:
        /*00cc*/ 	.word	0x00000000
        /*00d0*/ 	.short	0x0001
        /*00d2*/ 	.short	0x0008
        /*00d4*/ 	.byte	0x00, 0xf5, 0x21, 0x00


	//----- nvinfo : EIATTR_KPARAM_INFO
	.align		4
.L_753:
        /*00d8*/ 	.byte	0x04, 0x17
        /*00da*/ 	.short	(.L_755 - .L_754)
.L_754:
        /*00dc*/ 	.word	0x00000000
        /*00e0*/ 	.short	0x0000
        /*00e2*/ 	.short	0x0000
        /*00e4*/ 	.byte	0x00, 0xf5, 0x21, 0x00


	//----- nvinfo : EIATTR_SPARSE_MMA_MASK
	.align		4
.L_755:
        /*00e8*/ 	.byte	0x03, 0x50
        /*00ea*/ 	.short	0x0000


	//----- nvinfo : EIATTR_MAXREG_COUNT
	.align		4
        /*00ec*/ 	.byte	0x03, 0x1b
        /*00ee*/ 	.short	0x00ff


	//----- nvinfo : EIATTR_NUM_BARRIERS
	.align		4
        /*00f0*/ 	.byte	0x02, 0x4c
        /*00f2*/ 	.byte	0x01
	.zero		1


	//----- nvinfo : EIATTR_MERCURY_ISA_VERSION
	.align		4
        /*00f4*/ 	.byte	0x03, 0x5f
        /*00f6*/ 	.short	0x0101


	//----- nvinfo : EIATTR_VRC_CTA_INIT_COUNT
	.align		4
        /*00f8*/ 	.byte	0x02, 0x4a
	.zero		1
	.zero		1


	//----- nvinfo : EIATTR_EXIT_INSTR_OFFSETS
	.align		4
        /*00fc*/ 	.byte	0x04, 0x1c
        /*00fe*/ 	.short	(.L_757 - .L_756)


	//   ....[0]....
.L_756:
        /*0100*/ 	.word	0x00000da0


	//   ....[1]....
        /*0104*/ 	.word	0x00000ea0


	//----- nvinfo : EIATTR_CRS_STACK_SIZE
	.align		4
.L_757:
        /*0108*/ 	.byte	0x04, 0x1e
        /*010a*/ 	.short	(.L_759 - .L_758)
.L_758:
        /*010c*/ 	.word	0x00000000


	//----- nvinfo : EIATTR_CBANK_PARAM_SIZE
	.align		4
.L_759:
        /*0110*/ 	.byte	0x03, 0x19
        /*0112*/ 	.short	0x0064


	//----- nvinfo : EIATTR_PARAM_CBANK
	.align		4
        /*0114*/ 	.byte	0x04, 0x0a
        /*0116*/ 	.short	(.L_761 - .L_760)
	.align		4
.L_760:
        /*0118*/ 	.word	index@(.nv.constant0._Z21integrate_flux_singlePfS_S_S_S_S_S_S_S_S_S_iii)
        /*011c*/ 	.short	0x0380
        /*011e*/ 	.short	0x0064


	//----- nvinfo : EIATTR_SW_WAR
	.align		4
.L_761:
        /*0120*/ 	.byte	0x04, 0x36
        /*0122*/ 	.short	(.L_763 - .L_762)
.L_762:
        /*0124*/ 	.word	0x00000008
.L_763:


//--------------------- .nv.info._Z21integrate_flux_doublePdS_S_S_S_S_S_S_S_S_S_iii --------------------------
	.section	.nv.info._Z21integrate_flux_doublePdS_S_S_S_S_S_S_S_S_S_iii,"",@"SHT_CUDA_INFO"
	.sectionflags	@""
	.align	4


	//----- nvinfo : EIATTR_CUDA_API_VERSION
	.align		4
        /*0000*/ 	.byte	0x04, 0x37
        /*0002*/ 	.short	(.L_765 - .L_764)
.L_764:
        /*0004*/ 	.word	0x00000082


	//----- nvinfo : EIATTR_KPARAM_INFO
	.align		4
.L_765:
        /*0008*/ 	.byte	0x04, 0x17
        /*000a*/ 	.short	(.L_767 - .L_766)
.L_766:
        /*000c*/ 	.word	0x00000000
        /*0010*/ 	.short	0x000d
        /*0012*/ 	.short	0x0060
        /*0014*/ 	.byte	0x00, 0xf0, 0x11, 0x00


	//----- nvinfo : EIATTR_KPARAM_INFO
	.align		4
.L_767:
        /*0018*/ 	.byte	0x04, 0x17
        /*001a*/ 	.short	(.L_769 - .L_768)
.L_768:
        /*001c*/ 	.word	0x00000000
        /*0020*/ 	.short	0x000c
        /*0022*/ 	.short	0x005c
        /*0024*/ 	.byte	0x00, 0xf0, 0x11, 0x00


	//----- nvinfo : EIATTR_KPARAM_INFO
	.align		4
.L_769:
        /*0028*/ 	.byte	0x04, 0x17
        /*002a*/ 	.short	(.L_771 - .L_770)
.L_770:
        /*002c*/ 	.word	0x00000000
        /*0030*/ 	.short	0x000b
        /*0032*/ 	.short	0x0058
        /*0034*/ 	.byte	0x00, 0xf0, 0x11, 0x00


	//----- nvinfo : EIATTR_KPARAM_INFO
	.align		4
.L_771:
        /*0038*/ 	.byte	0x04, 0x17
        /*003a*/ 	.short	(.L_773 - .L_772)
.L_772:
        /*003c*/ 	.word	0x00000000
        /*0040*/ 	.short	0x000a
        /*0042*/ 	.short	0x0050
        /*0044*/ 	.byte	0x00, 0xf5, 0x21, 0x00


	//----- nvinfo : EIATTR_KPARAM_INFO
	.align		4
.L_773:
        /*0048*/ 	.byte	0x04, 0x17
        /*004a*/ 	.short	(.L_775 - .L_774)
.L_774:
        /*004c*/ 	.word	0x00000000
        /*0050*/ 	.short	0x0009
        /*0052*/ 	.short	0x0048
        /*0054*/ 	.byte	0x00, 0xf5, 0x21, 0x00


	//----- nvinfo : EIATTR_KPARAM_INFO
	.align		4
.L_775:
        /*0058*/ 	.byte	0x04, 0x17
        /*005a*/ 	.short	(.L_777 - .L_776)
.L_776:
        /*005c*/ 	.word	0x00000000
        /*0060*/ 	.short	0x0008
        /*0062*/ 	.short	0x0040
        /*0064*/ 	.byte	0x00, 0xf5, 0x21, 0x00


	//----- nvinfo : EIATTR_KPARAM_INFO
	.align		4
.L_777:
        /*0068*/ 	.byte	0x04, 0x17
        /*006a*/ 	.short	(.L_779 - .L_778)
.L_778:
        /*006c*/ 	.word	0x00000000
        /*0070*/ 	.short	0x0007
        /*0072*/ 	.short	0x0038
        /*0074*/ 	.byte	0x00, 0xf5, 0x21, 0x00


	//----- nvinfo : EIATTR_KPARAM_INFO
	.align		4
.L_779:
        /*0078*/ 	.byte	0x04, 0x17
        /*007a*/ 	.short	(.L_781 - .L_780)
.L_780:
        /*007c*/ 	.word	0x00000000
        /*0080*/ 	.short	0x0006
        /*0082*/ 	.short	0x0030
        /*0084*/ 	.byte	0x00, 0xf5, 0x21, 0x00


	//----- nvinfo : EIATTR_KPARAM_INFO
	.align		4
.L_781:
        /*0088*/ 	.byte	0x04, 0x17
        /*008a*/ 	.short	(.L_783 - .L_782)
.L_782:
        /*008c*/ 	.word	0x00000000
        /*0090*/ 	.short	0x0005
        /*0092*/ 	.short	0x0028
        /*0094*/ 	.byte	0x00, 0xf5, 0x21, 0x00


	//----- nvinfo : EIATTR_KPARAM_INFO
	.align		4
.L_783:
        /*0098*/ 	.byte	0x04, 0x17
        /*009a*/ 	.short	(.L_785 - .L_784)
.L_784:
        /*009c*/ 	.word	0x00000000
        /*00a0*/ 	.short	0x0004
        /*00a2*/ 	.short	0x0020
        /*00a4*/ 	.byte	0x00, 0xf5, 0x21, 0x00


	//----- nvinfo : EIATTR_KPARAM_INFO
	.align		4
.L_785:
        /*00a8*/ 	.byte	0x04, 0x17
        /*00aa*/ 	.short	(.L_787 - .L_786)
.L_786:
        /*00ac*/ 	.word	0x00000000
        /*00b0*/ 	.short	0x0003
        /*00b2*/ 	.short	0x0018
        /*00b4*/ 	.byte	0x00, 0xf5, 0x21, 0x00


	//----- nvinfo : EIATTR_KPARAM_INFO
	.align		4
.L_787:
        /*00b8*/ 	.byte	0x04, 0x17
        /*00ba*/ 	.short	(.L_789 - .L_788)
.L_788:
        /*00bc*/ 	.word	0x00000000
        /*00c0*/ 	.short	0x0002
        /*00c2*/ 	.short	0x0010
        /*00c4*/ 	.byte	0x00, 0xf5, 0x21, 0x00


	//----- nvinfo : EIATTR_KPARAM_INFO
	.align		4
.L_789:
        /*00c8*/ 	.byte	0x04, 0x17
        /*00ca*/ 	.short	(.L_791 - .L_790)
.L_790:
        /*00cc*/ 	.word	0x00000000
        /*00d0*/ 	.short	0x0001
        /*00d2*/ 	.short	0x0008
        /*00d4*/ 	.byte	0x00, 0xf5, 0x21, 0x00


	//----- nvinfo : EIATTR_KPARAM_INFO
	.align		4
.L_791:
        /*00d8*/ 	.byte	0x04, 0x17
        /*00da*/ 	.short	(.L_793 - .L_792)
.L_792:
        /*00dc*/ 	.word	0x00000000
        /*00e0*/ 	.short	0x0000
        /*00e2*/ 	.short	0x0000
        /*00e4*/ 	.byte	0x00, 0xf5, 0x21, 0x00


	//----- nvinfo : EIATTR_SPARSE_MMA_MASK
	.align		4
.L_793:
        /*00e8*/ 	.byte	0x03, 0x50
        /*00ea*/ 	.short	0x0000


	//----- nvinfo : EIATTR_MAXREG_COUNT
	.align		4
        /*00ec*/ 	.byte	0x03, 0x1b
        /*00ee*/ 	.short	0x00ff


	//----- nvinfo : EIATTR_NUM_BARRIERS
	.align		4
        /*00f0*/ 	.byte	0x02, 0x4c
        /*00f2*/ 	.byte	0x01
	.zero		1


	//----- nvinfo : EIATTR_MERCURY_ISA_VERSION
	.align		4
        /*00f4*/ 	.byte	0x03, 0x5f
        /*00f6*/ 	.short	0x0101


	//----- nvinfo : EIATTR_VRC_CTA_INIT_COUNT
	.align		4
        /*00f8*/ 	.byte	0x02, 0x4a
	.zero		1
	.zero		1


	//----- nvinfo : EIATTR_EXIT_INSTR_OFFSETS
	.align		4
        /*00fc*/ 	.byte	0x04, 0x1c
        /*00fe*/ 	.short	(.L_795 - .L_794)


	//   ....[0]....
.L_794:
        /*0100*/ 	.word	0x00000cf0


	//   ....[1]....
        /*0104*/ 	.word	0x00000de0


	//----- nvinfo : EIATTR_CRS_STACK_SIZE
	.align		4
.L_795:
        /*0108*/ 	.byte	0x04, 0x1e
        /*010a*/ 	.short	(.L_797 - .L_796)
.L_796:
        /*010c*/ 	.word	0x00000000


	//----- nvinfo : EIATTR_CBANK_PARAM_SIZE
	.align		4
.L_797:
        /*0110*/ 	.byte	0x03, 0x19
        /*0112*/ 	.short	0x0064


	//----- nvinfo : EIATTR_PARAM_CBANK
	.align		4
        /*0114*/ 	.byte	0x04, 0x0a
        /*0116*/ 	.short	(.L_799 - .L_798)
	.align		4
.L_798:
        /*0118*/ 	.word	index@(.nv.constant0._Z21integrate_flux_doublePdS_S_S_S_S_S_S_S_S_S_iii)
        /*011c*/ 	.short	0x0380
        /*011e*/ 	.short	0x0064


	//----- nvinfo : EIATTR_SW_WAR
	.align		4
.L_799:
        /*0120*/ 	.byte	0x04, 0x36
        /*0122*/ 	.short	(.L_801 - .L_800)
.L_800:
        /*0124*/ 	.word	0x00000008
.L_801:


//--------------------- .nv.info._Z19fband_matrix_nonisoPdS_S_S_S_S_S_S_S_S_S_S_S_S_S_S_S_S_S_S_S_S_S_S_S_S_S_S_S_S_S_S_PiS_S_S_diddiiddiddiiiid --------------------------
	.section	.nv.info._Z19fband_matrix_nonisoPdS_S_S_S_S_S_S_S_S_S_S_S_S_S_S_S_S_S_S_S_S_S_S_S_S_S_S_S_S_S_S_PiS_S_S_diddiiddiddiiiid,"",@"SHT_CUDA_INFO"
	.sectionflags	@""
	.align	4


	//----- nvinfo : EIATTR_CUDA_API_VERSION
	.align		4
        /*0000*/ 	.byte	0x04, 0x37
        /*0002*/ 	.short	(.L_803 - .L_802)
.L_802:
        /*0004*/ 	.word	0x00000082


	//----- nvinfo : EIATTR_KPARAM_INFO
	.align		4
.L_803:
        /*0008*/ 	.byte	0x04, 0x17
        /*000a*/ 	.short	(.L_805 - .L_804)
.L_804:
        /*000c*/ 	.word	0x00000000
        /*0010*/ 	.short	0x0033
        /*0012*/ 	.short	0x0180
        /*0014*/ 	.byte	0x00, 0xf0, 0x21, 0x00


	//----- nvinfo : EIATTR_KPARAM_INFO
	.align		4
.L_805:
        /*0018*/ 	.byte	0x04, 0x17
        /*001a*/ 	.short	(.L_807 - .L_806)
.L_806:
        /*001c*/ 	.word	0x00000000
        /*0020*/ 	.short	0x0032
        /*0022*/ 	.short	0x017c
        /*0024*/ 	.byte	0x00, 0xf0, 0x11, 0x00


	//----- nvinfo : EIATTR_KPARAM_INFO
	.align		4
.L_807:
        /*0028*/ 	.byte	0x04, 0x17
        /*002a*/ 	.short	(.L_809 - .L_808)
.L_808:
        /*002c*/ 	.word	0x00000000
        /*0030*/ 	.short	0x0031
        /*0032*/ 	.short	0x0178
        /*0034*/ 	.byte	0x00, 0xf0, 0x11, 0x00


	//----- nvinfo : EIATTR_KPARAM_INFO
	.align		4
.L_809:
        /*0038*/ 	.byte	0x04, 0x17
        /*003a*/ 	.short	(.L_811 - .L_810)
.L_810:
        /*003c*/ 	.word	0x00000000
        /*0040*/ 	.short	0x0030
        /*0042*/ 	.short	0x0174
        /*0044*/ 	.byte	0x00, 0xf0, 0x11, 0x00


	//----- nvinfo : EIATTR_KPARAM_INFO
	.align		4
.L_811:
        /*0048*/ 	.byte	0x04, 0x17
        /*004a*/ 	.short	(.L_813 - .L_812)
.L_812:
        /*004c*/ 	.word	0x00000000
        /*0050*/ 	.short	0x002f
        /*0052*/ 	.short	0x0170
        /*0054*/ 	.byte	0x00, 0xf0, 0x11, 0x00


	//----- nvinfo : EIATTR_KPARAM_INFO
	.align		4
.L_813:
        /*0058*/ 	.byte	0x04, 0x17
        /*005a*/ 	.short	(.L_815 - .L_814)
.L_814:
        /*005c*/ 	.word	0x00000000
        /*0060*/ 	.short	0x002e
        /*0062*/ 	.short	0x0168
        /*0064*/ 	.byte	0x00, 0xf0, 0x21, 0x00


	//----- nvinfo : EIATTR_KPARAM_INFO
	.align		4
.L_815:
        /*0068*/ 	.byte	0x04, 0x17
        /*006a*/ 	.short	(.L_817 - .L_816)
.L_816:
        /*006c*/ 	.word	0x00000000
        /*0070*/ 	.short	0x002d
        /*0072*/ 	.short	0x0160
        /*0074*/ 	.byte	0x00, 0xf0, 0x21, 0x00


	//----- nvinfo : EIATTR_KPARAM_INFO
	.align		4
.L_817:
        /*0078*/ 	.byte	0x04, 0x17
        /*007a*/ 	.short	(.L_819 - .L_818)
.L_818:
        /*007c*/ 	.word	0x00000000
        /*0080*/ 	.short	0x002c
        /*0082*/ 	.short	0x0158
        /*0084*/ 	.byte	0x00, 0xf0, 0x11, 0x00


	//----- nvinfo : EIATTR_KPARAM_INFO
	.align		4
.L_819:
        /*0088*/ 	.byte	0x04, 0x17
        /*008a*/ 	.short	(.L_821 - .L_820)
.L_820:
        /*008c*/ 	.word	0x00000000
        /*0090*/ 	.short	0x002b
        /*0092*/ 	.short	0x0150
        /*0094*/ 	.byte	0x00, 0xf0, 0x21, 0x00


	//----- nvinfo : EIATTR_KPARAM_INFO
	.align		4
.L_821:
        /*0098*/ 	.byte	0x04, 0x17
        /*009a*/ 	.short	(.L_823 - .L_822)
.L_822:
        /*009c*/ 	.word	0x00000000
        /*00a0*/ 	.short	0x002a
        /*00a2*/ 	.short	0x0148
        /*00a4*/ 	.byte	0x00, 0xf0, 0x21, 0x00


	//----- nvinfo : EIATTR_KPARAM_INFO
	.align		4
.L_823:
        /*00a8*/ 	.byte	0x04, 0x17
        /*00aa*/ 	.short	(.L_825 - .L_824)
.L_824:
        /*00ac*/ 	.word	0x00000000
        /*00b0*/ 	.short	0x0029
        /*00b2*/ 	.short	0x0144
        /*00b4*/ 	.byte	0x00, 0xf0, 0x11, 0x00


	//----- nvinfo : EIATTR_KPARAM_INFO
	.align		4
.L_825:
        /*00b8*/ 	.byte	0x04, 0x17
        /*00ba*/ 	.short	(.L_827 - .L_826)
.L_826:
        /*00bc*/ 	.word	0x00000000
        /*00c0*/ 	.short	0x0028
        /*00c2*/ 	.short	0x0140
        /*00c4*/ 	.byte	0x00, 0xf0, 0x11, 0x00


	//----- nvinfo : EIATTR_KPARAM_INFO
	.align		4
.L_827:
        /*00c8*/ 	.byte	0x04, 0x17
        /*00ca*/ 	.short	(.L_829 - .L_828)
.L_828:
        /*00cc*/ 	.word	0x00000000
        /*00d0*/ 	.short	0x0027
        /*00d2*/ 	.short	0x0138
        /*00d4*/ 	.byte	0x00, 0xf0, 0x21, 0x00


	//----- nvinfo : EIATTR_KPARAM_INFO
	.align		4
.L_829:
        /*00d8*/ 	.byte	0x04, 0x17
        /*00da*/ 	.short	(.L_831 - .L_830)
.L_830:
        /*00dc*/ 	.word	0x00000000
        /*00e0*/ 	.short	0x0026
        /*00e2*/ 	.short	0x0130
        /*00e4*/ 	.byte	0x00, 0xf0, 0x21, 0x00


	//----- nvinfo : EIATTR_KPARAM_INFO
	.align		4
.L_831:
        /*00e8*/ 	.byte	0x04, 0x17
        /*00ea*/ 	.short	(.L_833 - .L_832)
.L_832:
        /*00ec*/ 	.word	0x00000000
        /*00f0*/ 	.short	0x0025
        /*00f2*/ 	.short	0x0128
        /*00f4*/ 	.byte	0x00, 0xf0, 0x11, 0x00


	//----- nvinfo : EIATTR_KPARAM_INFO
	.align		4
.L_833:
        /*00f8*/ 	.byte	0x04, 0x17
        /*00fa*/ 	.short	(.L_835 - .L_834)
.L_834:
        /*00fc*/ 	.word	0x00000000
        /*0100*/ 	.short	0x0024
        /*0102*/ 	.short	0x0120
        /*0104*/ 	.byte	0x00, 0xf0, 0x21, 0x00


	//----- nvinfo : EIATTR_KPARAM_INFO
	.align		4
.L_835:
        /*0108*/ 	.byte	0x04, 0x17
        /*010a*/ 	.short	(.L_837 - .L_836)
.L_836:
        /*010c*/ 	.word	0x00000000
        /*0110*/ 	.short	0x0023
        /*0112*/ 	.short	0x0118
        /*0114*/ 	.byte	0x00, 0xf5, 0x21, 0x00


	//----- nvinfo : EIATTR_KPARAM_INFO
	.align		4
.L_837:
        /*0118*/ 	.byte	0x04, 0x17
        /*011a*/ 	.short	(.L_839 - .L_838)
.L_838:
        /*011c*/ 	.word	0x00000000
        /*0120*/ 	.short	0x0022
        /*0122*/ 	.short	0x0110
        /*0124*/ 	.byte	0x00, 0xf5, 0x21, 0x00


	//----- nvinfo : EIATTR_KPARAM_INFO
	.align		4
.L_839:
        /*0128*/ 	.byte	0x04, 0x17
        /*012a*/ 	.short	(.L_841 - .L_840)
.L_840:
        /*012c*/ 	.word	0x00000000
        /*0130*/ 	.short	0x0021
        /*0132*/ 	.short	0x0108
        /*0134*/ 	.byte	0x00, 0xf5, 0x21, 0x00


	//----- nvinfo : EIATTR_KPARAM_INFO
	.align		4
.L_841:
        /*0138*/ 	.byte	0x04, 0x17
        /*013a*/ 	.short	(.L_843 - .L_842)
.L_842:
        /*013c*/ 	.word	0x00000000
        /*0140*/ 	.short	0x0020
        /*0142*/ 	.short	0x0100
        /*0144*/ 	.byte	0x00, 0xf5, 0x21, 0x00


	//----- nvinfo : EIATTR_KPARAM_INFO
	.align		4
.L_843:
        /*0148*/ 	.byte	0x04, 0x17
        /*014a*/ 	.short	(.L_845 - .L_844)
.L_844:
        /*014c*/ 	.word	0x00000000
        /*0150*/ 	.short	0x001f
        /*0152*/ 	.short	0x00f8
        /*0154*/ 	.byte	0x00, 0xf5, 0x21, 0x00


	//----- nvinfo : EIATTR_KPARAM_INFO
	.align		4
.L_845:
        /*0158*/ 	.byte	0x04, 0x17
        /*015a*/ 	.short	(.L_847 - .L_846)
.L_846:
        /*015c*/ 	.word	0x00000000
        /*0160*/ 	.short	0x001e
        /*0162*/ 	.short	0x00f0
        /*0164*/ 	.byte	0x00, 0xf5, 0x21, 0x00


	//----- nvinfo : EIATTR_KPARAM_INFO
	.align		4
.L_847:
        /*0168*/ 	.byte	0x04, 0x17
        /*016a*/ 	.short	(.L_849 - .L_848)
.L_848:
        /*016c*/ 	.word	0x00000000
        /*0170*/ 	.short	0x001d
        /*0172*/ 	.short	0x00e8
        /*0174*/ 	.byte	0x00, 0xf5, 0x21, 0x00


	//----- nvinfo : EIATTR_KPARAM_INFO
	.align		4
.L_849:
        /*0178*/ 	.byte	0x04, 0x17
        /*017a*/ 	.short	(.L_851 - .L_850)
.L_850:
        /*017c*/ 	.word	0x00000000
        /*0180*/ 	.short	0x001c
        /*0182*/ 	.short	0x00e0
        /*0184*/ 	.byte	0x00, 0xf5, 0x21, 0x00


	//----- nvinfo : EIATTR_KPARAM_INFO
	.align		4
.L_851:
        /*0188*/ 	.byte	0x04, 0x17
        /*018a*/ 	.short	(.L_853 - .L_852)
.L_852:
        /*018c*/ 	.word	0x00000000
        /*0190*/ 	.short	0x001b
        /*0192*/ 	.short	0x00d8
        /*0194*/ 	.byte	0x00, 0xf5, 0x21, 0x00


	//----- nvinfo : EIATTR_KPARAM_INFO
	.align		4
.L_853:
        /*0198*/ 	.byte	0x04, 0x17
        /*019a*/ 	.short	(.L_855 - .L_854)
.L_854:
        /*019c*/ 	.word	0x00000000
        /*01a0*/ 	.short	0x001a
        /*01a2*/ 	.short	0x00d0
        /*01a4*/ 	.byte	0x00, 0xf5, 0x21, 0x00


	//----- nvinfo : EIATTR_KPARAM_INFO
	.align		4
.L_855:
        /*01a8*/ 	.byte	0x04, 0x17
        /*01aa*/ 	.short	(.L_857 - .L_856)
.L_856:
        /*01ac*/ 	.word	0x00000000
        /*01b0*/ 	.short	0x0019
        /*01b2*/ 	.short	0x00c8
        /*01b4*/ 	.byte	0x00, 0xf5, 0x21, 0x00


	//----- nvinfo : EIATTR_KPARAM_INFO
	.align		4
.L_857:
        /*01b8*/ 	.byte	0x04, 0x17
        /*01ba*/ 	.short	(.L_859 - .L_858)
.L_858:
        /*01bc*/ 	.word	0x00000000
        /*01c0*/ 	.short	0x0018
        /*01c2*/ 	.short	0x00c0
        /*01c4*/ 	.byte	0x00, 0xf5, 0x21, 0x00


	//----- nvinfo : EIATTR_KPARAM_INFO
	.align		4
.L_859:
        /*01c8*/ 	.byte	0x04, 0x17
        /*01ca*/ 	.short	(.L_861 - .L_860)
.L_860:
        /*01cc*/ 	.word	0x00000000
        /*01d0*/ 	.short	0x0017
        /*01d2*/ 	.short	0x00b8
        /*01d4*/ 	.byte	0x00, 0xf5, 0x21, 0x00


	//----- nvinfo : EIATTR_KPARAM_INFO
	.align		4
.L_861:
        /*01d8*/ 	.byte	0x04, 0x17
        /*01da*/ 	.short	(.L_863 - .L_862)
.L_862:
        /*01dc*/ 	.word	0x00000000
        /*01e0*/ 	.short	0x0016
        /*01e2*/ 	.short	0x00b0
        /*01e4*/ 	.byte	0x00, 0xf5, 0x21, 0x00


	//----- nvinfo : EIATTR_KPARAM_INFO
	.align		4
.L_863:
        /*01e8*/ 	.byte	0x04, 0x17
        /*01ea*/ 	.short	(.L_865 - .L_864)
.L_864:
        /*01ec*/ 	.word	0x00000000
        /*01f0*/ 	.short	0x0015
        /*01f2*/ 	.short	0x00a8
        /*01f4*/ 	.byte	0x00, 0xf5, 0x21, 0x00


	//----- nvinfo : EIATTR_KPARAM_INFO
	.align		4
.L_865:
        /*01f8*/ 	.byte	0x04, 0x17
        /*01fa*/ 	.short	(.L_867 - .L_866)
.L_866:
        /*01fc*/ 	.word	0x00000000
        /*0200*/ 	.short	0x0014
        /*0202*/ 	.short	0x00a0
        /*0204*/ 	.byte	0x00, 0xf5, 0x21, 0x00


	//----- nvinfo : EIATTR_KPARAM_INFO
	.align		4
.L_867:
        /*0208*/ 	.byte	0x04, 0x17
        /*020a*/ 	.short	(.L_869 - .L_868)
.L_868:
        /*020c*/ 	.word	0x00000000
        /*0210*/ 	.short	0x0013
        /*0212*/ 	.short	0x0098
        /*0214*/ 	.byte	0x00, 0xf5, 0x21, 0x00


	//----- nvinfo : EIATTR_KPARAM_INFO
	.align		4
.L_869:
        /*0218*/ 	.byte	0x04, 0x17
        /*021a*/ 	.short	(.L_871 - .L_870)
.L_870:
        /*021c*/ 	.word	0x00000000
        /*0220*/ 	.short	0x0012
        /*0222*/ 	.short	0x0090
        /*0224*/ 	.byte	0x00, 0xf5, 0x21, 0x00


	//----- nvinfo : EIATTR_KPARAM_INFO
	.align		4
.L_871:
        /*0228*/ 	.byte	0x04, 0x17
        /*022a*/ 	.short	(.L_873 - .L_872)
.L_872:
        /*022c*/ 	.word	0x00000000
        /*0230*/ 	.short	0x0011
        /*0232*/ 	.short	0x0088
        /*0234*/ 	.byte	0x00, 0xf5, 0x21, 0x00


	//----- nvinfo : EIATTR_KPARAM_INFO
	.align		4
.L_873:
        /*0238*/ 	.byte	0x04, 0x17
        /*023a*/ 	.short	(.L_875 - .L_874)
.L_874:
        /*023c*/ 	.word	0x00000000
        /*0240*/ 	.short	0x0010
        /*0242*/ 	.short	0x0080
        /*0244*/ 	.byte	0x00, 0xf5, 0x21, 0x00


	//----- nvinfo : EIATTR_KPARAM_INFO
	.align		4
.L_875:
        /*0248*/ 	.byte	0x04, 0x17
        /*024a*/ 	.short	(.L_877 - .L_876)
.L_876:
        /*024c*/ 	.word	0x00000000
        /*0250*/ 	.short	0x000f
        /*0252*/ 	.short	0x0078
        /*0254*/ 	.byte	0x00, 0xf5, 0x21, 0x00


	//----- nvinfo : EIATTR_KPARAM_INFO
	.align		4
.L_877:
        /*0258*/ 	.byte	0x04, 0x17
        /*025a*/ 	.short	(.L_879 - .L_878)
.L_878:
        /*025c*/ 	.word	0x00000000
        /*0260*/ 	.short	0x000e
        /*0262*/ 	.short	0x0070
        /*0264*/ 	.byte	0x00, 0xf5, 0x21, 0x00


	//----- nvinfo : EIATTR_KPARAM_INFO
	.align		4
.L_879:
        /*0268*/ 	.byte	0x04, 0x17
        /*026a*/ 	.short	(.L_881 - .L_880)
.L_880:
        /*026c*/ 	.word	0x00000000
        /*0270*/ 	.short	0x000d
        /*0272*/ 	.short	0x0068
        /*0274*/ 	.byte	0x00, 0xf5, 0x21, 0x00


	//----- nvinfo : EIATTR_KPARAM_INFO
	.align		4
.L_881:
        /*0278*/ 	.byte	0x04, 0x17
        /*027a*/ 	.short	(.L_883 - .L_882)
.L_882:
        /*027c*/ 	.word	0x00000000
        /*0280*/ 	.short	0x000c
        /*0282*/ 	.short	0x0060
        /*0284*/ 	.byte	0x00, 0xf5, 0x21, 0x00


	//----- nvinfo : EIATTR_KPARAM_INFO
	.align		4
.L_883:
        /*0288*/ 	.byte	0x04, 0x17
        /*028a*/ 	.short	(.L_885 - .L_884)
.L_884:
        /*028c*/ 	.word	0x00000000
        /*0290*/ 	.short	0x000b
        /*0292*/ 	.short	0x0058
        /*0294*/ 	.byte	0x00, 0xf5, 0x21, 0x00


	//----- nvinfo : EIATTR_KPARAM_INFO
	.align		4
.L_885:
        /*0298*/ 	.byte	0x04, 0x17
        /*029a*/ 	.short	(.L_887 - .L_886)
.L_886:
        /*029c*/ 	.word	0x00000000
        /*02a0*/ 	.short	0x000a
        /*02a2*/ 	.short	0x0050
        /*02a4*/ 	.byte	0x00, 0xf5, 0x21, 0x00


	//----- nvinfo : EIATTR_KPARAM_INFO
	.align		4
.L_887:
        /*02a8*/ 	.byte	0x04, 0x17
        /*02aa*/ 	.short	(.L_889 - .L_888)
.L_888:
        /*02ac*/ 	.word	0x00000000
        /*02b0*/ 	.short	0x0009
        /*02b2*/ 	.short	0x0048
        /*02b4*/ 	.byte	0x00, 0xf5, 0x21, 0x00


	//----- nvinfo : EIATTR_KPARAM_INFO
	.align		4
.L_889:
        /*02b8*/ 	.byte	0x04, 0x17
        /*02ba*/ 	.short	(.L_891 - .L_890)
.L_890:
        /*02bc*/ 	.word	0x00000000
        /*02c0*/ 	.short	0x0008
        /*02c2*/ 	.short	0x0040
        /*02c4*/ 	.byte	0x00, 0xf5, 0x21, 0x00


	//----- nvinfo : EIATTR_KPARAM_INFO
	.align		4
.L_891:
        /*02c8*/ 	.byte	0x04, 0x17
        /*02ca*/ 	.short	(.L_893 - .L_892)
.L_892:
        /*02cc*/ 	.word	0x00000000
        /*02d0*/ 	.short	0x0007
        /*02d2*/ 	.short	0x0038
        /*02d4*/ 	.byte	0x00, 0xf5, 0x21, 0x00


	//----- nvinfo : EIATTR_KPARAM_INFO
	.align		4
.L_893:
        /*02d8*/ 	.byte	0x04, 0x17
        /*02da*/ 	.short	(.L_895 - .L_894)
.L_894:
        /*02dc*/ 	.word	0x00000000
        /*02e0*/ 	.short	0x0006
        /*02e2*/ 	.short	0x0030
        /*02e4*/ 	.byte	0x00, 0xf5, 0x21, 0x00


	//----- nvinfo : EIATTR_KPARAM_INFO
	.align		4
.L_895:
        /*02e8*/ 	.byte	0x04, 0x17
        /*02ea*/ 	.short	(.L_897 - .L_896)
.L_896:
        /*02ec*/ 	.word	0x00000000
        /*02f0*/ 	.short	0x0005
        /*02f2*/ 	.short	0x0028
        /*02f4*/ 	.byte	0x00, 0xf5, 0x21, 0x00


	//----- nvinfo : EIATTR_KPARAM_INFO
	.align		4
.L_897:
        /*02f8*/ 	.byte	0x04, 0x17
        /*02fa*/ 	.short	(.L_899 - .L_898)
.L_898:
        /*02fc*/ 	.word	0x00000000
        /*0300*/ 	.short	0x0004
        /*0302*/ 	.short	0x0020
        /*0304*/ 	.byte	0x00, 0xf5, 0x21, 0x00


	//----- nvinfo : EIATTR_KPARAM_INFO
	.align		4
.L_899:
        /*0308*/ 	.byte	0x04, 0x17
        /*030a*/ 	.short	(.L_901 - .L_900)
.L_900:
        /*030c*/ 	.word	0x00000000
        /*0310*/ 	.short	0x0003
        /*0312*/ 	.short	0x0018
        /*0314*/ 	.byte	0x00, 0xf5, 0x21, 0x00


	//----- nvinfo : EIATTR_KPARAM_INFO
	.align		4
.L_901:
        /*0318*/ 	.byte	0x04, 0x17
        /*031a*/ 	.short	(.L_903 - .L_902)
.L_902:
        /*031c*/ 	.word	0x00000000
        /*0320*/ 	.short	0x0002
        /*0322*/ 	.short	0x0010
        /*0324*/ 	.byte	0x00, 0xf5, 0x21, 0x00


	//----- nvinfo : EIATTR_KPARAM_INFO
	.align		4
.L_903:
        /*0328*/ 	.byte	0x04, 0x17
        /*032a*/ 	.short	(.L_905 - .L_904)
.L_904:
        /*032c*/ 	.word	0x00000000
        /*0330*/ 	.short	0x0001
        /*0332*/ 	.short	0x0008
        /*0334*/ 	.byte	0x00, 0xf5, 0x21, 0x00


	//----- nvinfo : EIATTR_KPARAM_INFO
	.align		4
.L_905:
        /*0338*/ 	.byte	0x04, 0x17
        /*033a*/ 	.short	(.L_907 - .L_906)
.L_906:
        /*033c*/ 	.word	0x00000000
        /*0340*/ 	.short	0x0000
        /*0342*/ 	.short	0x0000
        /*0344*/ 	.byte	0x00, 0xf5, 0x21, 0x00


	//----- nvinfo : EIATTR_SPARSE_MMA_MASK
	.align		4
.L_907:
        /*0348*/ 	.byte	0x03, 0x50
        /*034a*/ 	.short	0x0000


	//----- nvinfo : EIATTR_MAXREG_COUNT
	.align		4
        /*034c*/ 	.byte	0x03, 0x1b
        /*034e*/ 	.short	0x00ff


	//----- nvinfo : EIATTR_EXTERNS
	.align		4
        /*0350*/ 	.byte	0x04, 0x0f
        /*0352*/ 	.short	(.L_909 - .L_908)


	//   ....[0]....
	.align		4
.L_908:
        /*0354*/ 	.word	index@(vprintf)


	//----- nvinfo : EIATTR_MERCURY_ISA_VERSION
	.align		4
.L_909:
        /*0358*/ 	.byte	0x03, 0x5f
        /*035a*/ 	.short	0x0101


	//----- nvinfo : EIATTR_VRC_CTA_INIT_COUNT
	.align		4
        /*035c*/ 	.byte	0x02, 0x4a
	.zero		1
	.zero		1


	//----- nvinfo : EIATTR_SYSCALL_OFFSETS
	.align		4
        /*0360*/ 	.byte	0x04, 0x46
        /*0362*/ 	.short	(.L_911 - .L_910)


	//   ....[0]....
.L_910:
        /*0364*/ 	.word	0x00000d80


	//   ....[1]....
        /*0368*/ 	.word	0x00001200


	//   ....[2]....
        /*036c*/ 	.word	0x00001ba0


	//   ....[3]....
        /*0370*/ 	.word	0x00002030


	//----- nvinfo : EIATTR_EXIT_INSTR_OFFSETS
	.align		4
.L_911:
        /*0374*/ 	.byte	0x04, 0x1c
        /*0376*/ 	.short	(.L_913 - .L_912)


	//   ....[0]....
.L_912:
        /*0378*/ 	.word	0x00000120


	//   ....[1]....
        /*037c*/ 	.word	0x00000270


	//   ....[2]....
        /*0380*/ 	.word	0x00002110


	//   ....[3]....
        /*0384*/ 	.word	0x00006e30


	//   ....[4]....
        /*0388*/ 	.word	0x00007140


	//----- nvinfo : EIATTR_CRS_STACK_SIZE
	.align		4
.L_913:
        /*038c*/ 	.byte	0x04, 0x1e
        /*038e*/ 	.short	(.L_915 - .L_914)
.L_914:
        /*0390*/ 	.word	0x00000000


	//----- nvinfo : EIATTR_CBANK_PARAM_SIZE
	.align		4
.L_915:
        /*0394*/ 	.byte	0x03, 0x19
        /*0396*/ 	.short	0x0188


	//----- nvinfo : EIATTR_PARAM_CBANK
	.align		4
        /*0398*/ 	.byte	0x04, 0x0a
        /*039a*/ 	.short	(.L_917 - .L_916)
	.align		4
.L_916:
        /*039c*/ 	.word	index@(.nv.constant0._Z19fband_matrix_nonisoPdS_S_S_S_S_S_S_S_S_S_S_S_S_S_S_S_S_S_S_S_S_S_S_S_S_S_S_S_S_S_S_PiS_S_S_diddiiddiddiiiid)
        /*03a0*/ 	.short	0x0380
        /*03a2*/ 	.short	0x0188


	//----- nvinfo : EIATTR_SW_WAR
	.align		4
.L_917:
        /*03a4*/ 	.byte	0x04, 0x36
        /*03a6*/ 	.short	(.L_919 - .L_918)
.L_918:
        /*03a8*/ 	.word	0x00000008
.L_919:


//--------------------- .nv.info._Z16fband_matrix_isoPdS_S_S_S_S_S_S_S_S_S_S_S_S_S_S_S_PiS_S_diddiiddidiiiid --------------------------
	.section	.nv.info._Z16fband_matrix_isoPdS_S_S_S_S_S_S_S_S_S_S_S_S_S_S_S_PiS_S_diddiiddidiiiid,"",@"SHT_CUDA_INFO"
	.sectionflags	@""
	.align	4


	//----- nvinfo : EIATTR_CUDA_API_VERSION
	.align		4
        /*0000*/ 	.byte	0x04, 0x37
        /*0002*/ 	.short	(.L_921 - .L_920)
.L_920:
        /*0004*/ 	.word	0x00000082


	//----- nvinfo : EIATTR_KPARAM_INFO
	.align		4
.L_921:
        /*0008*/ 	.byte	0x04, 0x17
        /*000a*/ 	.short	(.L_923 - .L_922)
.L_922:
        /*000c*/ 	.word	0x00000000
        /*0010*/ 	.short	0x0022
        /*0012*/ 	.short	0x00f8
        /*0014*/ 	.byte	0x00, 0xf0, 0x21, 0x00


	//----- nvinfo : EIATTR_KPARAM_INFO
	.align		4
.L_923:
        /*0018*/ 	.byte	0x04, 0x17
        /*001a*/ 	.short	(.L_925 - .L_924)
.L_924:
        /*001c*/ 	.word	0x00000000
        /*0020*/ 	.short	0x0021
        /*0022*/ 	.short	0x00f4
        /*0024*/ 	.byte	0x00, 0xf0, 0x11, 0x00


	//----- nvinfo : EIATTR_KPARAM_INFO
	.align		4
.L_925:
        /*0028*/ 	.byte	0x04, 0x17
        /*002a*/ 	.short	(.L_927 - .L_926)
.L_926:
        /*002c*/ 	.word	0x00000000
        /*0030*/ 	.short	0x0020
        /*0032*/ 	.short	0x00f0
        /*0034*/ 	.byte	0x00, 0xf0, 0x11, 0x00


	//----- nvinfo : EIATTR_KPARAM_INFO
	.align		4
.L_927:
        /*0038*/ 	.byte	0x04, 0x17
        /*003a*/ 	.short	(.L_929 - .L_928)
.L_928:
        /*003c*/ 	.word	0x00000000
        /*0040*/ 	.short	0x001f
        /*0042*/ 	.short	0x00ec
        /*0044*/ 	.byte	0x00, 0xf0, 0x11, 0x00


	//----- nvinfo : EIATTR_KPARAM_INFO
	.align		4
.L_929:
        /*0048*/ 	.byte	0x04, 0x17
        /*004a*/ 	.short	(.L_931 - .L_930)
.L_930:
        /*004c*/ 	.word	0x00000000
        /*0050*/ 	.short	0x001e
        /*0052*/ 	.short	0x00e8
        /*0054*/ 	.byte	0x00, 0xf0, 0x11, 0x00


	//----- nvinfo : EIATTR_KPARAM_INFO
	.align		4
.L_931:
        /*0058*/ 	.byte	0x04, 0x17
        /*005a*/ 	.short	(.L_933 - .L_932)
.L_932:
        /*005c*/ 	.word	0x00000000
        /*0060*/ 	.short	0x001d
        /*0062*/ 	.short	0x00e0
        /*0064*/ 	.byte	0x00, 0xf0, 0x21, 0x00


	//----- nvinfo : EIATTR_KPARAM_INFO
	.align		4
.L_933:
        /*0068*/ 	.byte	0x04, 0x17
        /*006a*/ 	.short	(.L_935 - .L_934)
.L_934:
        /*006c*/ 	.word	0x00000000
        /*0070*/ 	.short	0x001c
        /*0072*/ 	.short	0x00d8
        /*0074*/ 	.byte	0x00, 0xf0, 0x11, 0x00


	//----- nvinfo : EIATTR_KPARAM_INFO
	.align		4
.L_935:
        /*0078*/ 	.byte	0x04, 0x17
        /*007a*/ 	.short	(.L_937 - .L_936)
.L_936:
        /*007c*/ 	.word	0x00000000
        /*0080*/ 	.short	0x001b
        /*0082*/ 	.short	0x00d0
        /*0084*/ 	.byte	0x00, 0xf0, 0x21, 0x00


	//----- nvinfo : EIATTR_KPARAM_INFO
	.align		4
.L_937:
        /*0088*/ 	.byte	0x04, 0x17
        /*008a*/ 	.short	(.L_939 - .L_938)
.L_938:
        /*008c*/ 	.word	0x00000000
        /*0090*/ 	.short	0x001a
        /*0092*/ 	.short	0x00c8
        /*0094*/ 	.byte	0x00, 0xf0, 0x21, 0x00


	//----- nvinfo : EIATTR_KPARAM_INFO
	.align		4
.L_939:
        /*0098*/ 	.byte	0x04, 0x17
        /*009a*/ 	.short	(.L_941 - .L_940)
.L_940:
        /*009c*/ 	.word	0x00000000
        /*00a0*/ 	.short	0x0019
        /*00a2*/ 	.short	0x00c4
        /*00a4*/ 	.byte	0x00, 0xf0, 0x11, 0x00


	//----- nvinfo : EIATTR_KPARAM_INFO
	.align		4
.L_941:
        /*00a8*/ 	.byte	0x04, 0x17
        /*00aa*/ 	.short	(.L_943 - .L_942)
.L_942:
        /*00ac*/ 	.word	0x00000000
        /*00b0*/ 	.short	0x0018
        /*00b2*/ 	.short	0x00c0
        /*00b4*/ 	.byte	0x00, 0xf0, 0x11, 0x00


	//----- nvinfo : EIATTR_KPARAM_INFO
	.align		4
.L_943:
        /*00b8*/ 	.byte	0x04, 0x17
        /*00ba*/ 	.short	(.L_945 - .L_944)
.L_944:
        /*00bc*/ 	.word	0x00000000
        /*00c0*/ 	.short	0x0017
        /*00c2*/ 	.short	0x00b8
        /*00c4*/ 	.byte	0x00, 0xf0, 0x21, 0x00


	//----- nvinfo : EIATTR_KPARAM_INFO
	.align		4
.L_945:
        /*00c8*/ 	.byte	0x04, 0x17
        /*00ca*/ 	.short	(.L_947 - .L_946)
.L_946:
        /*00cc*/ 	.word	0x00000000
        /*00d0*/ 	.short	0x0016
        /*00d2*/ 	.short	0x00b0
        /*00d4*/ 	.byte	0x00, 0xf0, 0x21, 0x00


	//----- nvinfo : EIATTR_KPARAM_INFO
	.align		4
.L_947:
        /*00d8*/ 	.byte	0x04, 0x17
        /*00da*/ 	.short	(.L_949 - .L_948)
.L_948:
        /*00dc*/ 	.word	0x00000000
        /*00e0*/ 	.short	0x0015
        /*00e2*/ 	.short	0x00a8
        /*00e4*/ 	.byte	0x00, 0xf0, 0x11, 0x00


	//----- nvinfo : EIATTR_KPARAM_INFO
	.align		4
.L_949:
        /*00e8*/ 	.byte	0x04, 0x17
        /*00ea*/ 	.short	(.L_951 - .L_950)
.L_950:
        /*00ec*/ 	.word	0x00000000
        /*00f0*/ 	.short	0x0014
        /*00f2*/ 	.short	0x00a0
        /*00f4*/ 	.byte	0x00, 0xf0, 0x21, 0x00


	//----- nvinfo : EIATTR_KPARAM_INFO
	.align		4
.L_951:
        /*00f8*/ 	.byte	0x04, 0x17
        /*00fa*/ 	.short	(.L_953 - .L_952)
.L_952:
        /*00fc*/ 	.word	0x00000000
        /*0100*/ 	.short	0x0013
        /*0102*/ 	.short	0x0098
        /*0104*/ 	.byte	0x00, 0xf5, 0x21, 0x00


	//----- nvinfo : EIATTR_KPARAM_INFO
	.align		4
.L_953:
        /*0108*/ 	.byte	0x04, 0x17
        /*010a*/ 	.short	(.L_955 - .L_954)
.L_954:
        /*010c*/ 	.word	0x00000000
        /*0110*/ 	.short	0x0012
        /*0112*/ 	.short	0x0090
        /*0114*/ 	.byte	0x00, 0xf5, 0x21, 0x00


	//----- nvinfo : EIATTR_KPARAM_INFO
	.align		4
.L_955:
        /*0118*/ 	.byte	0x04, 0x17
        /*011a*/ 	.short	(.L_957 - .L_956)
.L_956:
        /*011c*/ 	.word	0x00000000
        /*0120*/ 	.short	0x0011
        /*0122*/ 	.short	0x0088
        /*0124*/ 	.byte	0x00, 0xf5, 0x21, 0x00


	//----- nvinfo : EIATTR_KPARAM_INFO
	.align		4
.L_957:
        /*0128*/ 	.byte	0x04, 0x17
        /*012a*/ 	.short	(.L_959 - .L_958)
.L_958:
        /*012c*/ 	.word	0x00000000
        /*0130*/ 	.short	0x0010
        /*0132*/ 	.short	0x0080
        /*0134*/ 	.byte	0x00, 0xf5, 0x21, 0x00


	//----- nvinfo : EIATTR_KPARAM_INFO
	.align		4
.L_959:
        /*0138*/ 	.byte	0x04, 0x17
        /*013a*/ 	.short	(.L_961 - .L_960)
.L_960:
        /*013c*/ 	.word	0x00000000
        /*0140*/ 	.short	0x000f
        /*0142*/ 	.short	0x0078
        /*0144*/ 	.byte	0x00, 0xf5, 0x21, 0x00


	//----- nvinfo : EIATTR_KPARAM_INFO
	.align		4
.L_961:
        /*0148*/ 	.byte	0x04, 0x17
        /*014a*/ 	.short	(.L_963 - .L_962)
.L_962:
        /*014c*/ 	.word	0x00000000
        /*0150*/ 	.short	0x000e
        /*0152*/ 	.short	0x0070
        /*0154*/ 	.byte	0x00, 0xf5, 0x21, 0x00


	//----- nvinfo : EIATTR_KPARAM_INFO
	.align		4
.L_963:
        /*0158*/ 	.byte	0x04, 0x17
        /*015a*/ 	.short	(.L_965 - .L_964)
.L_964:
        /*015c*/ 	.word	0x00000000
        /*0160*/ 	.short	0x000d
        /*0162*/ 	.short	0x0068
        /*0164*/ 	.byte	0x00, 0xf5, 0x21, 0x00


	//----- nvinfo : EIATTR_KPARAM_INFO
	.align		4
.L_965:
        /*0168*/ 	.byte	0x04, 0x17
        /*016a*/ 	.short	(.L_967 - .L_966)
.L_966:
        /*016c*/ 	.word	0x00000000
        /*0170*/ 	.short	0x000c
        /*0172*/ 	.short	0x0060
        /*0174*/ 	.byte	0x00, 0xf5, 0x21, 0x00


	//----- nvinfo : EIATTR_KPARAM_INFO
	.align		4
.L_967:
        /*0178*/ 	.byte	0x04, 0x17
        /*017a*/ 	.short	(.L_969 - .L_968)
.L_968:
        /*017c*/ 	.word	0x00000000
        /*0180*/ 	.short	0x000b
        /*0182*/ 	.short	0x0058
        /*0184*/ 	.byte	0x00, 0xf5, 0x21, 0x00


	//----- nvinfo : EIATTR_KPARAM_INFO
	.align		4
.L_969:
        /*0188*/ 	.byte	0x04, 0x17
        /*018a*/ 	.short	(.L_971 - .L_970)
.L_970:
        /*018c*/ 	.word	0x00000000
        /*0190*/ 	.short	0x000a
        /*0192*/ 	.short	0x0050
        /*0194*/ 	.byte	0x00, 0xf5, 0x21, 0x00


	//----- nvinfo : EIATTR_KPARAM_INFO
	.align		4
.L_971:
        /*0198*/ 	.byte	0x04, 0x17
        /*019a*/ 	.short	(.L_973 - .L_972)
.L_972:
        /*019c*/ 	.word	0x00000000
        /*01a0*/ 	.short	0x0009
        /*01a2*/ 	.short	0x0048
        /*01a4*/ 	.byte	0x00, 0xf5, 0x21, 0x00


	//----- nvinfo : EIATTR_KPARAM_INFO
	.align		4
.L_973:
        /*01a8*/ 	.byte	0x04, 0x17
        /*01aa*/ 	.short	(.L_975 - .L_974)
.L_974:
        /*01ac*/ 	.word	0x00000000
        /*01b0*/ 	.short	0x0008
        /*01b2*/ 	.short	0x0040
        /*01b4*/ 	.byte	0x00, 0xf5, 0x21, 0x00


	//----- nvinfo : EIATTR_KPARAM_INFO
	.align		4
.L_975:
        /*01b8*/ 	.byte	0x04, 0x17
        /*01ba*/ 	.short	(.L_977 - .L_976)
.L_976:
        /*01bc*/ 	.word	0x00000000
        /*01c0*/ 	.short	0x0007
        /*01c2*/ 	.short	0x0038
        /*01c4*/ 	.byte	0x00, 0xf5, 0x21, 0x00


	//----- nvinfo : EIATTR_KPARAM_INFO
	.align		4
.L_977:
        /*01c8*/ 	.byte	0x04, 0x17
        /*01ca*/ 	.short	(.L_979 - .L_978)
.L_978:
        /*01cc*/ 	.word	0x00000000
        /*01d0*/ 	.short	0x0006
        /*01d2*/ 	.short	0x0030
        /*01d4*/ 	.byte	0x00, 0xf5, 0x21, 0x00


	//----- nvinfo : EIATTR_KPARAM_INFO
	.align		4
.L_979:
        /*01d8*/ 	.byte	0x04, 0x17
        /*01da*/ 	.short	(.L_981 - .L_980)
.L_980:
        /*01dc*/ 	.word	0x00000000
        /*01e0*/ 	.short	0x0005
        /*01e2*/ 	.short	0x0028
        /*01e4*/ 	.byte	0x00, 0xf5, 0x21, 0x00


	//----- nvinfo : EIATTR_KPARAM_INFO
	.align		4
.L_981:
        /*01e8*/ 	.byte	0x04, 0x17
        /*01ea*/ 	.short	(.L_983 - .L_982)
.L_982:
        /*01ec*/ 	.word	0x00000000
        /*01f0*/ 	.short	0x0004
        /*01f2*/ 	.short	0x0020
        /*01f4*/ 	.byte	0x00, 0xf5, 0x21, 0x00


	//----- nvinfo : EIATTR_KPARAM_INFO
	.align		4
.L_983:
        /*01f8*/ 	.byte	0x04, 0x17
        /*01fa*/ 	.short	(.L_985 - .L_984)
.L_984:
        /*01fc*/ 	.word	0x00000000
        /*0200*/ 	.short	0x0003
        /*0202*/ 	.short	0x0018
        /*0204*/ 	.byte	0x00, 0xf5, 0x21, 0x00


	//----- nvinfo : EIATTR_KPARAM_INFO
	.align		4
.L_985:
        /*0208*/ 	.byte	0x04, 0x17
        /*020a*/ 	.short	(.L_987 - .L_986)
.L_986:
        /*020c*/ 	.word	0x00000000
        /*0210*/ 	.short	0x0002
        /*0212*/ 	.short	0x0010
        /*0214*/ 	.byte	0x00, 0xf5, 0x21, 0x00


	//----- nvinfo : EIATTR_KPARAM_INFO
	.align		4
.L_987:
        /*0218*/ 	.byte	0x04, 0x17
        /*021a*/ 	.short	(.L_989 - .L_988)
.L_988:
        /*021c*/ 	.word	0x00000000
        /*0220*/ 	.short	0x0001
        /*0222*/ 	.short	0x0008
        /*0224*/ 	.byte	0x00, 0xf5, 0x21, 0x00


	//----- nvinfo : EIATTR_KPARAM_INFO
	.align		4
.L_989:
        /*0228*/ 	.byte	0x04, 0x17
        /*022a*/ 	.short	(.L_991 - .L_990)
.L_990:
        /*022c*/ 	.word	0x00000000
        /*0230*/ 	.short	0x0000
        /*0232*/ 	.short	0x0000
        /*0234*/ 	.byte	0x00, 0xf5, 0x21, 0x00


	//----- nvinfo : EIATTR_SPARSE_MMA_MASK
	.align		4
.L_991:
        /*0238*/ 	.byte	0x03, 0x50
        /*023a*/ 	.short	0x0000


	//----- nvinfo : EIATTR_MAXREG_COUNT
	.align		4
        /*023c*/ 	.byte	0x03, 0x1b
        /*023e*/ 	.short	0x00ff


	//----- nvinfo : EIATTR_EXTERNS
	.align		4
        /*0240*/ 	.byte	0x04, 0x0f
        /*0242*/ 	.short	(.L_993 - .L_992)


	//   ....[0]....
	.align		4
.L_992:
        /*0244*/ 	.word	index@(vprintf)


	//----- nvinfo : EIATTR_MERCURY_ISA_VERSION
	.align		4
.L_993:
        /*0248*/ 	.byte	0x03, 0x5f
        /*024a*/ 	.short	0x0101


	//----- nvinfo : EIATTR_VRC_CTA_INIT_COUNT
	.align		4
        /*024c*/ 	.byte	0x02, 0x4a
	.zero		1
	.zero		1


	//----- nvinfo : EIATTR_SYSCALL_OFFSETS
	.align		4
        /*0250*/ 	.byte	0x04, 0x46
        /*0252*/ 	.short	(.L_995 - .L_994)


	//   ....[0]....
.L_994:
        /*0254*/ 	.word	0x00000920


	//   ....[1]....
        /*0258*/ 	.word	0x00000db0


	//   ....[2]....
        /*025c*/ 	.word	0x000010c0


	//   ....[3]....
        /*0260*/ 	.word	0x000013d0


	//   ....[4]....
        /*0264*/ 	.word	0x000016d0


	//   ....[5]....
        /*0268*/ 	.word	0x000028d0


	//   ....[6]....
        /*026c*/ 	.word	0x00002be0


	//   ....[7]....
        /*0270*/ 	.word	0x00002df0


	//   ....[8]....
        /*0274*/ 	.word	0x00003000


	//   ....[9]....
        /*0278*/ 	.word	0x000033f0


	//----- nvinfo : EIATTR_EXIT_INSTR_OFFSETS
	.align		4
.L_995:
        /*027c*/ 	.byte	0x04, 0x1c
        /*027e*/ 	.short	(.L_997 - .L_996)


	//   ....[0]....
.L_996:
        /*0280*/ 	.word	0x00000120


	//   ....[1]....
        /*0284*/ 	.word	0x00000220


	//   ....[2]....
        /*0288*/ 	.word	0x000030d0


	//   ....[3]....
        /*028c*/ 	.word	0x00003520


	//   ....[4]....
        /*0290*/ 	.word	0x00003c90


	//   ....[5]....
        /*0294*/ 	.word	0x00004050


	//   ....[6]....
        /*0298*/ 	.word	0x00007620


	//   ....[7]....
        /*029c*/ 	.word	0x00007d60


	//   ....[8]....
        /*02a0*/ 	.word	0x00007dc0


	//----- nvinfo : EIATTR_CRS_STACK_SIZE
	.align		4
.L_997:
        /*02a4*/ 	.byte	0x04, 0x1e
        /*02a6*/ 	.short	(.L_999 - .L_998)
.L_998:
        /*02a8*/ 	.word	0x00000000


	//----- nvinfo : EIATTR_CBANK_PARAM_SIZE
	.align		4
.L_999:
        /*02ac*/ 	.byte	0x03, 0x19
        /*02ae*/ 	.short	0x0100


	//----- nvinfo : EIATTR_PARAM_CBANK
	.align		4
        /*02b0*/ 	.byte	0x04, 0x0a
        /*02b2*/ 	.short	(.L_1001 - .L_1000)
	.align		4
.L_1000:
        /*02b4*/ 	.word	index@(.nv.constant0._Z16fband_matrix_isoPdS_S_S_S_S_S_S_S_S_S_S_S_S_S_S_S_PiS_S_diddiiddidiiiid)
        /*02b8*/ 	.short	0x0380
        /*02ba*/ 	.short	0x0100


	//----- nvinfo : EIATTR_SW_WAR
	.align		4
.L_1001:
        /*02bc*/ 	.byte	0x04, 0x36
        /*02be*/ 	.short	(.L_1003 - .L_1002)
.L_1002:
        /*02c0*/ 	.word	0x00000008
.L_1003:


//--------------------- .nv.info._Z12fband_nonisoPdS_S_S_S_S_S_S_S_S_S_S_S_S_S_S_S_S_S_S_S_S_S_S_S_S_S_diddiiddiddiiiid --------------------------
	.section	.nv.info._Z12fband_nonisoPdS_S_S_S_S_S_S_S_S_S_S_S_S_S_S_S_S_S_S_S_S_S_S_S_S_S_diddiiddiddiiiid,"",@"SHT_CUDA_INFO"
	.sectionflags	@""
	.align	4


	//----- nvinfo : EIATTR_CUDA_API_VERSION
	.align		4
        /*0000*/ 	.byte	0x04, 0x37
        /*0002*/ 	.short	(.L_1005 - .L_1004)
.L_1004:
        /*0004*/ 	.word	0x00000082


	//----- nvinfo : EIATTR_KPARAM_INFO
	.align		4
.L_1005:
        /*0008*/ 	.byte	0x04, 0x17
        /*000a*/ 	.short	(.L_1007 - .L_1006)
.L_1006:
        /*000c*/ 	.word	0x00000000
        /*0010*/ 	.short	0x002a
        /*0012*/ 	.short	0x0138
        /*0014*/ 	.byte	0x00, 0xf0, 0x21, 0x00


	//----- nvinfo : EIATTR_KPARAM_INFO
	.align		4
.L_1007:
        /*0018*/ 	.byte	0x04, 0x17
        /*001a*/ 	.short	(.L_1009 - .L_1008)
.L_1008:
        /*001c*/ 	.word	0x00000000
        /*0020*/ 	.short	0x0029
        /*0022*/ 	.short	0x0134
        /*0024*/ 	.byte	0x00, 0xf0, 0x11, 0x00


	//----- nvinfo : EIATTR_KPARAM_INFO
	.align		4
.L_1009:
        /*0028*/ 	.byte	0x04, 0x17
        /*002a*/ 	.short	(.L_1011 - .L_1010)
.L_1010:
        /*002c*/ 	.word	0x00000000
        /*0030*/ 	.short	0x0028
        /*0032*/ 	.short	0x0130
        /*0034*/ 	.byte	0x00, 0xf0, 0x11, 0x00


	//----- nvinfo : EIATTR_KPARAM_INFO
	.align		4
.L_1011:
        /*0038*/ 	.byte	0x04, 0x17
        /*003a*/ 	.short	(.L_1013 - .L_1012)
.L_1012:
        /*003c*/ 	.word	0x00000000
        /*0040*/ 	.short	0x0027
        /*0042*/ 	.short	0x012c
        /*0044*/ 	.byte	0x00, 0xf0, 0x11, 0x00


	//----- nvinfo : EIATTR_KPARAM_INFO
	.align		4
.L_1013:
        /*0048*/ 	.byte	0x04, 0x17
        /*004a*/ 	.short	(.L_1015 - .L_1014)
.L_1014:
        /*004c*/ 	.word	0x00000000
        /*0050*/ 	.short	0x0026
        /*0052*/ 	.short	0x0128
        /*0054*/ 	.byte	0x00, 0xf0, 0x11, 0x00


	//----- nvinfo : EIATTR_KPARAM_INFO
	.align		4
.L_1015:
        /*0058*/ 	.byte	0x04, 0x17
        /*005a*/ 	.short	(.L_1017 - .L_1016)
.L_1016:
        /*005c*/ 	.word	0x00000000
        /*0060*/ 	.short	0x0025
        /*0062*/ 	.short	0x0120
        /*0064*/ 	.byte	0x00, 0xf0, 0x21, 0x00


	//----- nvinfo : EIATTR_KPARAM_INFO
	.align		4
.L_1017:
        /*0068*/ 	.byte	0x04, 0x17
        /*006a*/ 	.short	(.L_1019 - .L_1018)
.L_1018:
        /*006c*/ 	.word	0x00000000
        /*0070*/ 	.short	0x0024
        /*0072*/ 	.short	0x0118
        /*0074*/ 	.byte	0x00, 0xf0, 0x21, 0x00


	//----- nvinfo : EIATTR_KPARAM_INFO
	.align		4
.L_1019:
        /*0078*/ 	.byte	0x04, 0x17
        /*007a*/ 	.short	(.L_1021 - .L_1020)
.L_1020:
        /*007c*/ 	.word	0x00000000
        /*0080*/ 	.short	0x0023
        /*0082*/ 	.short	0x0110
        /*0084*/ 	.byte	0x00, 0xf0, 0x11, 0x00


	//----- nvinfo : EIATTR_KPARAM_INFO
	.align		4
.L_1021:
        /*0088*/ 	.byte	0x04, 0x17
        /*008a*/ 	.short	(.L_1023 - .L_1022)
.L_1022:
        /*008c*/ 	.word	0x00000000
        /*0090*/ 	.short	0x0022
        /*0092*/ 	.short	0x0108
        /*0094*/ 	.byte	0x00, 0xf0, 0x21, 0x00


	//----- nvinfo : EIATTR_KPARAM_INFO
	.align		4
.L_1023:
        /*0098*/ 	.byte	0x04, 0x17
        /*009a*/ 	.short	(.L_1025 - .L_1024)
.L_1024:
        /*009c*/ 	.word	0x00000000
        /*00a0*/ 	.short	0x0021
        /*00a2*/ 	.short	0x0100
        /*00a4*/ 	.byte	0x00, 0xf0, 0x21, 0x00


	//----- nvinfo : EIATTR_KPARAM_INFO
	.align		4
.L_1025:
        /*00a8*/ 	.byte	0x04, 0x17
        /*00aa*/ 	.short	(.L_1027 - .L_1026)
.L_1026:
        /*00ac*/ 	.word	0x00000000
        /*00b0*/ 	.short	0x0020
        /*00b2*/ 	.short	0x00fc
        /*00b4*/ 	.byte	0x00, 0xf0, 0x11, 0x00


	//----- nvinfo : EIATTR_KPARAM_INFO
	.align		4
.L_1027:
        /*00b8*/ 	.byte	0x04, 0x17
        /*00ba*/ 	.short	(.L_1029 - .L_1028)
.L_1028:
        /*00bc*/ 	.word	0x00000000
        /*00c0*/ 	.short	0x001f
        /*00c2*/ 	.short	0x00f8
        /*00c4*/ 	.byte	0x00, 0xf0, 0x11, 0x00


	//----- nvinfo : EIATTR_KPARAM_INFO
	.align		4
.L_1029:
        /*00c8*/ 	.byte	0x04, 0x17
        /*00ca*/ 	.short	(.L_1031 - .L_1030)
.L_1030:
        /*00cc*/ 	.word	0x00000000
        /*00d0*/ 	.short	0x001e
        /*00d2*/ 	.short	0x00f0
        /*00d4*/ 	.byte	0x00, 0xf0, 0x21, 0x00


	//----- nvinfo : EIATTR_KPARAM_INFO
	.align		4
.L_1031:
        /*00d8*/ 	.byte	0x04, 0x17
        /*00da*/ 	.short	(.L_1033 - .L_1032)
.L_1032:
        /*00dc*/ 	.word	0x00000000
        /*00e0*/ 	.short	0x001d
        /*00e2*/ 	.short	0x00e8
        /*00e4*/ 	.byte	0x00, 0xf0, 0x21, 0x00


	//----- nvinfo : EIATTR_KPARAM_INFO
	.align		4
.L_1033:
        /*00e8*/ 	.byte	0x04, 0x17
        /*00ea*/ 	.short	(.L_1035 - .L_1034)
.L_1034:
        /*00ec*/ 	.word	0x00000000
        /*00f0*/ 	.short	0x001c
        /*00f2*/ 	.short	0x00e0
        /*00f4*/ 	.byte	0x00, 0xf0, 0x11, 0x00


	//----- nvinfo : EIATTR_KPARAM_INFO
	.align		4
.L_1035:
        /*00f8*/ 	.byte	0x04, 0x17
        /*00fa*/ 	.short	(.L_1037 - .L_1036)
.L_1036:
        /*00fc*/ 	.word	0x00000000
        /*0100*/ 	.short	0x001b
        /*0102*/ 	.short	0x00d8
        /*0104*/ 	.byte	0x00, 0xf0, 0x21, 0x00


	//----- nvinfo : EIATTR_KPARAM_INFO
	.align		4
.L_1037:
        /*0108*/ 	.byte	0x04, 0x17
        /*010a*/ 	.short	(.L_1039 - .L_1038)
.L_1038:
        /*010c*/ 	.word	0x00000000
        /*0110*/ 	.short	0x001a
        /*0112*/ 	.short	0x00d0
        /*0114*/ 	.byte	0x00, 0xf5, 0x21, 0x00


	//----- nvinfo : EIATTR_KPARAM_INFO
	.align		4
.L_1039:
        /*0118*/ 	.byte	0x04, 0x17
        /*011a*/ 	.short	(.L_1041 - .L_1040)
.L_1040:
        /*011c*/ 	.word	0x00000000
        /*0120*/ 	.short	0x0019
        /*0122*/ 	.short	0x00c8
        /*0124*/ 	.byte	0x00, 0xf5, 0x21, 0x00


	//----- nvinfo : EIATTR_KPARAM_INFO
	.align		4
.L_1041:
        /*0128*/ 	.byte	0x04, 0x17
        /*012a*/ 	.short	(.L_1043 - .L_1042)
.L_1042:
        /*012c*/ 	.word	0x00000000
        /*0130*/ 	.short	0x0018
        /*0132*/ 	.short	0x00c0
        /*0134*/ 	.byte	0x00, 0xf5, 0x21, 0x00


	//----- nvinfo : EIATTR_KPARAM_INFO
	.align		4
.L_1043:
        /*0138*/ 	.byte	0x04, 0x17
        /*013a*/ 	.short	(.L_1045 - .L_1044)
.L_1044:
        /*013c*/ 	.word	0x00000000
        /*0140*/ 	.short	0x0017
        /*0142*/ 	.short	0x00b8
        /*0144*/ 	.byte	0x00, 0xf5, 0x21, 0x00


	//----- nvinfo : EIATTR_KPARAM_INFO
	.align		4
.L_1045:
        /*0148*/ 	.byte	0x04, 0x17
        /*014a*/ 	.short	(.L_1047 - .L_1046)
.L_1046:
        /*014c*/ 	.word	0x00000000
        /*0150*/ 	.short	0x0016
        /*0152*/ 	.short	0x00b0
        /*0154*/ 	.byte	0x00, 0xf5, 0x21, 0x00


	//----- nvinfo : EIATTR_KPARAM_INFO
	.align		4
.L_1047:
        /*0158*/ 	.byte	0x04, 0x17
        /*015a*/ 	.short	(.L_1049 - .L_1048)
.L_1048:
        /*015c*/ 	.word	0x00000000
        /*0160*/ 	.short	0x0015
        /*0162*/ 	.short	0x00a8
        /*0164*/ 	.byte	0x00, 0xf5, 0x21, 0x00


	//----- nvinfo : EIATTR_KPARAM_INFO
	.align		4
.L_1049:
        /*0168*/ 	.byte	0x04, 0x17
        /*016a*/ 	.short	(.L_1051 - .L_1050)
.L_1050:
        /*016c*/ 	.word	0x00000000
        /*0170*/ 	.short	0x0014
        /*0172*/ 	.short	0x00a0
        /*0174*/ 	.byte	0x00, 0xf5, 0x21, 0x00


	//----- nvinfo : EIATTR_KPARAM_INFO
	.align		4
.L_1051:
        /*0178*/ 	.byte	0x04, 0x17
        /*017a*/ 	.short	(.L_1053 - .L_1052)
.L_1052:
        /*017c*/ 	.word	0x00000000
        /*0180*/ 	.short	0x0013
        /*0182*/ 	.short	0x0098
        /*0184*/ 	.byte	0x00, 0xf5, 0x21, 0x00


	//----- nvinfo : EIATTR_KPARAM_INFO
	.align		4
.L_1053:
        /*0188*/ 	.byte	0x04, 0x17
        /*018a*/ 	.short	(.L_1055 - .L_1054)
.L_1054:
        /*018c*/ 	.word	0x00000000
        /*0190*/ 	.short	0x0012
        /*0192*/ 	.short	0x0090
        /*0194*/ 	.byte	0x00, 0xf5, 0x21, 0x00


	//----- nvinfo : EIATTR_KPARAM_INFO
	.align		4
.L_1055:
        /*0198*/ 	.byte	0x04, 0x17
        /*019a*/ 	.short	(.L_1057 - .L_1056)
.L_1056:
        /*019c*/ 	.word	0x00000000
        /*01a0*/ 	.short	0x0011
        /*01a2*/ 	.short	0x0088
        /*01a4*/ 	.byte	0x00, 0xf5, 0x21, 0x00


	//----- nvinfo : EIATTR_KPARAM_INFO
	.align		4
.L_1057:
        /*01a8*/ 	.byte	0x04, 0x17
        /*01aa*/ 	.short	(.L_1059 - .L_1058)
.L_1058:
        /*01ac*/ 	.word	0x00000000
        /*01b0*/ 	.short	0x0010
        /*01b2*/ 	.short	0x0080
        /*01b4*/ 	.byte	0x00, 0xf5, 0x21, 0x00


	//----- nvinfo : EIATTR_KPARAM_INFO
	.align		4
.L_1059:
        /*01b8*/ 	.byte	0x04, 0x17
        /*01ba*/ 	.short	(.L_1061 - .L_1060)
.L_1060:
        /*01bc*/ 	.word	0x00000000
        /*01c0*/ 	.short	0x000f
        /*01c2*/ 	.short	0x0078
        /*01c4*/ 	.byte	0x00, 0xf5, 0x21, 0x00


	//----- nvinfo : EIATTR_KPARAM_INFO
	.align		4
.L_1061:
        /*01c8*/ 	.byte	0x04, 0x17
        /*01ca*/ 	.short	(.L_1063 - .L_1062)
.L_1062:
        /*01cc*/ 	.word	0x00000000
        /*01d0*/ 	.short	0x000e
        /*01d2*/ 	.short	0x0070
        /*01d4*/ 	.byte	0x00, 0xf5, 0x21, 0x00


	//----- nvinfo : EIATTR_KPARAM_INFO
	.align		4
.L_1063:
        /*01d8*/ 	.byte	0x04, 0x17
        /*01da*/ 	.short	(.L_1065 - .L_1064)
.L_1064:
        /*01dc*/ 	.word	0x00000000
        /*01e0*/ 	.short	0x000d
        /*01e2*/ 	.short	0x0068
        /*01e4*/ 	.byte	0x00, 0xf5, 0x21, 0x00


	//----- nvinfo : EIATTR_KPARAM_INFO
	.align		4
.L_1065:
        /*01e8*/ 	.byte	0x04, 0x17
        /*01ea*/ 	.short	(.L_1067 - .L_1066)
.L_1066:
        /*01ec*/ 	.word	0x00000000
        /*01f0*/ 	.short	0x000c
        /*01f2*/ 	.short	0x0060
        /*01f4*/ 	.byte	0x00, 0xf5, 0x21, 0x00


	//----- nvinfo : EIATTR_KPARAM_INFO
	.align		4
.L_1067:
        /*01f8*/ 	.byte	0x04, 0x17
        /*01fa*/ 	.short	(.L_1069 - .L_1068)
.L_1068:
        /*01fc*/ 	.word	0x00000000
        /*0200*/ 	.short	0x000b
        /*0202*/ 	.short	0x0058
        /*0204*/ 	.byte	0x00, 0xf5, 0x21, 0x00


	//----- nvinfo : EIATTR_KPARAM_INFO
	.align		4
.L_1069:
        /*0208*/ 	.byte	0x04, 0x17
        /*020a*/ 	.short	(.L_1071 - .L_1070)
.L_1070:
        /*020c*/ 	.word	0x00000000
        /*0210*/ 	.short	0x000a
        /*0212*/ 	.short	0x0050
        /*0214*/ 	.byte	0x00, 0xf5, 0x21, 0x00


	//----- nvinfo : EIATTR_KPARAM_INFO
	.align		4
.L_1071:
        /*0218*/ 	.byte	0x04, 0x17
        /*021a*/ 	.short	(.L_1073 - .L_1072)
.L_1072:
        /*021c*/ 	.word	0x00000000
        /*0220*/ 	.short	0x0009
        /*0222*/ 	.short	0x0048
        /*0224*/ 	.byte	0x00, 0xf5, 0x21, 0x00


	//----- nvinfo : EIATTR_KPARAM_INFO
	.align		4
.L_1073:
        /*0228*/ 	.byte	0x04, 0x17
        /*022a*/ 	.short	(.L_1075 - .L_1074)
.L_1074:
        /*022c*/ 	.word	0x00000000
        /*0230*/ 	.short	0x0008
        /*0232*/ 	.short	0x0040
        /*0234*/ 	.byte	0x00, 0xf5, 0x21, 0x00


	//----- nvinfo : EIATTR_KPARAM_INFO
	.align		4
.L_1075:
        /*0238*/ 	.byte	0x04, 0x17
        /*023a*/ 	.short	(.L_1077 - .L_1076)
.L_1076:
        /*023c*/ 	.word	0x00000000
        /*0240*/ 	.short	0x0007
        /*0242*/ 	.short	0x0038
        /*0244*/ 	.byte	0x00, 0xf5, 0x21, 0x00


	//----- nvinfo : EIATTR_KPARAM_INFO
	.align		4
.L_1077:
        /*0248*/ 	.byte	0x04, 0x17
        /*024a*/ 	.short	(.L_1079 - .L_1078)
.L_1078:
        /*024c*/ 	.word	0x00000000
        /*0250*/ 	.short	0x0006
        /*0252*/ 	.short	0x0030
        /*0254*/ 	.byte	0x00, 0xf5, 0x21, 0x00


	//----- nvinfo : EIATTR_KPARAM_INFO
	.align		4
.L_1079:
        /*0258*/ 	.byte	0x04, 0x17
        /*025a*/ 	.short	(.L_1081 - .L_1080)
.L_1080:
        /*025c*/ 	.word	0x00000000
        /*0260*/ 	.short	0x0005
        /*0262*/ 	.short	0x0028
        /*0264*/ 	.byte	0x00, 0xf5, 0x21, 0x00


	//----- nvinfo : EIATTR_KPARAM_INFO
	.align		4
.L_1081:
        /*0268*/ 	.byte	0x04, 0x17
        /*026a*/ 	.short	(.L_1083 - .L_1082)
.L_1082:
        /*026c*/ 	.word	0x00000000
        /*0270*/ 	.short	0x0004
        /*0272*/ 	.short	0x0020
        /*0274*/ 	.byte	0x00, 0xf5, 0x21, 0x00


	//----- nvinfo : EIATTR_KPARAM_INFO
	.align		4
.L_1083:
        /*0278*/ 	.byte	0x04, 0x17
        /*027a*/ 	.short	(.L_1085 - .L_1084)
.L_1084:
        /*027c*/ 	.word	0x00000000
        /*0280*/ 	.short	0x0003
        /*0282*/ 	.short	0x0018
        /*0284*/ 	.byte	0x00, 0xf5, 0x21, 0x00


	//----- nvinfo : EIATTR_KPARAM_INFO
	.align		4
.L_1085:
        /*0288*/ 	.byte	0x04, 0x17
        /*028a*/ 	.short	(.L_1087 - .L_1086)
.L_1086:
        /*028c*/ 	.word	0x00000000
        /*0290*/ 	.short	0x0002
        /*0292*/ 	.short	0x0010
        /*0294*/ 	.byte	0x00, 0xf5, 0x21, 0x00


	//----- nvinfo : EIATTR_KPARAM_INFO
	.align		4
.L_1087:
        /*0298*/ 	.byte	0x04, 0x17
        /*029a*/ 	.short	(.L_1089 - .L_1088)
.L_1088:
        /*029c*/ 	.word	0x00000000
        /*02a0*/ 	.short	0x0001
        /*02a2*/ 	.short	0x0008
        /*02a4*/ 	.byte	0x00, 0xf5, 0x21, 0x00


	//----- nvinfo : EIATTR_KPARAM_INFO
	.align		4
.L_1089:
        /*02a8*/ 	.byte	0x04, 0x17
        /*02aa*/ 	.short	(.L_1091 - .L_1090)
.L_1090:
        /*02ac*/ 	.word	0x00000000
        /*02b0*/ 	.short	0x0000
        /*02b2*/ 	.short	0x0000
        /*02b4*/ 	.byte	0x00, 0xf5, 0x21, 0x00


	//----- nvinfo : EIATTR_SPARSE_MMA_MASK
	.align		4
.L_1091:
        /*02b8*/ 	.byte	0x03, 0x50
        /*02ba*/ 	.short	0x0000


	//----- nvinfo : EIATTR_MAXREG_COUNT
	.align		4
        /*02bc*/ 	.byte	0x03, 0x1b
        /*02be*/ 	.short	0x00ff


	//----- nvinfo : EIATTR_EXTERNS
	.align		4
        /*02c0*/ 	.byte	0x04, 0x0f
        /*02c2*/ 	.short	(.L_1093 - .L_1092)


	//   ....[0]....
	.align		4
.L_1092:
        /*02c4*/ 	.word	index@(vprintf)


	//----- nvinfo : EIATTR_MERCURY_ISA_VERSION
	.align		4
.L_1093:
        /*02c8*/ 	.byte	0x03, 0x5f
        /*02ca*/ 	.short	0x0101


	//----- nvinfo : EIATTR_VRC_CTA_INIT_COUNT
	.align		4
        /*02cc*/ 	.byte	0x02, 0x4a
	.zero		1
	.zero		1


	//----- nvinfo : EIATTR_SYSCALL_OFFSETS
	.align		4
        /*02d0*/ 	.byte	0x04, 0x46
        /*02d2*/ 	.short	(.L_1095 - .L_1094)


	//   ....[0]....
.L_1094:
        /*02d4*/ 	.word	0x00002290


	//   ....[1]....
        /*02d8*/ 	.word	0x00002fd0


	//   ....[2]....
        /*02dc*/ 	.word	0x000050c0


	//   ....[3]....
        /*02e0*/ 	.word	0x00005db0


	//----- nvinfo : EIATTR_EXIT_INSTR_OFFSETS
	.align		4
.L_1095:
        /*02e4*/ 	.byte	0x04, 0x1c
        /*02e6*/ 	.short	(.L_1097 - .L_1096)


	//   ....[0]....
.L_1096:
        /*02e8*/ 	.word	0x00000140


	//   ....[1]....
        /*02ec*/ 	.word	0x00003100


	//   ....[2]....
        /*02f0*/ 	.word	0x00005ea0


	//----- nvinfo : EIATTR_CRS_STACK_SIZE
	.align		4
.L_1097:
        /*02f4*/ 	.byte	0x04, 0x1e
        /*02f6*/ 	.short	(.L_1099 - .L_1098)
.L_1098:
        /*02f8*/ 	.word	0x00000000


	//----- nvinfo : EIATTR_CBANK_PARAM_SIZE
	.align		4
.L_1099:
        /*02fc*/ 	.byte	0x03, 0x19
        /*02fe*/ 	.short	0x0140


	//----- nvinfo : EIATTR_PARAM_CBANK
	.align		4
        /*0300*/ 	.byte	0x04, 0x0a
        /*0302*/ 	.short	(.L_1101 - .L_1100)
	.align		4
.L_1100:
        /*0304*/ 	.word	index@(.nv.constant0._Z12fband_nonisoPdS_S_S_S_S_S_S_S_S_S_S_S_S_S_S_S_S_S_S_S_S_S_S_S_S_S_diddiiddiddiiiid)
        /*0308*/ 	.short	0x0380
        /*030a*/ 	.short	0x0140


	//----- nvinfo : EIATTR_SW_WAR
	.align		4
.L_1101:
        /*030c*/ 	.byte	0x04, 0x36
        /*030e*/ 	.short	(.L_1103 - .L_1102)
.L_1102:
        /*0310*/ 	.word	0x00000008
.L_1103:


//--------------------- .nv.info._Z9fband_isoPdS_S_S_S_S_S_S_S_S_S_S_diddiiddidiiiid --------------------------
	.section	.nv.info._Z9fband_isoPdS_S_S_S_S_S_S_S_S_S_S_diddiiddidiiiid,"",@"SHT_CUDA_INFO"
	.sectionflags	@""
	.align	4


	//----- nvinfo : EIATTR_CUDA_API_VERSION
	.align		4
        /*0000*/ 	.byte	0x04, 0x37
        /*0002*/ 	.short	(.L_1105 - .L_1104)
.L_1104:
        /*0004*/ 	.word	0x00000082


	//----- nvinfo : EIATTR_KPARAM_INFO
	.align		4
.L_1105:
        /*0008*/ 	.byte	0x04, 0x17
        /*000a*/ 	.short	(.L_1107 - .L_1106)
.L_1106:
        /*000c*/ 	.word	0x00000000
        /*0010*/ 	.short	0x001a
        /*0012*/ 	.short	0x00b8
        /*0014*/ 	.byte	0x00, 0xf0, 0x21, 0x00


	//----- nvinfo : EIATTR_KPARAM_INFO
	.align		4
.L_1107:
        /*0018*/ 	.byte	0x04, 0x17
        /*001a*/ 	.short	(.L_1109 - .L_1108)
.L_1108:
        /*001c*/ 	.word	0x00000000
        /*0020*/ 	.short	0x0019
        /*0022*/ 	.short	0x00b4
        /*0024*/ 	.byte	0x00, 0xf0, 0x11, 0x00


	//----- nvinfo : EIATTR_KPARAM_INFO
	.align		4
.L_1109:
        /*0028*/ 	.byte	0x04, 0x17
        /*002a*/ 	.short	(.L_1111 - .L_1110)
.L_1110:
        /*002c*/ 	.word	0x00000000
        /*0030*/ 	.short	0x0018
        /*0032*/ 	.short	0x00b0
        /*0034*/ 	.byte	0x00, 0xf0, 0x11, 0x00


	//----- nvinfo : EIATTR_KPARAM_INFO
	.align		4
.L_1111:
        /*0038*/ 	.byte	0x04, 0x17
        /*003a*/ 	.short	(.L_1113 - .L_1112)
.L_1112:
        /*003c*/ 	.word	0x00000000
        /*0040*/ 	.short	0x0017
        /*0042*/ 	.short	0x00ac
        /*0044*/ 	.byte	0x00, 0xf0, 0x11, 0x00


	//----- nvinfo : EIATTR_KPARAM_INFO
	.align		4
.L_1113:
        /*0048*/ 	.byte	0x04, 0x17
        /*004a*/ 	.short	(.L_1115 - .L_1114)
.L_1114:
        /*004c*/ 	.word	0x00000000
        /*0050*/ 	.short	0x0016
        /*0052*/ 	.short	0x00a8
        /*0054*/ 	.byte	0x00, 0xf0, 0x11, 0x00


	//----- nvinfo : EIATTR_KPARAM_INFO
	.align		4
.L_1115:
        /*0058*/ 	.byte	0x04, 0x17
        /*005a*/ 	.short	(.L_1117 - .L_1116)
.L_1116:
        /*005c*/ 	.word	0x00000000
        /*0060*/ 	.short	0x0015
        /*0062*/ 	.short	0x00a0
        /*0064*/ 	.byte	0x00, 0xf0, 0x21, 0x00


	//----- nvinfo : EIATTR_KPARAM_INFO
	.align		4
.L_1117:
        /*0068*/ 	.byte	0x04, 0x17
        /*006a*/ 	.short	(.L_1119 - .L_1118)
.L_1118:
        /*006c*/ 	.word	0x00000000
        /*0070*/ 	.short	0x0014
        /*0072*/ 	.short	0x0098
        /*0074*/ 	.byte	0x00, 0xf0, 0x11, 0x00


	//----- nvinfo : EIATTR_KPARAM_INFO
	.align		4
.L_1119:
        /*0078*/ 	.byte	0x04, 0x17
        /*007a*/ 	.short	(.L_1121 - .L_1120)
.L_1120:
        /*007c*/ 	.word	0x00000000
        /*0080*/ 	.short	0x0013
        /*0082*/ 	.short	0x0090
        /*0084*/ 	.byte	0x00, 0xf0, 0x21, 0x00


	//----- nvinfo : EIATTR_KPARAM_INFO
	.align		4
.L_1121:
        /*0088*/ 	.byte	0x04, 0x17
        /*008a*/ 	.short	(.L_1123 - .L_1122)
.L_1122:
        /*008c*/ 	.word	0x00000000
        /*0090*/ 	.short	0x0012
        /*0092*/ 	.short	0x0088
        /*0094*/ 	.byte	0x00, 0xf0, 0x21, 0x00


	//----- nvinfo : EIATTR_KPARAM_INFO
	.align		4
.L_1123:
        /*0098*/ 	.byte	0x04, 0x17
        /*009a*/ 	.short	(.L_1125 - .L_1124)
.L_1124:
        /*009c*/ 	.word	0x00000000
        /*00a0*/ 	.short	0x0011
        /*00a2*/ 	.short	0x0084
        /*00a4*/ 	.byte	0x00, 0xf0, 0x11, 0x00


	//----- nvinfo : EIATTR_KPARAM_INFO
	.align		4
.L_1125:
        /*00a8*/ 	.byte	0x04, 0x17
        /*00aa*/ 	.short	(.L_1127 - .L_1126)
.L_1126:
        /*00ac*/ 	.word	0x00000000
        /*00b0*/ 	.short	0x0010
        /*00b2*/ 	.short	0x0080
        /*00b4*/ 	.byte	0x00, 0xf0, 0x11, 0x00


	//----- nvinfo : EIATTR_KPARAM_INFO
	.align		4
.L_1127:
        /*00b8*/ 	.byte	0x04, 0x17
        /*00ba*/ 	.short	(.L_1129 - .L_1128)
.L_1128:
        /*00bc*/ 	.word	0x00000000
        /*00c0*/ 	.short	0x000f
        /*00c2*/ 	.short	0x0078
        /*00c4*/ 	.byte	0x00, 0xf0, 0x21, 0x00


	//----- nvinfo : EIATTR_KPARAM_INFO
	.align		4
.L_1129:
        /*00c8*/ 	.byte	0x04, 0x17
        /*00ca*/ 	.short	(.L_1131 - .L_1130)
.L_1130:
        /*00cc*/ 	.word	0x00000000
        /*00d0*/ 	.short	0x000e
        /*00d2*/ 	.short	0x0070
        /*00d4*/ 	.byte	0x00, 0xf0, 0x21, 0x00


	//----- nvinfo : EIATTR_KPARAM_INFO
	.align		4
.L_1131:
        /*00d8*/ 	.byte	0x04, 0x17
        /*00da*/ 	.short	(.L_1133 - .L_1132)
.L_1132:
        /*00dc*/ 	.word	0x00000000
        /*00e0*/ 	.short	0x000d
        /*00e2*/ 	.short	0x0068
        /*00e4*/ 	.byte	0x00, 0xf0, 0x11, 0x00


	//----- nvinfo : EIATTR_KPARAM_INFO
	.align		4
.L_1133:
        /*00e8*/ 	.byte	0x04, 0x17
        /*00ea*/ 	.short	(.L_1135 - .L_1134)
.L_1134:
        /*00ec*/ 	.word	0x00000000
        /*00f0*/ 	.short	0x000c
        /*00f2*/ 	.short	0x0060
        /*00f4*/ 	.byte	0x00, 0xf0, 0x21, 0x00


	//----- nvinfo : EIATTR_KPARAM_INFO
	.align		4
.L_1135:
        /*00f8*/ 	.byte	0x04, 0x17
        /*00fa*/ 	.short	(.L_1137 - .L_1136)
.L_1136:
        /*00fc*/ 	.word	0x00000000
        /*0100*/ 	.short	0x000b
        /*0102*/ 	.short	0x0058
        /*0104*/ 	.byte	0x00, 0xf5, 0x21, 0x00


	//----- nvinfo : EIATTR_KPARAM_INFO
	.align		4
.L_1137:
        /*0108*/ 	.byte	0x04, 0x17
        /*010a*/ 	.short	(.L_1139 - .L_1138)
.L_1138:
        /*010c*/ 	.word	0x00000000
        /*0110*/ 	.short	0x000a
        /*0112*/ 	.short	0x0050
        /*0114*/ 	.byte	0x00, 0xf5, 0x21, 0x00


	//----- nvinfo : EIATTR_KPARAM_INFO
	.align		4
.L_1139:
        /*0118*/ 	.byte	0x04, 0x17
        /*011a*/ 	.short	(.L_1141 - .L_1140)
.L_1140:
        /*011c*/ 	.word	0x00000000
        /*0120*/ 	.short	0x0009
        /*0122*/ 	.short	0x0048
        /*0124*/ 	.byte	0x00, 0xf5, 0x21, 0x00


	//----- nvinfo : EIATTR_KPARAM_INFO
	.align		4
.L_1141:
        /*0128*/ 	.byte	0x04, 0x17
        /*012a*/ 	.short	(.L_1143 - .L_1142)
.L_1142:
        /*012c*/ 	.word	0x00000000
        /*0130*/ 	.short	0x0008
        /*0132*/ 	.short	0x0040
        /*0134*/ 	.byte	0x00, 0xf5, 0x21, 0x00


	//----- nvinfo : EIATTR_KPARAM_INFO
	.align		4
.L_1143:
        /*0138*/ 	.byte	0x04, 0x17
        /*013a*/ 	.short	(.L_1145 - .L_1144)
.L_1144:
        /*013c*/ 	.word	0x00000000
        /*0140*/ 	.short	0x0007
        /*0142*/ 	.short	0x0038
        /*0144*/ 	.byte	0x00, 0xf5, 0x21, 0x00


	//----- nvinfo : EIATTR_KPARAM_INFO
	.align		4
.L_1145:
        /*0148*/ 	.byte	0x04, 0x17
        /*014a*/ 	.short	(.L_1147 - .L_1146)
.L_1146:
        /*014c*/ 	.word	0x00000000
        /*0150*/ 	.short	0x0006
        /*0152*/ 	.short	0x0030
        /*0154*/ 	.byte	0x00, 0xf5, 0x21, 0x00


	//----- nvinfo : EIATTR_KPARAM_INFO
	.align		4
.L_1147:
        /*0158*/ 	.byte	0x04, 0x17
        /*015a*/ 	.short	(.L_1149 - .L_1148)
.L_1148:
        /*015c*/ 	.word	0x00000000
        /*0160*/ 	.short	0x0005
        /*0162*/ 	.short	0x0028
        /*0164*/ 	.byte	0x00, 0xf5, 0x21, 0x00


	//----- nvinfo : EIATTR_KPARAM_INFO
	.align		4
.L_1149:
        /*0168*/ 	.byte	0x04, 0x17
        /*016a*/ 	.short	(.L_1151 - .L_1150)
.L_1150:
        /*016c*/ 	.word	0x00000000
        /*0170*/ 	.short	0x0004
        /*0172*/ 	.short	0x0020
        /*0174*/ 	.byte	0x00, 0xf5, 0x21, 0x00


	//----- nvinfo : EIATTR_KPARAM_INFO
	.align		4
.L_1151:
        /*0178*/ 	.byte	0x04, 0x17
        /*017a*/ 	.short	(.L_1153 - .L_1152)
.L_1152:
        /*017c*/ 	.word	0x00000000
        /*0180*/ 	.short	0x0003
        /*0182*/ 	.short	0x0018
        /*0184*/ 	.byte	0x00, 0xf5, 0x21, 0x00


	//----- nvinfo : EIATTR_KPARAM_INFO
	.align		4
.L_1153:
        /*0188*/ 	.byte	0x04, 0x17
        /*018a*/ 	.short	(.L_1155 - .L_1154)
.L_1154:
        /*018c*/ 	.word	0x00000000
        /*0190*/ 	.short	0x0002
        /*0192*/ 	.short	0x0010
        /*0194*/ 	.byte	0x00, 0xf5, 0x21, 0x00


	//----- nvinfo : EIATTR_KPARAM_INFO
	.align		4
.L_1155:
        /*0198*/ 	.byte	0x04, 0x17
        /*019a*/ 	.short	(.L_1157 - .L_1156)
.L_1156:
        /*019c*/ 	.word	0x00000000
        /*01a0*/ 	.short	0x0001
        /*01a2*/ 	.short	0x0008
        /*01a4*/ 	.byte	0x00, 0xf5, 0x21, 0x00


	//----- nvinfo : EIATTR_KPARAM_INFO
	.align		4
.L_1157:
        /*01a8*/ 	.byte	0x04, 0x17
        /*01aa*/ 	.short	(.L_1159 - .L_1158)
.L_1158:
        /*01ac*/ 	.word	0x00000000
        /*01b0*/ 	.short	0x0000
        /*01b2*/ 	.short	0x0000
        /*01b4*/ 	.byte	0x00, 0xf5, 0x21, 0x00


	//----- nvinfo : EIATTR_SPARSE_MMA_MASK
	.align		4
.L_1159:
        /*01b8*/ 	.byte	0x03, 0x50
        /*01ba*/ 	.short	0x0000


	//----- nvinfo : EIATTR_MAXREG_COUNT
	.align		4
        /*01bc*/ 	.byte	0x03, 0x1b
        /*01be*/ 	.short	0x00ff


	//----- nvinfo : EIATTR_EXTERNS
	.align		4
        /*01c0*/ 	.byte	0x04, 0x0f
        /*01c2*/ 	.short	(.L_1161 - .L_1160)


	//   ....[0]....
	.align		4
.L_1160:
        /*01c4*/ 	.word	index@(vprintf)


	//----- nvinfo : EIATTR_MERCURY_ISA_VERSION
	.align		4
.L_1161:
        /*01c8*/ 	.byte	0x03, 0x5f
        /*01ca*/ 	.short	0x0101


	//----- nvinfo : EIATTR_VRC_CTA_INIT_COUNT
	.align		4
        /*01cc*/ 	.byte	0x02, 0x4a
	.zero		1
	.zero		1


	//----- nvinfo : EIATTR_SYSCALL_OFFSETS
	.align		4
        /*01d0*/ 	.byte	0x04, 0x46
        /*01d2*/ 	.short	(.L_1163 - .L_1162)


	//   ....[0]....
.L_1162:
        /*01d4*/ 	.word	0x000015e0


	//   ....[1]....
        /*01d8*/ 	.word	0x000029b0


	//----- nvinfo : EIATTR_EXIT_INSTR_OFFSETS
	.align		4
.L_1163:
        /*01dc*/ 	.byte	0x04, 0x1c
        /*01de*/ 	.short	(.L_1165 - .L_1164)


	//   ....[0]....
.L_1164:
        /*01e0*/ 	.word	0x00000130


	//   ....[1]....
        /*01e4*/ 	.word	0x000016d0


	//   ....[2]....
        /*01e8*/ 	.word	0x00002a80


	//----- nvinfo : EIATTR_CRS_STACK_SIZE
	.align		4
.L_1165:
        /*01ec*/ 	.byte	0x04, 0x1e
        /*01ee*/ 	.short	(.L_1167 - .L_1166)
.L_1166:
        /*01f0*/ 	.word	0x00000000


	//----- nvinfo : EIATTR_CBANK_PARAM_SIZE
	.align		4
.L_1167:
        /*01f4*/ 	.byte	0x03, 0x19
        /*01f6*/ 	.short	0x00c0


	//----- nvinfo : EIATTR_PARAM_CBANK
	.align		4
        /*01f8*/ 	.byte	0x04, 0x0a
        /*01fa*/ 	.short	(.L_1169 - .L_1168)
	.align		4
.L_1168:
        /*01fc*/ 	.word	index@(.nv.constant0._Z9fband_isoPdS_S_S_S_S_S_S_S_S_S_S_diddiiddidiiiid)
        /*0200*/ 	.short	0x0380
        /*0202*/ 	.short	0x00c0


	//----- nvinfo : EIATTR_SW_WAR
	.align		4
.L_1169:
        /*0204*/ 	.byte	0x04, 0x36
        /*0206*/ 	.short	(.L_1171 - .L_1170)
.L_1170:
        /*0208*/ 	.word	0x00000008
.L_1171:


//--------------------- .nv.info._Z11fdir_nonisoPdS_S_S_S_S_ddddiiiii --------------------------
	.section	.nv.info._Z11fdir_nonisoPdS_S_S_S_S_ddddiiiii,"",@"SHT_CUDA_INFO"
	.sectionflags	@""
	.align	4


	//----- nvinfo : EIATTR_CUDA_API_VERSION
	.align		4
        /*0000*/ 	.byte	0x04, 0x37
        /*0002*/ 	.short	(.L_1173 - .L_1172)
.L_1172:
        /*0004*/ 	.word	0x00000082


	//----- nvinfo : EIATTR_KPARAM_INFO
	.align		4
.L_1173:
        /*0008*/ 	.byte	0x04, 0x17
        /*000a*/ 	.short	(.L_1175 - .L_1174)
.L_1174:
        /*000c*/ 	.word	0x00000000
        /*0010*/ 	.short	0x000e
        /*0012*/ 	.short	0x0060
        /*0014*/ 	.byte	0x00, 0xf0, 0x11, 0x00


	//----- nvinfo : EIATTR_KPARAM_INFO
	.align		4
.L_1175:
        /*0018*/ 	.byte	0x04, 0x17
        /*001a*/ 	.short	(.L_1177 - .L_1176)
.L_1176:
        /*001c*/ 	.word	0x00000000
        /*0020*/ 	.short	0x000d
        /*0022*/ 	.short	0x005c
        /*0024*/ 	.byte	0x00, 0xf0, 0x11, 0x00


	//----- nvinfo : EIATTR_KPARAM_INFO
	.align		4
.L_1177:
        /*0028*/ 	.byte	0x04, 0x17
        /*002a*/ 	.short	(.L_1179 - .L_1178)
.L_1178:
        /*002c*/ 	.word	0x00000000
        /*0030*/ 	.short	0x000c
        /*0032*/ 	.short	0x0058
        /*0034*/ 	.byte	0x00, 0xf0, 0x11, 0x00


	//----- nvinfo : EIATTR_KPARAM_INFO
	.align		4
.L_1179:
        /*0038*/ 	.byte	0x04, 0x17
        /*003a*/ 	.short	(.L_1181 - .L_1180)
.L_1180:
        /*003c*/ 	.word	0x00000000
        /*0040*/ 	.short	0x000b
        /*0042*/ 	.short	0x0054
        /*0044*/ 	.byte	0x00, 0xf0, 0x11, 0x00


	//----- nvinfo : EIATTR_KPARAM_INFO
	.align		4
.L_1181:
        /*0048*/ 	.byte	0x04, 0x17
        /*004a*/ 	.short	(.L_1183 - .L_1182)
.L_1182:
        /*004c*/ 	.word	0x00000000
        /*0050*/ 	.short	0x000a
        /*0052*/ 	.short	0x0050
        /*0054*/ 	.byte	0x00, 0xf0, 0x11, 0x00


	//----- nvinfo : EIATTR_KPARAM_INFO
	.align		4
.L_1183:
        /*0058*/ 	.byte	0x04, 0x17
        /*005a*/ 	.short	(.L_1185 - .L_1184)
.L_1184:
        /*005c*/ 	.word	0x00000000
        /*0060*/ 	.short	0x0009
        /*0062*/ 	.short	0x0048
        /*0064*/ 	.byte	0x00, 0xf0, 0x21, 0x00


	//----- nvinfo : EIATTR_KPARAM_INFO
	.align		4
.L_1185:
        /*0068*/ 	.byte	0x04, 0x17
        /*006a*/ 	.short	(.L_1187 - .L_1186)
.L_1186:
        /*006c*/ 	.word	0x00000000
        /*0070*/ 	.short	0x0008
        /*0072*/ 	.short	0x0040
        /*0074*/ 	.byte	0x00, 0xf0, 0x21, 0x00


	//----- nvinfo : EIATTR_KPARAM_INFO
	.align		4
.L_1187:
        /*0078*/ 	.byte	0x04, 0x17
        /*007a*/ 	.short	(.L_1189 - .L_1188)
.L_1188:
        /*007c*/ 	.word	0x00000000
        /*0080*/ 	.short	0x0007
        /*0082*/ 	.short	0x0038
        /*0084*/ 	.byte	0x00, 0xf0, 0x21, 0x00


	//----- nvinfo : EIATTR_KPARAM_INFO
	.align		4
.L_1189:
        /*0088*/ 	.byte	0x04, 0x17
        /*008a*/ 	.short	(.L_1191 - .L_1190)
.L_1190:
        /*008c*/ 	.word	0x00000000
        /*0090*/ 	.short	0x0006
        /*0092*/ 	.short	0x0030
        /*0094*/ 	.byte	0x00, 0xf0, 0x21, 0x00


	//----- nvinfo : EIATTR_KPARAM_INFO
	.align		4
.L_1191:
        /*0098*/ 	.byte	0x04, 0x17
        /*009a*/ 	.short	(.L_1193 - .L_1192)
.L_1192:
        /*009c*/ 	.word	0x00000000
        /*00a0*/ 	.short	0x0005
        /*00a2*/ 	.short	0x0028
        /*00a4*/ 	.byte	0x00, 0xf5, 0x21, 0x00


	//----- nvinfo : EIATTR_KPARAM_INFO
	.align		4
.L_1193:
        /*00a8*/ 	.byte	0x04, 0x17
        /*00aa*/ 	.short	(.L_1195 - .L_1194)
.L_1194:
        /*00ac*/ 	.word	0x00000000
        /*00b0*/ 	.short	0x0004
        /*00b2*/ 	.short	0x0020
        /*00b4*/ 	.byte	0x00, 0xf5, 0x21, 0x00


	//----- nvinfo : EIATTR_KPARAM_INFO
	.align		4
.L_1195:
        /*00b8*/ 	.byte	0x04, 0x17
        /*00ba*/ 	.short	(.L_1197 - .L_1196)
.L_1196:
        /*00bc*/ 	.word	0x00000000
        /*00c0*/ 	.short	0x0003
        /*00c2*/ 	.short	0x0018
        /*00c4*/ 	.byte	0x00, 0xf5, 0x21, 0x00


	//----- nvinfo : EIATTR_KPARAM_INFO
	.align		4
.L_1197:
        /*00c8*/ 	.byte	0x04, 0x17
        /*00ca*/ 	.short	(.L_1199 - .L_1198)
.L_1198:
        /*00cc*/ 	.word	0x00000000
        /*00d0*/ 	.short	0x0002
        /*00d2*/ 	.short	0x0010
        /*00d4*/ 	.byte	0x00, 0xf5, 0x21, 0x00


	//----- nvinfo : EIATTR_KPARAM_INFO
	.align		4
.L_1199:
        /*00d8*/ 	.byte	0x04, 0x17
        /*00da*/ 	.short	(.L_1201 - .L_1200)
.L_1200:
        /*00dc*/ 	.word	0x00000000
        /*00e0*/ 	.short	0x0001
        /*00e2*/ 	.short	0x0008
        /*00e4*/ 	.byte	0x00, 0xf5, 0x21, 0x00


	//----- nvinfo : EIATTR_KPARAM_INFO
	.align		4
.L_1201:
        /*00e8*/ 	.byte	0x04, 0x17
        /*00ea*/ 	.short	(.L_1203 - .L_1202)
.L_1202:
        /*00ec*/ 	.word	0x00000000
        /*00f0*/ 	.short	0x0000
        /*00f2*/ 	.short	0x0000
        /*00f4*/ 	.byte	0x00, 0xf5, 0x21, 0x00


	//----- nvinfo : EIATTR_SPARSE_MMA_MASK
	.align		4
.L_1203:
        /*00f8*/ 	.byte	0x03, 0x50
        /*00fa*/ 	.short	0x0000


	//----- nvinfo : EIATTR_MAXREG_COUNT
	.align		4
        /*00fc*/ 	.byte	0x03, 0x1b
        /*00fe*/ 	.short	0x00ff


	//----- nvinfo : EIATTR_MERCURY_ISA_VERSION
	.align		4
        /*0100*/ 	.byte	0x03, 0x5f
        /*0102*/ 	.short	0x0101


	//----- nvinfo : EIATTR_VRC_CTA_INIT_COUNT
	.align		4
        /*0104*/ 	.byte	0x02, 0x4a
	.zero		1
	.zero		1


	//----- nvinfo : EIATTR_EXIT_INSTR_OFFSETS
	.align		4
        /*0108*/ 	.byte	0x04, 0x1c
        /*010a*/ 	.short	(.L_1205 - .L_1204)


	//   ....[0]....
.L_1204:
        /*010c*/ 	.word	0x00000120


	//   ....[1]....
        /*0110*/ 	.word	0x000004f0


	//   ....[2]....
        /*0114*/ 	.word	0x00001790


	//----- nvinfo : EIATTR_CRS_STACK_SIZE
	.align		4
.L_1205:
        /*0118*/ 	.byte	0x04, 0x1e
        /*011a*/ 	.short	(.L_1207 - .L_1206)
.L_1206:
        /*011c*/ 	.word	0x00000000


	//----- nvinfo : EIATTR_CBANK_PARAM_SIZE
	.align		4
.L_1207:
        /*0120*/ 	.byte	0x03, 0x19
        /*0122*/ 	.short	0x0064


	//----- nvinfo : EIATTR_PARAM_CBANK
	.align		4
        /*0124*/ 	.byte	0x04, 0x0a
        /*0126*/ 	.short	(.L_1209 - .L_1208)
	.align		4
.L_1208:
        /*0128*/ 	.word	index@(.nv.constant0._Z11fdir_nonisoPdS_S_S_S_S_ddddiiiii)
        /*012c*/ 	.short	0x0380
        /*012e*/ 	.short	0x0064


	//----- nvinfo : EIATTR_SW_WAR
	.align		4
.L_1209:
        /*0130*/ 	.byte	0x04, 0x36
        /*0132*/ 	.short	(.L_1211 - .L_1210)
.L_1210:
        /*0134*/ 	.word	0x00000008
.L_1211:


//--------------------- .nv.info._Z8fdir_isoPdS_S_S_ddddiiiii --------------------------
	.section	.nv.info._Z8fdir_isoPdS_S_S_ddddiiiii,"",@"SHT_CUDA_INFO"
	.sectionflags	@""
	.align	4


	//----- nvinfo : EIATTR_CUDA_API_VERSION
	.align		4
        /*0000*/ 	.byte	0x04, 0x37
        /*0002*/ 	.short	(.L_1213 - .L_1212)
.L_1212:
        /*0004*/ 	.word	0x00000082


	//----- nvinfo : EIATTR_KPARAM_INFO
	.align		4
.L_1213:
        /*0008*/ 	.byte	0x04, 0x17
        /*000a*/ 	.short	(.L_1215 - .L_1214)
.L_1214:
        /*000c*/ 	.word	0x00000000
        /*0010*/ 	.short	0x000c
        /*0012*/ 	.short	0x0050
        /*0014*/ 	.byte	0x00, 0xf0, 0x11, 0x00


	//----- nvinfo : EIATTR_KPARAM_INFO
	.align		4
.L_1215:
        /*0018*/ 	.byte	0x04, 0x17
        /*001a*/ 	.short	(.L_1217 - .L_1216)
.L_1216:
        /*001c*/ 	.word	0x00000000
        /*0020*/ 	.short	0x000b
        /*0022*/ 	.short	0x004c
        /*0024*/ 	.byte	0x00, 0xf0, 0x11, 0x00


	//----- nvinfo : EIATTR_KPARAM_INFO
	.align		4
.L_1217:
        /*0028*/ 	.byte	0x04, 0x17
        /*002a*/ 	.short	(.L_1219 - .L_1218)
.L_1218:
        /*002c*/ 	.word	0x00000000
        /*0030*/ 	.short	0x000a
        /*0032*/ 	.short	0x0048
        /*0034*/ 	.byte	0x00, 0xf0, 0x11, 0x00


	//----- nvinfo : EIATTR_KPARAM_INFO
	.align		4
.L_1219:
        /*0038*/ 	.byte	0x04, 0x17
        /*003a*/ 	.short	(.L_1221 - .L_1220)
.L_1220:
        /*003c*/ 	.word	0x00000000
        /*0040*/ 	.short	0x0009
        /*0042*/ 	.short	0x0044
        /*0044*/ 	.byte	0x00, 0xf0, 0x11, 0x00


	//----- nvinfo : EIATTR_KPARAM_INFO
	.align		4
.L_1221:
        /*0048*/ 	.byte	0x04, 0x17
        /*004a*/ 	.short	(.L_1223 - .L_1222)
.L_1222:
        /*004c*/ 	.word	0x00000000
        /*0050*/ 	.short	0x0008
        /*0052*/ 	.short	0x0040
        /*0054*/ 	.byte	0x00, 0xf0, 0x11, 0x00


	//----- nvinfo : EIATTR_KPARAM_INFO
	.align		4
.L_1223:
        /*0058*/ 	.byte	0x04, 0x17
        /*005a*/ 	.short	(.L_1225 - .L_1224)
.L_1224:
        /*005c*/ 	.word	0x00000000
        /*0060*/ 	.short	0x0007
        /*0062*/ 	.short	0x0038
        /*0064*/ 	.byte	0x00, 0xf0, 0x21, 0x00


	//----- nvinfo : EIATTR_KPARAM_INFO
	.align		4
.L_1225:
        /*0068*/ 	.byte	0x04, 0x17
        /*006a*/ 	.short	(.L_1227 - .L_1226)
.L_1226:
        /*006c*/ 	.word	0x00000000
        /*0070*/ 	.short	0x0006
        /*0072*/ 	.short	0x0030
        /*0074*/ 	.byte	0x00, 0xf0, 0x21, 0x00


	//----- nvinfo : EIATTR_KPARAM_INFO
	.align		4
.L_1227:
        /*0078*/ 	.byte	0x04, 0x17
        /*007a*/ 	.short	(.L_1229 - .L_1228)
.L_1228:
        /*007c*/ 	.word	0x00000000
        /*0080*/ 	.short	0x0005
        /*0082*/ 	.short	0x0028
        /*0084*/ 	.byte	0x00, 0xf0, 0x21, 0x00


	//----- nvinfo : EIATTR_KPARAM_INFO
	.align		4
.L_1229:
        /*0088*/ 	.byte	0x04, 0x17
        /*008a*/ 	.short	(.L_1231 - .L_1230)
.L_1230:
        /*008c*/ 	.word	0x00000000
        /*0090*/ 	.short	0x0004
        /*0092*/ 	.short	0x0020
        /*0094*/ 	.byte	0x00, 0xf0, 0x21, 0x00


	//----- nvinfo : EIATTR_KPARAM_INFO
	.align		4
.L_1231:
        /*0098*/ 	.byte	0x04, 0x17
        /*009a*/ 	.short	(.L_1233 - .L_1232)
.L_1232:
        /*009c*/ 	.word	0x00000000
        /*00a0*/ 	.short	0x0003
        /*00a2*/ 	.short	0x0018
        /*00a4*/ 	.byte	0x00, 0xf5, 0x21, 0x00


	//----- nvinfo : EIATTR_KPARAM_INFO
	.align		4
.L_1233:
        /*00a8*/ 	.byte	0x04, 0x17
        /*00aa*/ 	.short	(.L_1235 - .L_1234)
.L_1234:
        /*00ac*/ 	.word	0x00000000
        /*00b0*/ 	.short	0x0002
        /*00b2*/ 	.short	0x0010
        /*00b4*/ 	.byte	0x00, 0xf5, 0x21, 0x00


	//----- nvinfo : EIATTR_KPARAM_INFO
	.align		4
.L_1235:
        /*00b8*/ 	.byte	0x04, 0x17
        /*00ba*/ 	.short	(.L_1237 - .L_1236)
.L_1236:
        /*00bc*/ 	.word	0x00000000
        /*00c0*/ 	.short	0x0001
        /*00c2*/ 	.short	0x0008
        /*00c4*/ 	.byte	0x00, 0xf5, 0x21, 0x00


	//----- nvinfo : EIATTR_KPARAM_INFO
	.align		4
.L_1237:
        /*00c8*/ 	.byte	0x04, 0x17
        /*00ca*/ 	.short	(.L_1239 - .L_1238)
.L_1238:
        /*00cc*/ 	.word	0x00000000
        /*00d0*/ 	.short	0x0000
        /*00d2*/ 	.short	0x0000
        /*00d4*/ 	.byte	0x00, 0xf5, 0x21, 0x00


	//----- nvinfo : EIATTR_SPARSE_MMA_MASK
	.align		4
.L_1239:
        /*00d8*/ 	.byte	0x03, 0x50
        /*00da*/ 	.short	0x0000


	//----- nvinfo : EIATTR_MAXREG_COUNT
	.align		4
        /*00dc*/ 	.byte	0x03, 0x1b
        /*00de*/ 	.short	0x00ff


	//----- nvinfo : EIATTR_MERCURY_ISA_VERSION
	.align		4
        /*00e0*/ 	.byte	0x03, 0x5f
        /*00e2*/ 	.short	0x0101


	//----- nvinfo : EIATTR_VRC_CTA_INIT_COUNT
	.align		4
        /*00e4*/ 	.byte	0x02, 0x4a
	.zero		1
	.zero		1


	//----- nvinfo : EIATTR_EXIT_INSTR_OFFSETS
	.align		4
        /*00e8*/ 	.byte	0x04, 0x1c
        /*00ea*/ 	.short	(.L_1241 - .L_1240)


	//   ....[0]....
.L_1240:
        /*00ec*/ 	.word	0x00000120


	//   ....[1]....
        /*00f0*/ 	.word	0x000004d0


	//   ....[2]....
        /*00f4*/ 	.word	0x000011d0


	//----- nvinfo : EIATTR_CRS_STACK_SIZE
	.align		4
.L_1241:
        /*00f8*/ 	.byte	0x04, 0x1e
        /*00fa*/ 	.short	(.L_1243 - .L_1242)
.L_1242:
        /*00fc*/ 	.word	0x00000000


	//----- nvinfo : EIATTR_CBANK_PARAM_SIZE
	.align		4
.L_1243:
        /*0100*/ 	.byte	0x03, 0x19
        /*0102*/ 	.short	0x0054


	//----- nvinfo : EIATTR_PARAM_CBANK
	.align		4
        /*0104*/ 	.byte	0x04, 0x0a
        /*0106*/ 	.short	(.L_1245 - .L_1244)
	.align		4
.L_1244:
        /*0108*/ 	.word	index@(.nv.constant0._Z8fdir_isoPdS_S_S_ddddiiiii)
        /*010c*/ 	.short	0x0380
        /*010e*/ 	.short	0x0054


	//----- nvinfo : EIATTR_SW_WAR
	.align		4
.L_1245:
        /*0110*/ 	.byte	0x04, 0x36
        /*0112*/ 	.short	(.L_1247 - .L_1246)
.L_1246:
        /*0114*/ 	.word	0x00000008
.L_1247:


//--------------------- .nv.info._Z12calc_delta_zPdS_S_S_S_di --------------------------
	.section	.nv.info._Z12calc_delta_zPdS_S_S_S_di,"",@"SHT_CUDA_INFO"
	.sectionflags	@""
	.align	4


	//----- nvinfo : EIATTR_CUDA_API_VERSION
	.align		4
        /*0000*/ 	.byte	0x04, 0x37
        /*0002*/ 	.short	(.L_1249 - .L_1248)
.L_1248:
        /*0004*/ 	.word	0x00000082


	//----- nvinfo : EIATTR_KPARAM_INFO
	.align		4
.L_1249:
        /*0008*/ 	.byte	0x04, 0x17
        /*000a*/ 	.short	(.L_1251 - .L_1250)
.L_1250:
        /*000c*/ 	.word	0x00000000
        /*0010*/ 	.short	0x0006
        /*0012*/ 	.short	0x0030
        /*0014*/ 	.byte	0x00, 0xf0, 0x11, 0x00


	//----- nvinfo : EIATTR_KPARAM_INFO
	.align		4
.L_1251:
        /*0018*/ 	.byte	0x04, 0x17
        /*001a*/ 	.short	(.L_1253 - .L_1252)
.L_1252:
        /*001c*/ 	.word	0x00000000
        /*0020*/ 	.short	0x0005
        /*0022*/ 	.short	0x0028
        /*0024*/ 	.byte	0x00, 0xf0, 0x21, 0x00


	//----- nvinfo : EIATTR_KPARAM_INFO
	.align		4
.L_1253:
        /*0028*/ 	.byte	0x04, 0x17
        /*002a*/ 	.short	(.L_1255 - .L_1254)
.L_1254:
        /*002c*/ 	.word	0x00000000
        /*0030*/ 	.short	0x0004
        /*0032*/ 	.short	0x0020
        /*0034*/ 	.byte	0x00, 0xf5, 0x21, 0x00


	//----- nvinfo : EIATTR_KPARAM_INFO
	.align		4
.L_1255:
        /*0038*/ 	.byte	0x04, 0x17
        /*003a*/ 	.short	(.L_1257 - .L_1256)
.L_1256:
        /*003c*/ 	.word	0x00000000
        /*0040*/ 	.short	0x0003
        /*0042*/ 	.short	0x0018
        /*0044*/ 	.byte	0x00, 0xf5, 0x21, 0x00


	//----- nvinfo : EIATTR_KPARAM_INFO
	.align		4
.L_1257:
        /*0048*/ 	.byte	0x04, 0x17
        /*004a*/ 	.short	(.L_1259 - .L_1258)
.L_1258:
        /*004c*/ 	.word	0x00000000
        /*0050*/ 	.short	0x0002
        /*0052*/ 	.short	0x0010
        /*0054*/ 	.byte	0x00, 0xf5, 0x21, 0x00


	//----- nvinfo : EIATTR_KPARAM_INFO
	.align		4
.L_1259:
        /*0058*/ 	.byte	0x04, 0x17
        /*005a*/ 	.short	(.L_1261 - .L_1260)
.L_1260:
        /*005c*/ 	.word	0x00000000
        /*0060*/ 	.short	0x0001
        /*0062*/ 	.short	0x0008
        /*0064*/ 	.byte	0x00, 0xf5, 0x21, 0x00


	//----- nvinfo : EIATTR_KPARAM_INFO
	.align		4
.L_1261:
        /*0068*/ 	.byte	0x04, 0x17
        /*006a*/ 	.short	(.L_1263 - .L_1262)
.L_1262:
        /*006c*/ 	.word	0x00000000
        /*0070*/ 	.short	0x0000
        /*0072*/ 	.short	0x0000
        /*0074*/ 	.byte	0x00, 0xf5, 0x21, 0x00


	//----- nvinfo : EIATTR_SPARSE_MMA_MASK
	.align		4
.L_1263:
        /*0078*/ 	.byte	0x03, 0x50
        /*007a*/ 	.short	0x0000


	//----- nvinfo : EIATTR_MAXREG_COUNT
	.align		4
        /*007c*/ 	.byte	0x03, 0x1b
        /*007e*/ 	.short	0x00ff


	//----- nvinfo : EIATTR_MERCURY_ISA_VERSION
	.align		4
        /*0080*/ 	.byte	0x03, 0x5f
        /*0082*/ 	.short	0x0101


	//----- nvinfo : EIATTR_VRC_CTA_INIT_COUNT
	.align		4
        /*0084*/ 	.byte	0x02, 0x4a
	.zero		1
	.zero		1


	//----- nvinfo : EIATTR_EXIT_INSTR_OFFSETS
	.align		4
        /*0088*/ 	.byte	0x04, 0x1c
        /*008a*/ 	.short	(.L_1265 - .L_1264)


	//   ....[0]....
.L_1264:
        /*008c*/ 	.word	0x00000070


	//   ....[1]....
        /*0090*/ 	.word	0x000009e0


	//----- nvinfo : EIATTR_CRS_STACK_SIZE
	.align		4
.L_1265:
        /*0094*/ 	.byte	0x04, 0x1e
        /*0096*/ 	.short	(.L_1267 - .L_1266)
.L_1266:
        /*0098*/ 	.word	0x00000000


	//----- nvinfo : EIATTR_CBANK_PARAM_SIZE
	.align		4
.L_1267:
        /*009c*/ 	.byte	0x03, 0x19
        /*009e*/ 	.short	0x0034


	//----- nvinfo : EIATTR_PARAM_CBANK
	.align		4
        /*00a0*/ 	.byte	0x04, 0x0a
        /*00a2*/ 	.short	(.L_1269 - .L_1268)
	.align		4
.L_1268:
        /*00a4*/ 	.word	index@(.nv.constant0._Z12calc_delta_zPdS_S_S_S_di)
        /*00a8*/ 	.short	0x0380
        /*00aa*/ 	.short	0x0034


	//----- nvinfo : EIATTR_SW_WAR
	.align		4
.L_1269:
        /*00ac*/ 	.byte	0x04, 0x36
        /*00ae*/ 	.short	(.L_1271 - .L_1270)
.L_1270:
        /*00b0*/ 	.word	0x00000008
.L_1271:


//--------------------- .nv.info._Z17calc_trans_nonisoPdS_S_S_S_S_S_S_S_S_S_S_S_S_S_S_S_S_S_S_S_S_S_S_S_S_S_S_S_S_S_S_Piddddddiiiiiiid --------------------------
	.section	.nv.info._Z17calc_trans_nonisoPdS_S_S_S_S_S_S_S_S_S_S_S_S_S_S_S_S_S_S_S_S_S_S_S_S_S_S_S_S_S_S_Piddddddiiiiiiid,"",@"SHT_CUDA_INFO"
	.sectionflags	@""
	.align	4


	//----- nvinfo : EIATTR_CUDA_API_VERSION
	.align		4
        /*0000*/ 	.byte	0x04, 0x37
        /*0002*/ 	.short	(.L_1273 - .L_1272)
.L_1272:
        /*0004*/ 	.word	0x00000082


	//----- nvinfo : EIATTR_KPARAM_INFO
	.align		4
.L_1273:
        /*0008*/ 	.byte	0x04, 0x17
        /*000a*/ 	.short	(.L_1275 - .L_1274)
.L_1274:
        /*000c*/ 	.word	0x00000000
        /*0010*/ 	.short	0x002e
        /*0012*/ 	.short	0x0158
        /*0014*/ 	.byte	0x00, 0xf0, 0x21, 0x00


	//----- nvinfo : EIATTR_KPARAM_INFO
	.align		4
.L_1275:
        /*0018*/ 	.byte	0x04, 0x17
        /*001a*/ 	.short	(.L_1277 - .L_1276)
.L_1276:
        /*001c*/ 	.word	0x00000000
        /*0020*/ 	.short	0x002d
        /*0022*/ 	.short	0x0150
        /*0024*/ 	.byte	0x00, 0xf0, 0x11, 0x00


	//----- nvinfo : EIATTR_KPARAM_INFO
	.align		4
.L_1277:
        /*0028*/ 	.byte	0x04, 0x17
        /*002a*/ 	.short	(.L_1279 - .L_1278)
.L_1278:
        /*002c*/ 	.word	0x00000000
        /*0030*/ 	.short	0x002c
        /*0032*/ 	.short	0x014c
        /*0034*/ 	.byte	0x00, 0xf0, 0x11, 0x00


	//----- nvinfo : EIATTR_KPARAM_INFO
	.align		4
.L_1279:
        /*0038*/ 	.byte	0x04, 0x17
        /*003a*/ 	.short	(.L_1281 - .L_1280)
.L_1280:
        /*003c*/ 	.word	0x00000000
        /*0040*/ 	.short	0x002b
        /*0042*/ 	.short	0x0148
        /*0044*/ 	.byte	0x00, 0xf0, 0x11, 0x00


	//----- nvinfo : EIATTR_KPARAM_INFO
	.align		4
.L_1281:
        /*0048*/ 	.byte	0x04, 0x17
        /*004a*/ 	.short	(.L_1283 - .L_1282)
.L_1282:
        /*004c*/ 	.word	0x00000000
        /*0050*/ 	.short	0x002a
        /*0052*/ 	.short	0x0144
        /*0054*/ 	.byte	0x00, 0xf0, 0x11, 0x00


	//----- nvinfo : EIATTR_KPARAM_INFO
	.align		4
.L_1283:
        /*0058*/ 	.byte	0x04, 0x17
        /*005a*/ 	.short	(.L_1285 - .L_1284)
.L_1284:
        /*005c*/ 	.word	0x00000000
        /*0060*/ 	.short	0x0029
        /*0062*/ 	.short	0x0140
        /*0064*/ 	.byte	0x00, 0xf0, 0x11, 0x00


	//----- nvinfo : EIATTR_KPARAM_INFO
	.align		4
.L_1285:
        /*0068*/ 	.byte	0x04, 0x17
        /*006a*/ 	.short	(.L_1287 - .L_1286)
.L_1286:
        /*006c*/ 	.word	0x00000000
        /*0070*/ 	.short	0x0028
        /*0072*/ 	.short	0x013c
        /*0074*/ 	.byte	0x00, 0xf0, 0x11, 0x00


	//----- nvinfo : EIATTR_KPARAM_INFO
	.align		4
.L_1287:
        /*0078*/ 	.byte	0x04, 0x17
        /*007a*/ 	.short	(.L_1289 - .L_1288)
.L_1288:
        /*007c*/ 	.word	0x00000000
        /*0080*/ 	.short	0x0027
        /*0082*/ 	.short	0x0138
        /*0084*/ 	.byte	0x00, 0xf0, 0x11, 0x00


	//----- nvinfo : EIATTR_KPARAM_INFO
	.align		4
.L_1289:
        /*0088*/ 	.byte	0x04, 0x17
        /*008a*/ 	.short	(.L_1291 - .L_1290)
.L_1290:
        /*008c*/ 	.word	0x00000000
        /*0090*/ 	.short	0x0026
        /*0092*/ 	.short	0x0130
        /*0094*/ 	.byte	0x00, 0xf0, 0x21, 0x00


	//----- nvinfo : EIATTR_KPARAM_INFO
	.align		4
.L_1291:
        /*0098*/ 	.byte	0x04, 0x17
        /*009a*/ 	.short	(.L_1293 - .L_1292)
.L_1292:
        /*009c*/ 	.word	0x00000000
        /*00a0*/ 	.short	0x0025
        /*00a2*/ 	.short	0x0128
        /*00a4*/ 	.byte	0x00, 0xf0, 0x21, 0x00


	//----- nvinfo : EIATTR_KPARAM_INFO
	.align		4
.L_1293:
        /*00a8*/ 	.byte	0x04, 0x17
        /*00aa*/ 	.short	(.L_1295 - .L_1294)
.L_1294:
        /*00ac*/ 	.word	0x00000000
        /*00b0*/ 	.short	0x0024
        /*00b2*/ 	.short	0x0120
        /*00b4*/ 	.byte	0x00, 0xf0, 0x21, 0x00


	//----- nvinfo : EIATTR_KPARAM_INFO
	.align		4
.L_1295:
        /*00b8*/ 	.byte	0x04, 0x17
        /*00ba*/ 	.short	(.L_1297 - .L_1296)
.L_1296:
        /*00bc*/ 	.word	0x00000000
        /*00c0*/ 	.short	0x0023
        /*00c2*/ 	.short	0x0118
        /*00c4*/ 	.byte	0x00, 0xf0, 0x21, 0x00


	//----- nvinfo : EIATTR_KPARAM_INFO
	.align		4
.L_1297:
        /*00c8*/ 	.byte	0x04, 0x17
        /*00ca*/ 	.short	(.L_1299 - .L_1298)
.L_1298:
        /*00cc*/ 	.word	0x00000000
        /*00d0*/ 	.short	0x0022
        /*00d2*/ 	.short	0x0110
        /*00d4*/ 	.byte	0x00, 0xf0, 0x21, 0x00


	//----- nvinfo : EIATTR_KPARAM_INFO
	.align		4
.L_1299:
        /*00d8*/ 	.byte	0x04, 0x17
        /*00da*/ 	.short	(.L_1301 - .L_1300)
.L_1300:
        /*00dc*/ 	.word	0x00000000
        /*00e0*/ 	.short	0x0021
        /*00e2*/ 	.short	0x0108
        /*00e4*/ 	.byte	0x00, 0xf0, 0x21, 0x00


	//----- nvinfo : EIATTR_KPARAM_INFO
	.align		4
.L_1301:
        /*00e8*/ 	.byte	0x04, 0x17
        /*00ea*/ 	.short	(.L_1303 - .L_1302)
.L_1302:
        /*00ec*/ 	.word	0x00000000
        /*00f0*/ 	.short	0x0020
        /*00f2*/ 	.short	0x0100
        /*00f4*/ 	.byte	0x00, 0xf5, 0x21, 0x00


	//----- nvinfo : EIATTR_KPARAM_INFO
	.align		4
.L_1303:
        /*00f8*/ 	.byte	0x04, 0x17
        /*00fa*/ 	.short	(.L_1305 - .L_1304)
.L_1304:
        /*00fc*/ 	.word	0x00000000
        /*0100*/ 	.short	0x001f
        /*0102*/ 	.short	0x00f8
        /*0104*/ 	.byte	0x00, 0xf5, 0x21, 0x00


	//----- nvinfo : EIATTR_KPARAM_INFO
	.align		4
.L_1305:
        /*0108*/ 	.byte	0x04, 0x17
        /*010a*/ 	.short	(.L_1307 - .L_1306)
.L_1306:
        /*010c*/ 	.word	0x00000000
        /*0110*/ 	.short	0x001e
        /*0112*/ 	.short	0x00f0
        /*0114*/ 	.byte	0x00, 0xf5, 0x21, 0x00


	//----- nvinfo : EIATTR_KPARAM_INFO
	.align		4
.L_1307:
        /*0118*/ 	.byte	0x04, 0x17
        /*011a*/ 	.short	(.L_1309 - .L_1308)
.L_1308:
        /*011c*/ 	.word	0x00000000
        /*0120*/ 	.short	0x001d
        /*0122*/ 	.short	0x00e8
        /*0124*/ 	.byte	0x00, 0xf5, 0x21, 0x00


	//----- nvinfo : EIATTR_KPARAM_INFO
	.align		4
.L_1309:
        /*0128*/ 	.byte	0x04, 0x17
        /*012a*/ 	.short	(.L_1311 - .L_1310)
.L_1310:
        /*012c*/ 	.word	0x00000000
        /*0130*/ 	.short	0x001c
        /*0132*/ 	.short	0x00e0
        /*0134*/ 	.byte	0x00, 0xf5, 0x21, 0x00


	//----- nvinfo : EIATTR_KPARAM_INFO
	.align		4
.L_1311:
        /*0138*/ 	.byte	0x04, 0x17
        /*013a*/ 	.short	(.L_1313 - .L_1312)
.L_1312:
        /*013c*/ 	.word	0x00000000
        /*0140*/ 	.short	0x001b
        /*0142*/ 	.short	0x00d8
        /*0144*/ 	.byte	0x00, 0xf5, 0x21, 0x00


	//----- nvinfo : EIATTR_KPARAM_INFO
	.align		4
.L_1313:
        /*0148*/ 	.byte	0x04, 0x17
        /*014a*/ 	.short	(.L_1315 - .L_1314)
.L_1314:
        /*014c*/ 	.word	0x00000000
        /*0150*/ 	.short	0x001a
        /*0152*/ 	.short	0x00d0
        /*0154*/ 	.byte	0x00, 0xf5, 0x21, 0x00


	//----- nvinfo : EIATTR_KPARAM_INFO
	.align		4
.L_1315:
        /*0158*/ 	.byte	0x04, 0x17
        /*015a*/ 	.short	(.L_1317 - .L_1316)
.L_1316:
        /*015c*/ 	.word	0x00000000
        /*0160*/ 	.short	0x0019
        /*0162*/ 	.short	0x00c8
        /*0164*/ 	.byte	0x00, 0xf5, 0x21, 0x00


	//----- nvinfo : EIATTR_KPARAM_INFO
	.align		4
.L_1317:
        /*0168*/ 	.byte	0x04, 0x17
        /*016a*/ 	.short	(.L_1319 - .L_1318)
.L_1318:
        /*016c*/ 	.word	0x00000000
        /*0170*/ 	.short	0x0018
        /*0172*/ 	.short	0x00c0
        /*0174*/ 	.byte	0x00, 0xf5, 0x21, 0x00


	//----- nvinfo : EIATTR_KPARAM_INFO
	.align		4
.L_1319:
        /*0178*/ 	.byte	0x04, 0x17
        /*017a*/ 	.short	(.L_1321 - .L_1320)
.L_1320:
        /*017c*/ 	.word	0x00000000
        /*0180*/ 	.short	0x0017
        /*0182*/ 	.short	0x00b8
        /*0184*/ 	.byte	0x00, 0xf5, 0x21, 0x00


	//----- nvinfo : EIATTR_KPARAM_INFO
	.align		4
.L_1321:
        /*0188*/ 	.byte	0x04, 0x17
        /*018a*/ 	.short	(.L_1323 - .L_1322)
.L_1322:
        /*018c*/ 	.word	0x00000000
        /*0190*/ 	.short	0x0016
        /*0192*/ 	.short	0x00b0
        /*0194*/ 	.byte	0x00, 0xf5, 0x21, 0x00


	//----- nvinfo : EIATTR_KPARAM_INFO
	.align		4
.L_1323:
        /*0198*/ 	.byte	0x04, 0x17
        /*019a*/ 	.short	(.L_1325 - .L_1324)
.L_1324:
        /*019c*/ 	.word	0x00000000
        /*01a0*/ 	.short	0x0015
        /*01a2*/ 	.short	0x00a8
        /*01a4*/ 	.byte	0x00, 0xf5, 0x21, 0x00


	//----- nvinfo : EIATTR_KPARAM_INFO
	.align		4
.L_1325:
        /*01a8*/ 	.byte	0x04, 0x17
        /*01aa*/ 	.short	(.L_1327 - .L_1326)
.L_1326:
        /*01ac*/ 	.word	0x00000000
        /*01b0*/ 	.short	0x0014
        /*01b2*/ 	.short	0x00a0
        /*01b4*/ 	.byte	0x00, 0xf5, 0x21, 0x00


	//----- nvinfo : EIATTR_KPARAM_INFO
	.align		4
.L_1327:
        /*01b8*/ 	.byte	0x04, 0x17
        /*01ba*/ 	.short	(.L_1329 - .L_1328)
.L_1328:
        /*01bc*/ 	.word	0x00000000
        /*01c0*/ 	.short	0x0013
        /*01c2*/ 	.short	0x0098
        /*01c4*/ 	.byte	0x00, 0xf5, 0x21, 0x00


	//----- nvinfo : EIATTR_KPARAM_INFO
	.align		4
.L_1329:
        /*01c8*/ 	.byte	0x04, 0x17
        /*01ca*/ 	.short	(.L_1331 - .L_1330)
.L_1330:
        /*01cc*/ 	.word	0x00000000
        /*01d0*/ 	.short	0x0012
        /*01d2*/ 	.short	0x0090
        /*01d4*/ 	.byte	0x00, 0xf5, 0x21, 0x00


	//----- nvinfo : EIATTR_KPARAM_INFO
	.align		4
.L_1331:
        /*01d8*/ 	.byte	0x04, 0x17
        /*01da*/ 	.short	(.L_1333 - .L_1332)
.L_1332:
        /*01dc*/ 	.word	0x00000000
        /*01e0*/ 	.short	0x0011
        /*01e2*/ 	.short	0x0088
        /*01e4*/ 	.byte	0x00, 0xf5, 0x21, 0x00


	//----- nvinfo : EIATTR_KPARAM_INFO
	.align		4
.L_1333:
        /*01e8*/ 	.byte	0x04, 0x17
        /*01ea*/ 	.short	(.L_1335 - .L_1334)
.L_1334:
        /*01ec*/ 	.word	0x00000000
        /*01f0*/ 	.short	0x0010
        /*01f2*/ 	.short	0x0080
        /*01f4*/ 	.byte	0x00, 0xf5, 0x21, 0x00


	//----- nvinfo : EIATTR_KPARAM_INFO
	.align		4
.L_1335:
        /*01f8*/ 	.byte	0x04, 0x17
        /*01fa*/ 	.short	(.L_1337 - .L_1336)
.L_1336:
        /*01fc*/ 	.word	0x00000000
        /*0200*/ 	.short	0x000f
        /*0202*/ 	.short	0x0078
        /*0204*/ 	.byte	0x00, 0xf5, 0x21, 0x00


	//----- nvinfo : EIATTR_KPARAM_INFO
	.align		4
.L_1337:
        /*0208*/ 	.byte	0x04, 0x17
        /*020a*/ 	.short	(.L_1339 - .L_1338)
.L_1338:
        /*020c*/ 	.word	0x00000000
        /*0210*/ 	.short	0x000e
        /*0212*/ 	.short	0x0070
        /*0214*/ 	.byte	0x00, 0xf5, 0x21, 0x00


	//----- nvinfo : EIATTR_KPARAM_INFO
	.align		4
.L_1339:
        /*0218*/ 	.byte	0x04, 0x17
        /*021a*/ 	.short	(.L_1341 - .L_1340)
.L_1340:
        /*021c*/ 	.word	0x00000000
        /*0220*/ 	.short	0x000d
        /*0222*/ 	.short	0x0068
        /*0224*/ 	.byte	0x00, 0xf5, 0x21, 0x00


	//----- nvinfo : EIATTR_KPARAM_INFO
	.align		4
.L_1341:
        /*0228*/ 	.byte	0x04, 0x17
        /*022a*/ 	.short	(.L_1343 - .L_1342)
.L_1342:
        /*022c*/ 	.word	0x00000000
        /*0230*/ 	.short	0x000c
        /*0232*/ 	.short	0x0060
        /*0234*/ 	.byte	0x00, 0xf5, 0x21, 0x00


	//----- nvinfo : EIATTR_KPARAM_INFO
	.align		4
.L_1343:
        /*0238*/ 	.byte	0x04, 0x17
        /*023a*/ 	.short	(.L_1345 - .L_1344)
.L_1344:
        /*023c*/ 	.word	0x00000000
        /*0240*/ 	.short	0x000b
        /*0242*/ 	.short	0x0058
        /*0244*/ 	.byte	0x00, 0xf5, 0x21, 0x00


	//----- nvinfo : EIATTR_KPARAM_INFO
	.align		4
.L_1345:
        /*0248*/ 	.byte	0x04, 0x17
        /*024a*/ 	.short	(.L_1347 - .L_1346)
.L_1346:
        /*024c*/ 	.word	0x00000000
        /*0250*/ 	.short	0x000a
        /*0252*/ 	.short	0x0050
        /*0254*/ 	.byte	0x00, 0xf5, 0x21, 0x00


	//----- nvinfo : EIATTR_KPARAM_INFO
	.align		4
.L_1347:
        /*0258*/ 	.byte	0x04, 0x17
        /*025a*/ 	.short	(.L_1349 - .L_1348)
.L_1348:
        /*025c*/ 	.word	0x00000000
        /*0260*/ 	.short	0x0009
        /*0262*/ 	.short	0x0048
        /*0264*/ 	.byte	0x00, 0xf5, 0x21, 0x00


	//----- nvinfo : EIATTR_KPARAM_INFO
	.align		4
.L_1349:
        /*0268*/ 	.byte	0x04, 0x17
        /*026a*/ 	.short	(.L_1351 - .L_1350)
.L_1350:
        /*026c*/ 	.word	0x00000000
        /*0270*/ 	.short	0x0008
        /*0272*/ 	.short	0x0040
        /*0274*/ 	.byte	0x00, 0xf5, 0x21, 0x00


	//----- nvinfo : EIATTR_KPARAM_INFO
	.align		4
.L_1351:
        /*0278*/ 	.byte	0x04, 0x17
        /*027a*/ 	.short	(.L_1353 - .L_1352)
.L_1352:
        /*027c*/ 	.word	0x00000000
        /*0280*/ 	.short	0x0007
        /*0282*/ 	.short	0x0038
        /*0284*/ 	.byte	0x00, 0xf5, 0x21, 0x00


	//----- nvinfo : EIATTR_KPARAM_INFO
	.align		4
.L_1353:
        /*0288*/ 	.byte	0x04, 0x17
        /*028a*/ 	.short	(.L_1355 - .L_1354)
.L_1354:
        /*028c*/ 	.word	0x00000000
        /*0290*/ 	.short	0x0006
        /*0292*/ 	.short	0x0030
        /*0294*/ 	.byte	0x00, 0xf5, 0x21, 0x00


	//----- nvinfo : EIATTR_KPARAM_INFO
	.align		4
.L_1355:
        /*0298*/ 	.byte	0x04, 0x17
        /*029a*/ 	.short	(.L_1357 - .L_1356)
.L_1356:
        /*029c*/ 	.word	0x00000000
        /*02a0*/ 	.short	0x0005
        /*02a2*/ 	.short	0x0028
        /*02a4*/ 	.byte	0x00, 0xf5, 0x21, 0x00


	//----- nvinfo : EIATTR_KPARAM_INFO
	.align		4
.L_1357:
        /*02a8*/ 	.byte	0x04, 0x17
        /*02aa*/ 	.short	(.L_1359 - .L_1358)
.L_1358:
        /*02ac*/ 	.word	0x00000000
        /*02b0*/ 	.short	0x0004
        /*02b2*/ 	.short	0x0020
        /*02b4*/ 	.byte	0x00, 0xf5, 0x21, 0x00


	//----- nvinfo : EIATTR_KPARAM_INFO
	.align		4
.L_1359:
        /*02b8*/ 	.byte	0x04, 0x17
        /*02ba*/ 	.short	(.L_1361 - .L_1360)
.L_1360:
        /*02bc*/ 	.word	0x00000000
        /*02c0*/ 	.short	0x0003
        /*02c2*/ 	.short	0x0018
        /*02c4*/ 	.byte	0x00, 0xf5, 0x21, 0x00


	//----- nvinfo : EIATTR_KPARAM_INFO
	.align		4
.L_1361:
        /*02c8*/ 	.byte	0x04, 0x17
        /*02ca*/ 	.short	(.L_1363 - .L_1362)
.L_1362:
        /*02cc*/ 	.word	0x00000000
        /*02d0*/ 	.short	0x0002
        /*02d2*/ 	.short	0x0010
        /*02d4*/ 	.byte	0x00, 0xf5, 0x21, 0x00


	//----- nvinfo : EIATTR_KPARAM_INFO
	.align		4
.L_1363:
        /*02d8*/ 	.byte	0x04, 0x17
        /*02da*/ 	.short	(.L_1365 - .L_1364)
.L_1364:
        /*02dc*/ 	.word	0x00000000
        /*02e0*/ 	.short	0x0001
        /*02e2*/ 	.short	0x0008
        /*02e4*/ 	.byte	0x00, 0xf5, 0x21, 0x00


	//----- nvinfo : EIATTR_KPARAM_INFO
	.align		4
.L_1365:
        /*02e8*/ 	.byte	0x04, 0x17
        /*02ea*/ 	.short	(.L_1367 - .L_1366)
.L_1366:
        /*02ec*/ 	.word	0x00000000
        /*02f0*/ 	.short	0x0000
        /*02f2*/ 	.short	0x0000
        /*02f4*/ 	.byte	0x00, 0xf5, 0x21, 0x00


	//----- nvinfo : EIATTR_SPARSE_MMA_MASK
	.align		4
.L_1367:
        /*02f8*/ 	.byte	0x03, 0x50
        /*02fa*/ 	.short	0x0000


	//----- nvinfo : EIATTR_MAXREG_COUNT
	.align		4
        /*02fc*/ 	.byte	0x03, 0x1b
        /*02fe*/ 	.short	0x00ff


	//----- nvinfo : EIATTR_EXTERNS
	.align		4
        /*0300*/ 	.byte	0x04, 0x0f
        /*0302*/ 	.short	(.L_1369 - .L_1368)


	//   ....[0]....
	.align		4
.L_1368:
        /*0304*/ 	.word	index@(vprintf)


	//----- nvinfo : EIATTR_MERCURY_ISA_VERSION
	.align		4
.L_1369:
        /*0308*/ 	.byte	0x03, 0x5f
        /*030a*/ 	.short	0x0101


	//----- nvinfo : EIATTR_VRC_CTA_INIT_COUNT
	.align		4
        /*030c*/ 	.byte	0x02, 0x4a
	.zero		1
	.zero		1


	//----- nvinfo : EIATTR_SYSCALL_OFFSETS
	.align		4
        /*0310*/ 	.byte	0x04, 0x46
        /*0312*/ 	.short	(.L_1371 - .L_1370)


	//   ....[0]....
.L_1370:
        /*0314*/ 	.word	0x00005fa0


	//   ....[1]....
        /*0318*/ 	.word	0x00006ff0


	//   ....[2]....
        /*031c*/ 	.word	0x00007e40


	//   ....[3]....
        /*0320*/ 	.word	0x00008c50


	//----- nvinfo : EIATTR_EXIT_INSTR_OFFSETS
	.align		4
.L_1371:
        /*0324*/ 	.byte	0x04, 0x1c
        /*0326*/ 	.short	(.L_1373 - .L_1372)


	//   ....[0]....
.L_1372:
        /*0328*/ 	.word	0x00000120


	//   ....[1]....
        /*032c*/ 	.word	0x00008eb0


	//   ....[2]....
        /*0330*/ 	.word	0x00008ee0


	//----- nvinfo : EIATTR_CRS_STACK_SIZE
	.align		4
.L_1373:
        /*0334*/ 	.byte	0x04, 0x1e
        /*0336*/ 	.short	(.L_1375 - .L_1374)
.L_1374:
        /*0338*/ 	.word	0x00000000


	//----- nvinfo : EIATTR_CBANK_PARAM_SIZE
	.align		4
.L_1375:
        /*033c*/ 	.byte	0x03, 0x19
        /*033e*/ 	.short	0x0160


	//----- nvinfo : EIATTR_PARAM_CBANK
	.align		4
        /*0340*/ 	.byte	0x04, 0x0a
        /*0342*/ 	.short	(.L_1377 - .L_1376)
	.align		4
.L_1376:
        /*0344*/ 	.word	index@(.nv.constant0._Z17calc_trans_nonisoPdS_S_S_S_S_S_S_S_S_S_S_S_S_S_S_S_S_S_S_S_S_S_S_S_S_S_S_S_S_S_S_Piddddddiiiiiiid)
        /*0348*/ 	.short	0x0380
        /*034a*/ 	.short	0x0160


	//----- nvinfo : EIATTR_SW_WAR
	.align		4
.L_1377:
        /*034c*/ 	.byte	0x04, 0x36
        /*034e*/ 	.short	(.L_1379 - .L_1378)
.L_1378:
        /*0350*/ 	.word	0x00000008
.L_1379:


//--------------------- .nv.info._Z14calc_trans_isoPdS_S_S_S_S_S_S_S_S_S_S_S_S_S_S_Piddddddiiiiiiid --------------------------
	.section	.nv.info._Z14calc_trans_isoPdS_S_S_S_S_S_S_S_S_S_S_S_S_S_S_Piddddddiiiiiiid,"",@"SHT_CUDA_INFO"
	.sectionflags	@""
	.align	4


	//----- nvinfo : EIATTR_CUDA_API_VERSION
	.align		4
        /*0000*/ 	.byte	0x04, 0x37
        /*0002*/ 	.short	(.L_1381 - .L_1380)
.L_1380:
        /*0004*/ 	.word	0x00000082


	//----- nvinfo : EIATTR_KPARAM_INFO
	.align		4
.L_1381:
        /*0008*/ 	.byte	0x04, 0x17
        /*000a*/ 	.short	(.L_1383 - .L_1382)
.L_1382:
        /*000c*/ 	.word	0x00000000
        /*0010*/ 	.short	0x001e
        /*0012*/ 	.short	0x00d8
        /*0014*/ 	.byte	0x00, 0xf0, 0x21, 0x00


	//----- nvinfo : EIATTR_KPARAM_INFO
	.align		4
.L_1383:
        /*0018*/ 	.byte	0x04, 0x17
        /*001a*/ 	.short	(.L_1385 - .L_1384)
.L_1384:
        /*001c*/ 	.word	0x00000000
        /*0020*/ 	.short	0x001d
        /*0022*/ 	.short	0x00d0
        /*0024*/ 	.byte	0x00, 0xf0, 0x11, 0x00


	//----- nvinfo : EIATTR_KPARAM_INFO
	.align		4
.L_1385:
        /*0028*/ 	.byte	0x04, 0x17
        /*002a*/ 	.short	(.L_1387 - .L_1386)
.L_1386:
        /*002c*/ 	.word	0x00000000
        /*0030*/ 	.short	0x001c
        /*0032*/ 	.short	0x00cc
        /*0034*/ 	.byte	0x00, 0xf0, 0x11, 0x00


	//----- nvinfo : EIATTR_KPARAM_INFO
	.align		4
.L_1387:
        /*0038*/ 	.byte	0x04, 0x17
        /*003a*/ 	.short	(.L_1389 - .L_1388)
.L_1388:
        /*003c*/ 	.word	0x00000000
        /*0040*/ 	.short	0x001b
        /*0042*/ 	.short	0x00c8
        /*0044*/ 	.byte	0x00, 0xf0, 0x11, 0x00


	//----- nvinfo : EIATTR_KPARAM_INFO
	.align		4
.L_1389:
        /*0048*/ 	.byte	0x04, 0x17
        /*004a*/ 	.short	(.L_1391 - .L_1390)
.L_1390:
        /*004c*/ 	.word	0x00000000
        /*0050*/ 	.short	0x001a
        /*0052*/ 	.short	0x00c4
        /*0054*/ 	.byte	0x00, 0xf0, 0x11, 0x00


	//----- nvinfo : EIATTR_KPARAM_INFO
	.align		4
.L_1391:
        /*0058*/ 	.byte	0x04, 0x17
        /*005a*/ 	.short	(.L_1393 - .L_1392)
.L_1392:
        /*005c*/ 	.word	0x00000000
        /*0060*/ 	.short	0x0019
        /*0062*/ 	.short	0x00c0
        /*0064*/ 	.byte	0x00, 0xf0, 0x11, 0x00


	//----- nvinfo : EIATTR_KPARAM_INFO
	.align		4
.L_1393:
        /*0068*/ 	.byte	0x04, 0x17
        /*006a*/ 	.short	(.L_1395 - .L_1394)
.L_1394:
        /*006c*/ 	.word	0x00000000
        /*0070*/ 	.short	0x0018
        /*0072*/ 	.short	0x00bc
        /*0074*/ 	.byte	0x00, 0xf0, 0x11, 0x00


	//----- nvinfo : EIATTR_KPARAM_INFO
	.align		4
.L_1395:
        /*0078*/ 	.byte	0x04, 0x17
        /*007a*/ 	.short	(.L_1397 - .L_1396)
.L_1396:
        /*007c*/ 	.word	0x00000000
        /*0080*/ 	.short	0x0017
        /*0082*/ 	.short	0x00b8
        /*0084*/ 	.byte	0x00, 0xf0, 0x11, 0x00


	//----- nvinfo : EIATTR_KPARAM_INFO
	.align		4
.L_1397:
        /*0088*/ 	.byte	0x04, 0x17
        /*008a*/ 	.short	(.L_1399 - .L_1398)
.L_1398:
        /*008c*/ 	.word	0x00000000
        /*0090*/ 	.short	0x0016
        /*0092*/ 	.short	0x00b0
        /*0094*/ 	.byte	0x00, 0xf0, 0x21, 0x00


	//----- nvinfo : EIATTR_KPARAM_INFO
	.align		4
.L_1399:
        /*0098*/ 	.byte	0x04, 0x17
        /*009a*/ 	.short	(.L_1401 - .L_1400)
.L_1400:
        /*009c*/ 	.word	0x00000000
        /*00a0*/ 	.short	0x0015
        /*00a2*/ 	.short	0x00a8
        /*00a4*/ 	.byte	0x00, 0xf0, 0x21, 0x00


	//----- nvinfo : EIATTR_KPARAM_INFO
	.align		4
.L_1401:
        /*00a8*/ 	.byte	0x04, 0x17
        /*00aa*/ 	.short	(.L_1403 - .L_1402)
.L_1402:
        /*00ac*/ 	.word	0x00000000
        /*00b0*/ 	.short	0x0014
        /*00b2*/ 	.short	0x00a0
        /*00b4*/ 	.byte	0x00, 0xf0, 0x21, 0x00


	//----- nvinfo : EIATTR_KPARAM_INFO
	.align		4
.L_1403:
        /*00b8*/ 	.byte	0x04, 0x17
        /*00ba*/ 	.short	(.L_1405 - .L_1404)
.L_1404:
        /*00bc*/ 	.word	0x00000000
        /*00c0*/ 	.short	0x0013
        /*00c2*/ 	.short	0x0098
        /*00c4*/ 	.byte	0x00, 0xf0, 0x21, 0x00


	//----- nvinfo : EIATTR_KPARAM_INFO
	.align		4
.L_1405:
        /*00c8*/ 	.byte	0x04, 0x17
        /*00ca*/ 	.short	(.L_1407 - .L_1406)
.L_1406:
        /*00cc*/ 	.word	0x00000000
        /*00d0*/ 	.short	0x0012
        /*00d2*/ 	.short	0x0090
        /*00d4*/ 	.byte	0x00, 0xf0, 0x21, 0x00


	//----- nvinfo : EIATTR_KPARAM_INFO
	.align		4
.L_1407:
        /*00d8*/ 	.byte	0x04, 0x17
        /*00da*/ 	.short	(.L_1409 - .L_1408)
.L_1408:
        /*00dc*/ 	.word	0x00000000
        /*00e0*/ 	.short	0x0011
        /*00e2*/ 	.short	0x0088
        /*00e4*/ 	.byte	0x00, 0xf0, 0x21, 0x00


	//----- nvinfo : EIATTR_KPARAM_INFO
	.align		4
.L_1409:
        /*00e8*/ 	.byte	0x04, 0x17
        /*00ea*/ 	.short	(.L_1411 - .L_1410)
.L_1410:
        /*00ec*/ 	.word	0x00000000
        /*00f0*/ 	.short	0x0010
        /*00f2*/ 	.short	0x0080
        /*00f4*/ 	.byte	0x00, 0xf5, 0x21, 0x00


	//----- nvinfo : EIATTR_KPARAM_INFO
	.align		4
.L_1411:
        /*00f8*/ 	.byte	0x04, 0x17
        /*00fa*/ 	.short	(.L_1413 - .L_1412)
.L_1412:
        /*00fc*/ 	.word	0x00000000
        /*0100*/ 	.short	0x000f
        /*0102*/ 	.short	0x0078
        /*0104*/ 	.byte	0x00, 0xf5, 0x21, 0x00


	//----- nvinfo : EIATTR_KPARAM_INFO
	.align		4
.L_1413:
        /*0108*/ 	.byte	0x04, 0x17
        /*010a*/ 	.short	(.L_1415 - .L_1414)
.L_1414:
        /*010c*/ 	.word	0x00000000
        /*0110*/ 	.short	0x000e
        /*0112*/ 	.short	0x0070
        /*0114*/ 	.byte	0x00, 0xf5, 0x21, 0x00


	//----- nvinfo : EIATTR_KPARAM_INFO
	.align		4
.L_1415:
        /*0118*/ 	.byte	0x04, 0x17
        /*011a*/ 	.short	(.L_1417 - .L_1416)
.L_1416:
        /*011c*/ 	.word	0x00000000
        /*0120*/ 	.short	0x000d
        /*0122*/ 	.short	0x0068
        /*0124*/ 	.byte	0x00, 0xf5, 0x21, 0x00


	//----- nvinfo : EIATTR_KPARAM_INFO
	.align		4
.L_1417:
        /*0128*/ 	.byte	0x04, 0x17
        /*012a*/ 	.short	(.L_1419 - .L_1418)
.L_1418:
        /*012c*/ 	.word	0x00000000
        /*0130*/ 	.short	0x000c
        /*0132*/ 	.short	0x0060
        /*0134*/ 	.byte	0x00, 0xf5, 0x21, 0x00


	//----- nvinfo : EIATTR_KPARAM_INFO
	.align		4
.L_1419:
        /*0138*/ 	.byte	0x04, 0x17
        /*013a*/ 	.short	(.L_1421 - .L_1420)
.L_1420:
        /*013c*/ 	.word	0x00000000
        /*0140*/ 	.short	0x000b
        /*0142*/ 	.short	0x0058
        /*0144*/ 	.byte	0x00, 0xf5, 0x21, 0x00


	//----- nvinfo : EIATTR_KPARAM_INFO
	.align		4
.L_1421:
        /*0148*/ 	.byte	0x04, 0x17
        /*014a*/ 	.short	(.L_1423 - .L_1422)
.L_1422:
        /*014c*/ 	.word	0x00000000
        /*0150*/ 	.short	0x000a
        /*0152*/ 	.short	0x0050
        /*0154*/ 	.byte	0x00, 0xf5, 0x21, 0x00


	//----- nvinfo : EIATTR_KPARAM_INFO
	.align		4
.L_1423:
        /*0158*/ 	.byte	0x04, 0x17
        /*015a*/ 	.short	(.L_1425 - .L_1424)
.L_1424:
        /*015c*/ 	.word	0x00000000
        /*0160*/ 	.short	0x0009
        /*0162*/ 	.short	0x0048
        /*0164*/ 	.byte	0x00, 0xf5, 0x21, 0x00


	//----- nvinfo : EIATTR_KPARAM_INFO
	.align		4
.L_1425:
        /*0168*/ 	.byte	0x04, 0x17
        /*016a*/ 	.short	(.L_1427 - .L_1426)
.L_1426:
        /*016c*/ 	.word	0x00000000
        /*0170*/ 	.short	0x0008
        /*0172*/ 	.short	0x0040
        /*0174*/ 	.byte	0x00, 0xf5, 0x21, 0x00


	//----- nvinfo : EIATTR_KPARAM_INFO
	.align		4
.L_1427:
        /*0178*/ 	.byte	0x04, 0x17
        /*017a*/ 	.short	(.L_1429 - .L_1428)
.L_1428:
        /*017c*/ 	.word	0x00000000
        /*0180*/ 	.short	0x0007
        /*0182*/ 	.short	0x0038
        /*0184*/ 	.byte	0x00, 0xf5, 0x21, 0x00


	//----- nvinfo : EIATTR_KPARAM_INFO
	.align		4
.L_1429:
        /*0188*/ 	.byte	0x04, 0x17
        /*018a*/ 	.short	(.L_1431 - .L_1430)
.L_1430:
        /*018c*/ 	.word	0x00000000
        /*0190*/ 	.short	0x0006
        /*0192*/ 	.short	0x0030
        /*0194*/ 	.byte	0x00, 0xf5, 0x21, 0x00


	//----- nvinfo : EIATTR_KPARAM_INFO
	.align		4
.L_1431:
        /*0198*/ 	.byte	0x04, 0x17
        /*019a*/ 	.short	(.L_1433 - .L_1432)
.L_1432:
        /*019c*/ 	.word	0x00000000
        /*01a0*/ 	.short	0x0005
        /*01a2*/ 	.short	0x0028
        /*01a4*/ 	.byte	0x00, 0xf5, 0x21, 0x00


	//----- nvinfo : EIATTR_KPARAM_INFO
	.align		4
.L_1433:
        /*01a8*/ 	.byte	0x04, 0x17
        /*01aa*/ 	.short	(.L_1435 - .L_1434)
.L_1434:
        /*01ac*/ 	.word	0x00000000
        /*01b0*/ 	.short	0x0004
        /*01b2*/ 	.short	0x0020
        /*01b4*/ 	.byte	0x00, 0xf5, 0x21, 0x00


	//----- nvinfo : EIATTR_KPARAM_INFO
	.align		4
.L_1435:
        /*01b8*/ 	.byte	0x04, 0x17
        /*01ba*/ 	.short	(.L_1437 - .L_1436)
.L_1436:
        /*01bc*/ 	.word	0x00000000
        /*01c0*/ 	.short	0x0003
        /*01c2*/ 	.short	0x0018
        /*01c4*/ 	.byte	0x00, 0xf5, 0x21, 0x00


	//----- nvinfo : EIATTR_KPARAM_INFO
	.align		4
.L_1437:
        /*01c8*/ 	.byte	0x04, 0x17
        /*01ca*/ 	.short	(.L_1439 - .L_1438)
.L_1438:
        /*01cc*/ 	.word	0x00000000
        /*01d0*/ 	.short	0x0002
        /*01d2*/ 	.short	0x0010
        /*01d4*/ 	.byte	0x00, 0xf5, 0x21, 0x00


	//----- nvinfo : EIATTR_KPARAM_INFO
	.align		4
.L_1439:
        /*01d8*/ 	.byte	0x04, 0x17
        /*01da*/ 	.short	(.L_1441 - .L_1440)
.L_1440:
        /*01dc*/ 	.word	0x00000000
        /*01e0*/ 	.short	0x0001
        /*01e2*/ 	.short	0x0008
        /*01e4*/ 	.byte	0x00, 0xf5, 0x21, 0x00


	//----- nvinfo : EIATTR_KPARAM_INFO
	.align		4
.L_1441:
        /*01e8*/ 	.byte	0x04, 0x17
        /*01ea*/ 	.short	(.L_1443 - .L_1442)
.L_1442:
        /*01ec*/ 	.word	0x00000000
        /*01f0*/ 	.short	0x0000
        /*01f2*/ 	.short	0x0000
        /*01f4*/ 	.byte	0x00, 0xf5, 0x21, 0x00


	//----- nvinfo : EIATTR_SPARSE_MMA_MASK
	.align		4
.L_1443:
        /*01f8*/ 	.byte	0x03, 0x50
        /*01fa*/ 	.short	0x0000


	//----- nvinfo : EIATTR_MAXREG_COUNT
	.align		4
        /*01fc*/ 	.byte	0x03, 0x1b
        /*01fe*/ 	.short	0x00ff


	//----- nvinfo : EIATTR_EXTERNS
	.align		4
        /*0200*/ 	.byte	0x04, 0x0f
        /*0202*/ 	.short	(.L_1445 - .L_1444)


	//   ....[0]....
	.align		4
.L_1444:
        /*0204*/ 	.word	index@(vprintf)


	//----- nvinfo : EIATTR_MERCURY_ISA_VERSION
	.align		4
.L_1445:
        /*0208*/ 	.byte	0x03, 0x5f
        /*020a*/ 	.short	0x0101


	//----- nvinfo : EIATTR_VRC_CTA_INIT_COUNT
	.align		4
        /*020c*/ 	.byte	0x02, 0x4a
	.zero		1
	.zero		1


	//----- nvinfo : EIATTR_SYSCALL_OFFSETS
	.align		4
        /*0210*/ 	.byte	0x04, 0x46
        /*0212*/ 	.short	(.L_1447 - .L_1446)


	//   ....[0]....
.L_1446:
        /*0214*/ 	.word	0x000035c0


	//   ....[1]....
        /*0218*/ 	.word	0x00004370


	//----- nvinfo : EIATTR_EXIT_INSTR_OFFSETS
	.align		4
.L_1447:
        /*021c*/ 	.byte	0x04, 0x1c
        /*021e*/ 	.short	(.L_1449 - .L_1448)


	//   ....[0]....
.L_1448:
        /*0220*/ 	.word	0x00000120


	//   ....[1]....
        /*0224*/ 	.word	0x00004540


	//   ....[2]....
        /*0228*/ 	.word	0x00004590


	//----- nvinfo : EIATTR_CRS_STACK_SIZE
	.align		4
.L_1449:
        /*022c*/ 	.byte	0x04, 0x1e
        /*022e*/ 	.short	(.L_1451 - .L_1450)
.L_1450:
        /*0230*/ 	.word	0x00000000


	//----- nvinfo : EIATTR_CBANK_PARAM_SIZE
	.align		4
.L_1451:
        /*0234*/ 	.byte	0x03, 0x19
        /*0236*/ 	.short	0x00e0


	//----- nvinfo : EIATTR_PARAM_CBANK
	.align		4
        /*0238*/ 	.byte	0x04, 0x0a
        /*023a*/ 	.short	(.L_1453 - .L_1452)
	.align		4
.L_1452:
        /*023c*/ 	.word	index@(.nv.constant0._Z14calc_trans_isoPdS_S_S_S_S_S_S_S_S_S_S_S_S_S_S_Piddddddiiiiiiid)
        /*0240*/ 	.short	0x0380
        /*0242*/ 	.short	0x00e0


	//----- nvinfo : EIATTR_SW_WAR
	.align		4
.L_1453:
        /*0244*/ 	.byte	0x04, 0x36
        /*0246*/ 	.short	(.L_1455 - .L_1454)
.L_1454:
        /*0248*/ 	.word	0x00000008
.L_1455:


//--------------------- .nv.info._Z25planck_interpol_interfacePdS_S_iiii --------------------------
	.section	.nv.info._Z25planck_interpol_interfacePdS_S_iiii,"",@"SHT_CUDA_INFO"
	.sectionflags	@""
	.align	4


	//----- nvinfo : EIATTR_CUDA_API_VERSION
	.align		4
        /*0000*/ 	.byte	0x04, 0x37
        /*0002*/ 	.short	(.L_1457 - .L_1456)
.L_1456:
        /*0004*/ 	.word	0x00000082


	//----- nvinfo : EIATTR_KPARAM_INFO
	.align		4
.L_1457:
        /*0008*/ 	.byte	0x04, 0x17
        /*000a*/ 	.short	(.L_1459 - .L_1458)
.L_1458:
        /*000c*/ 	.word	0x00000000
        /*0010*/ 	.short	0x0006
        /*0012*/ 	.short	0x0024
        /*0014*/ 	.byte	0x00, 0xf0, 0x11, 0x00


	//----- nvinfo : EIATTR_KPARAM_INFO
	.align		4
.L_1459:
        /*0018*/ 	.byte	0x04, 0x17
        /*001a*/ 	.short	(.L_1461 - .L_1460)
.L_1460:
        /*001c*/ 	.word	0x00000000
        /*0020*/ 	.short	0x0005
        /*0022*/ 	.short	0x0020
        /*0024*/ 	.byte	0x00, 0xf0, 0x11, 0x00


	//----- nvinfo : EIATTR_KPARAM_INFO
	.align		4
.L_1461:
        /*0028*/ 	.byte	0x04, 0x17
        /*002a*/ 	.short	(.L_1463 - .L_1462)
.L_1462:
        /*002c*/ 	.word	0x00000000
        /*0030*/ 	.short	0x0004
        /*0032*/ 	.short	0x001c
        /*0034*/ 	.byte	0x00, 0xf0, 0x11, 0x00


	//----- nvinfo : EIATTR_KPARAM_INFO
	.align		4
.L_1463:
        /*0038*/ 	.byte	0x04, 0x17
        /*003a*/ 	.short	(.L_1465 - .L_1464)
.L_1464:
        /*003c*/ 	.word	0x00000000
        /*0040*/ 	.short	0x0003
        /*0042*/ 	.short	0x0018
        /*0044*/ 	.byte	0x00, 0xf0, 0x11, 0x00


	//----- nvinfo : EIATTR_KPARAM_INFO
	.align		4
.L_1465:
        /*0048*/ 	.byte	0x04, 0x17
        /*004a*/ 	.short	(.L_1467 - .L_1466)
.L_1466:
        /*004c*/ 	.word	0x00000000
        /*0050*/ 	.short	0x0002
        /*0052*/ 	.short	0x0010
        /*0054*/ 	.byte	0x00, 0xf5, 0x21, 0x00


	//----- nvinfo : EIATTR_KPARAM_INFO
	.align		4
.L_1467:
        /*0058*/ 	.byte	0x04, 0x17
        /*005a*/ 	.short	(.L_1469 - .L_1468)
.L_1468:
        /*005c*/ 	.word	0x00000000
        /*0060*/ 	.short	0x0001
        /*0062*/ 	.short	0x0008
        /*0064*/ 	.byte	0x00, 0xf5, 0x21, 0x00


	//----- nvinfo : EIATTR_KPARAM_INFO
	.align		4
.L_1469:
        /*0068*/ 	.byte	0x04, 0x17
        /*006a*/ 	.short	(.L_1471 - .L_1470)
.L_1470:
        /*006c*/ 	.word	0x00000000
        /*0070*/ 	.short	0x0000
        /*0072*/ 	.short	0x0000
        /*0074*/ 	.byte	0x00, 0xf5, 0x21, 0x00


	//----- nvinfo : EIATTR_SPARSE_MMA_MASK
	.align		4
.L_1471:
        /*0078*/ 	.byte	0x03, 0x50
        /*007a*/ 	.short	0x0000


	//----- nvinfo : EIATTR_MAXREG_COUNT
	.align		4
        /*007c*/ 	.byte	0x03, 0x1b
        /*007e*/ 	.short	0x00ff


	//----- nvinfo : EIATTR_MERCURY_ISA_VERSION
	.align		4
        /*0080*/ 	.byte	0x03, 0x5f
        /*0082*/ 	.short	0x0101


	//----- nvinfo : EIATTR_VRC_CTA_INIT_COUNT
	.align		4
        /*0084*/ 	.byte	0x02, 0x4a
	.zero		1
	.zero		1


	//----- nvinfo : EIATTR_EXIT_INSTR_OFFSETS
	.align		4
        /*0088*/ 	.byte	0x04, 0x1c
        /*008a*/ 	.short	(.L_1473 - .L_1472)


	//   ....[0]....
.L_1472:
        /*008c*/ 	.word	0x000000c0


	//   ....[1]....
        /*0090*/ 	.word	0x00000540


	//   ....[2]....
        /*0094*/ 	.word	0x000005e0


	//----- nvinfo : EIATTR_CRS_STACK_SIZE
	.align		4
.L_1473:
        /*0098*/ 	.byte	0x04, 0x1e
        /*009a*/ 	.short	(.L_1475 - .L_1474)
.L_1474:
        /*009c*/ 	.word	0x00000000


	//----- nvinfo : EIATTR_CBANK_PARAM_SIZE
	.align		4
.L_1475:
        /*00a0*/ 	.byte	0x03, 0x19
        /*00a2*/ 	.short	0x0028


	//----- nvinfo : EIATTR_PARAM_CBANK
	.align		4
        /*00a4*/ 	.byte	0x04, 0x0a
        /*00a6*/ 	.short	(.L_1477 - .L_1476)
	.align		4
.L_1476:
        /*00a8*/ 	.word	index@(.nv.constant0._Z25planck_interpol_interfacePdS_S_iiii)
        /*00ac*/ 	.short	0x0380
        /*00ae*/ 	.short	0x0028


	//----- nvinfo : EIATTR_SW_WAR
	.align		4
.L_1477:
        /*00b0*/ 	.byte	0x04, 0x36
        /*00b2*/ 	.short	(.L_1479 - .L_1478)
.L_1478:
        /*00b4*/ 	.word	0x00000008
.L_1479:


//--------------------- .nv.info._Z21planck_interpol_layerPdS_S_S_iiiii --------------------------
	.section	.nv.info._Z21planck_interpol_layerPdS_S_S_iiiii,"",@"SHT_CUDA_INFO"
	.sectionflags	@""
	.align	4


	//----- nvinfo : EIATTR_CUDA_API_VERSION
	.align		4
        /*0000*/ 	.byte	0x04, 0x37
        /*0002*/ 	.short	(.L_1481 - .L_1480)
.L_1480:
        /*0004*/ 	.word	0x00000082


	//----- nvinfo : EIATTR_KPARAM_INFO
	.align		4
.L_1481:
        /*0008*/ 	.byte	0x04, 0x17
        /*000a*/ 	.short	(.L_1483 - .L_1482)
.L_1482:
        /*000c*/ 	.word	0x00000000
        /*0010*/ 	.short	0x0008
        /*0012*/ 	.short	0x0030
        /*0014*/ 	.byte	0x00, 0xf0, 0x11, 0x00


	//----- nvinfo : EIATTR_KPARAM_INFO
	.align		4
.L_1483:
        /*0018*/ 	.byte	0x04, 0x17
        /*001a*/ 	.short	(.L_1485 - .L_1484)
.L_1484:
        /*001c*/ 	.word	0x00000000
        /*0020*/ 	.short	0x0007
        /*0022*/ 	.short	0x002c
        /*0024*/ 	.byte	0x00, 0xf0, 0x11, 0x00


	//----- nvinfo : EIATTR_KPARAM_INFO
	.align		4
.L_1485:
        /*0028*/ 	.byte	0x04, 0x17
        /*002a*/ 	.short	(.L_1487 - .L_1486)
.L_1486:
        /*002c*/ 	.word	0x00000000
        /*0030*/ 	.short	0x0006
        /*0032*/ 	.short	0x0028
        /*0034*/ 	.byte	0x00, 0xf0, 0x11, 0x00


	//----- nvinfo : EIATTR_KPARAM_INFO
	.align		4
.L_1487:
        /*0038*/ 	.byte	0x04, 0x17
        /*003a*/ 	.short	(.L_1489 - .L_1488)
.L_1488:
        /*003c*/ 	.word	0x00000000
        /*0040*/ 	.short	0x0005
        /*0042*/ 	.short	0x0024
        /*0044*/ 	.byte	0x00, 0xf0, 0x11, 0x00


	//----- nvinfo : EIATTR_KPARAM_INFO
	.align		4
.L_1489:
        /*0048*/ 	.byte	0x04, 0x17
        /*004a*/ 	.short	(.L_1491 - .L_1490)
.L_1490:
        /*004c*/ 	.word	0x00000000
        /*0050*/ 	.short	0x0004
        /*0052*/ 	.short	0x0020
        /*0054*/ 	.byte	0x00, 0xf0, 0x11, 0x00


	//----- nvinfo : EIATTR_KPARAM_INFO
	.align		4
.L_1491:
        /*0058*/ 	.byte	0x04, 0x17
        /*005a*/ 	.short	(.L_1493 - .L_1492)
.L_1492:
        /*005c*/ 	.word	0x00000000
        /*0060*/ 	.short	0x0003
        /*0062*/ 	.short	0x0018
        /*0064*/ 	.byte	0x00, 0xf5, 0x21, 0x00


	//----- nvinfo : EIATTR_KPARAM_INFO
	.align		4
.L_1493:
        /*0068*/ 	.byte	0x04, 0x17
        /*006a*/ 	.short	(.L_1495 - .L_1494)
.L_1494:
        /*006c*/ 	.word	0x00000000
        /*0070*/ 	.short	0x0002
        /*0072*/ 	.short	0x0010
        /*0074*/ 	.byte	0x00, 0xf5, 0x21, 0x00


	//----- nvinfo : EIATTR_KPARAM_INFO
	.align		4
.L_1495:
        /*0078*/ 	.byte	0x04, 0x17
        /*007a*/ 	.short	(.L_1497 - .L_1496)
.L_1496:
        /*007c*/ 	.word	0x00000000
        /*0080*/ 	.short	0x0001
        /*0082*/ 	.short	0x0008
        /*0084*/ 	.byte	0x00, 0xf5, 0x21, 0x00


	//----- nvinfo : EIATTR_KPARAM_INFO
	.align		4
.L_1497:
        /*0088*/ 	.byte	0x04, 0x17
        /*008a*/ 	.short	(.L_1499 - .L_1498)
.L_1498:
        /*008c*/ 	.word	0x00000000
        /*0090*/ 	.short	0x0000
        /*0092*/ 	.short	0x0000
        /*0094*/ 	.byte	0x00, 0xf5, 0x21, 0x00


	//----- nvinfo : EIATTR_SPARSE_MMA_MASK
	.align		4
.L_1499:
        /*0098*/ 	.byte	0x03, 0x50
        /*009a*/ 	.short	0x0000


	//----- nvinfo : EIATTR_MAXREG_COUNT
	.align		4
        /*009c*/ 	.byte	0x03, 0x1b
        /*009e*/ 	.short	0x00ff


	//----- nvinfo : EIATTR_MERCURY_ISA_VERSION
	.align		4
        /*00a0*/ 	.byte	0x03, 0x5f
        /*00a2*/ 	.short	0x0101


	//----- nvinfo : EIATTR_VRC_CTA_INIT_COUNT
	.align		4
        /*00a4*/ 	.byte	0x02, 0x4a
	.zero		1
	.zero		1


	//----- nvinfo : EIATTR_EXIT_INSTR_OFFSETS
	.align		4
        /*00a8*/ 	.byte	0x04, 0x1c
        /*00aa*/ 	.short	(.L_1501 - .L_1500)


	//   ....[0]....
.L_1500:
        /*00ac*/ 	.word	0x000000e0


	//   ....[1]....
        /*00b0*/ 	.word	0x000003a0


	//   ....[2]....
        /*00b4*/ 	.word	0x00000430


	//   ....[3]....
        /*00b8*/ 	.word	0x00000a50


	//   ....[4]....
        /*00bc*/ 	.word	0x00000ac0


	//----- nvinfo : EIATTR_CRS_STACK_SIZE
	.align		4
.L_1501:
        /*00c0*/ 	.byte	0x04, 0x1e
        /*00c2*/ 	.short	(.L_1503 - .L_1502)
.L_1502:
        /*00c4*/ 	.word	0x00000000


	//----- nvinfo : EIATTR_CBANK_PARAM_SIZE
	.align		4
.L_1503:
        /*00c8*/ 	.byte	0x03, 0x19
        /*00ca*/ 	.short	0x0034


	//----- nvinfo : EIATTR_PARAM_CBANK
	.align		4
        /*00cc*/ 	.byte	0x04, 0x0a
        /*00ce*/ 	.short	(.L_1505 - .L_1504)
	.align		4
.L_1504:
        /*00d0*/ 	.word	index@(.nv.constant0._Z21planck_interpol_layerPdS_S_S_iiiii)
        /*00d4*/ 	.short	0x0380
        /*00d6*/ 	.short	0x0034


	//----- nvinfo : EIATTR_SW_WAR
	.align		4
.L_1505:
        /*00d8*/ 	.byte	0x04, 0x36
        /*00da*/ 	.short	(.L_1507 - .L_1506)
.L_1506:
        /*00dc*/ 	.word	0x00000008
.L_1507:


//--------------------- .nv.info._Z21phase_number_interpolPdS_S_S_S_S_iii --------------------------
	.section	.nv.info._Z21phase_number_interpolPdS_S_S_S_S_iii,"",@"SHT_CUDA_INFO"
	.sectionflags	@""
	.align	4


	//----- nvinfo : EIATTR_CUDA_API_VERSION
	.align		4
        /*0000*/ 	.byte	0x04, 0x37
        /*0002*/ 	.short	(.L_1509 - .L_1508)
.L_1508:
        /*0004*/ 	.word	0x00000082


	//----- nvinfo : EIATTR_KPARAM_INFO
	.align		4
.L_1509:
        /*0008*/ 	.byte	0x04, 0x17
        /*000a*/ 	.short	(.L_1511 - .L_1510)
.L_1510:
        /*000c*/ 	.word	0x00000000
        /*0010*/ 	.short	0x0008
        /*0012*/ 	.short	0x0038
        /*0014*/ 	.byte	0x00, 0xf0, 0x11, 0x00


	//----- nvinfo : EIATTR_KPARAM_INFO
	.align		4
.L_1511:
        /*0018*/ 	.byte	0x04, 0x17
        /*001a*/ 	.short	(.L_1513 - .L_1512)
.L_1512:
        /*001c*/ 	.word	0x00000000
        /*0020*/ 	.short	0x0007
        /*0022*/ 	.short	0x0034
        /*0024*/ 	.byte	0x00, 0xf0, 0x11, 0x00


	//----- nvinfo : EIATTR_KPARAM_INFO
	.align		4
.L_1513:
        /*0028*/ 	.byte	0x04, 0x17
        /*002a*/ 	.short	(.L_1515 - .L_1514)
.L_1514:
        /*002c*/ 	.word	0x00000000
        /*0030*/ 	.short	0x0006
        /*0032*/ 	.short	0x0030
        /*0034*/ 	.byte	0x00, 0xf0, 0x11, 0x00


	//----- nvinfo : EIATTR_KPARAM_INFO
	.align		4
.L_1515:
        /*0038*/ 	.byte	0x04, 0x17
        /*003a*/ 	.short	(.L_1517 - .L_1516)
.L_1516:
        /*003c*/ 	.word	0x00000000
        /*0040*/ 	.short	0x0005
        /*0042*/ 	.short	0x0028
        /*0044*/ 	.byte	0x00, 0xf5, 0x21, 0x00


	//----- nvinfo : EIATTR_KPARAM_INFO
	.align		4
.L_1517:
        /*0048*/ 	.byte	0x04, 0x17
        /*004a*/ 	.short	(.L_1519 - .L_1518)
.L_1518:
        /*004c*/ 	.word	0x00000000
        /*0050*/ 	.short	0x0004
        /*0052*/ 	.short	0x0020
        /*0054*/ 	.byte	0x00, 0xf5, 0x21, 0x00


	//----- nvinfo : EIATTR_KPARAM_INFO
	.align		4
.L_1519:
        /*0058*/ 	.byte	0x04, 0x17
        /*005a*/ 	.short	(.L_1521 - .L_1520)
.L_1520:
        /*005c*/ 	.word	0x00000000
        /*0060*/ 	.short	0x0003
        /*0062*/ 	.short	0x0018
        /*0064*/ 	.byte	0x00, 0xf5, 0x21, 0x00


	//----- nvinfo : EIATTR_KPARAM_INFO
	.align		4
.L_1521:
        /*0068*/ 	.byte	0x04, 0x17
        /*006a*/ 	.short	(.L_1523 - .L_1522)
.L_1522:
        /*006c*/ 	.word	0x00000000
        /*0070*/ 	.short	0x0002
        /*0072*/ 	.short	0x0010
        /*0074*/ 	.byte	0x00, 0xf5, 0x21, 0x00


	//----- nvinfo : EIATTR_KPARAM_INFO
	.align		4
.L_1523:
        /*0078*/ 	.byte	0x04, 0x17
        /*007a*/ 	.short	(.L_1525 - .L_1524)
.L_1524:
        /*007c*/ 	.word	0x00000000
        /*0080*/ 	.short	0x0001
        /*0082*/ 	.short	0x0008
        /*0084*/ 	.byte	0x00, 0xf5, 0x21, 0x00


	//----- nvinfo : EIATTR_KPARAM_INFO
	.align		4
.L_1525:
        /*0088*/ 	.byte	0x04, 0x17
        /*008a*/ 	.short	(.L_1527 - .L_1526)
.L_1526:
        /*008c*/ 	.word	0x00000000
        /*0090*/ 	.short	0x0000
        /*0092*/ 	.short	0x0000
        /*0094*/ 	.byte	0x00, 0xf5, 0x21, 0x00


	//----- nvinfo : EIATTR_SPARSE_MMA_MASK
	.align		4
.L_1527:
        /*0098*/ 	.byte	0x03, 0x50
        /*009a*/ 	.short	0x0000


	//----- nvinfo : EIATTR_MAXREG_COUNT
	.align		4
        /*009c*/ 	.byte	0x03, 0x1b
        /*009e*/ 	.short	0x00ff


	//----- nvinfo : EIATTR_MERCURY_ISA_VERSION
	.align		4
        /*00a0*/ 	.byte	0x03, 0x5f
        /*00a2*/ 	.short	0x0101


	//----- nvinfo : EIATTR_VRC_CTA_INIT_COUNT
	.align		4
        /*00a4*/ 	.byte	0x02, 0x4a
	.zero		1
	.zero		1


	//----- nvinfo : EIATTR_EXIT_INSTR_OFFSETS
	.align		4
        /*00a8*/ 	.byte	0x04, 0x1c
        /*00aa*/ 	.short	(.L_1529 - .L_1528)


	//   ....[0]....
.L_1528:
        /*00ac*/ 	.word	0x00000070


	//   ....[1]....
        /*00b0*/ 	.word	0x00002410


	//   ....[2]....
        /*00b4*/ 	.word	0x00002480


	//----- nvinfo : EIATTR_CRS_STACK_SIZE
	.align		4
.L_1529:
        /*00b8*/ 	.byte	0x04, 0x1e
        /*00ba*/ 	.short	(.L_1531 - .L_1530)
.L_1530:
        /*00bc*/ 	.word	0x00000000


	//----- nvinfo : EIATTR_CBANK_PARAM_SIZE
	.align		4
.L_1531:
        /*00c0*/ 	.byte	0x03, 0x19
        /*00c2*/ 	.short	0x003c


	//----- nvinfo : EIATTR_PARAM_CBANK
	.align		4
        /*00c4*/ 	.byte	0x04, 0x0a
        /*00c6*/ 	.short	(.L_1533 - .L_1532)
	.align		4
.L_1532:
        /*00c8*/ 	.word	index@(.nv.constant0._Z21phase_number_interpolPdS_S_S_S_S_iii)
        /*00cc*/ 	.short	0x0380
        /*00ce*/ 	.short	0x003c


	//----- nvinfo : EIATTR_SW_WAR
	.align		4
.L_1533:
        /*00d0*/ 	.byte	0x04, 0x36
        /*00d2*/ 	.short	(.L_1535 - .L_1534)
.L_1534:
        /*00d4*/ 	.word	0x00000008
.L_1535:


//--------------------- .nv.info._Z16entropy_interpolPdS_S_S_S_S_iii --------------------------
	.section	.nv.info._Z16entropy_interpolPdS_S_S_S_S_iii,"",@"SHT_CUDA_INFO"
	.sectionflags	@""
	.align	4


	//----- nvinfo : EIATTR_CUDA_API_VERSION
	.align		4
        /*0000*/ 	.byte	0x04, 0x37
        /*0002*/ 	.short	(.L_1537 - .L_1536)
.L_1536:
        /*0004*/ 	.word	0x00000082


	//----- nvinfo : EIATTR_KPARAM_INFO
	.align		4
.L_1537:
        /*0008*/ 	.byte	0x04, 0x17
        /*000a*/ 	.short	(.L_1539 - .L_1538)
.L_1538:
        /*000c*/ 	.word	0x00000000
        /*0010*/ 	.short	0x0008
        /*0012*/ 	.short	0x0038
        /*0014*/ 	.byte	0x00, 0xf0, 0x11, 0x00


	//----- nvinfo : EIATTR_KPARAM_INFO
	.align		4
.L_1539:
        /*0018*/ 	.byte	0x04, 0x17
        /*001a*/ 	.short	(.L_1541 - .L_1540)
.L_1540:
        /*001c*/ 	.word	0x00000000
        /*0020*/ 	.short	0x0007
        /*0022*/ 	.short	0x0034
        /*0024*/ 	.byte	0x00, 0xf0, 0x11, 0x00


	//----- nvinfo : EIATTR_KPARAM_INFO
	.align		4
.L_1541:
        /*0028*/ 	.byte	0x04, 0x17
        /*002a*/ 	.short	(.L_1543 - .L_1542)
.L_1542:
        /*002c*/ 	.word	0x00000000
        /*0030*/ 	.short	0x0006
        /*0032*/ 	.short	0x0030
        /*0034*/ 	.byte	0x00, 0xf0, 0x11, 0x00


	//----- nvinfo : EIATTR_KPARAM_INFO
	.align		4
.L_1543:
        /*0038*/ 	.byte	0x04, 0x17
        /*003a*/ 	.short	(.L_1545 - .L_1544)
.L_1544:
        /*003c*/ 	.word	0x00000000
        /*0040*/ 	.short	0x0005
        /*0042*/ 	.short	0x0028
        /*0044*/ 	.byte	0x00, 0xf5, 0x21, 0x00


	//----- nvinfo : EIATTR_KPARAM_INFO
	.align		4
.L_1545:
        /*0048*/ 	.byte	0x04, 0x17
        /*004a*/ 	.short	(.L_1547 - .L_1546)
.L_1546:
        /*004c*/ 	.word	0x00000000
        /*0050*/ 	.short	0x0004
        /*0052*/ 	.short	0x0020
        /*0054*/ 	.byte	0x00, 0xf5, 0x21, 0x00


	//----- nvinfo : EIATTR_KPARAM_INFO
	.align		4
.L_1547:
        /*0058*/ 	.byte	0x04, 0x17
        /*005a*/ 	.short	(.L_1549 - .L_1548)
.L_1548:
        /*005c*/ 	.word	0x00000000
        /*0060*/ 	.short	0x0003
        /*0062*/ 	.short	0x0018
        /*0064*/ 	.byte	0x00, 0xf5, 0x21, 0x00


	//----- nvinfo : EIATTR_KPARAM_INFO
	.align		4
.L_1549:
        /*0068*/ 	.byte	0x04, 0x17
        /*006a*/ 	.short	(.L_1551 - .L_1550)
.L_1550:
        /*006c*/ 	.word	0x00000000
        /*0070*/ 	.short	0x0002
        /*0072*/ 	.short	0x0010
        /*0074*/ 	.byte	0x00, 0xf5, 0x21, 0x00


	//----- nvinfo : EIATTR_KPARAM_INFO
	.align		4
.L_1551:
        /*0078*/ 	.byte	0x04, 0x17
        /*007a*/ 	.short	(.L_1553 - .L_1552)
.L_1552:
        /*007c*/ 	.word	0x00000000
        /*0080*/ 	.short	0x0001
        /*0082*/ 	.short	0x0008
        /*0084*/ 	.byte	0x00, 0xf5, 0x21, 0x00


	//----- nvinfo : EIATTR_KPARAM_INFO
	.align		4
.L_1553:
        /*0088*/ 	.byte	0x04, 0x17
        /*008a*/ 	.short	(.L_1555 - .L_1554)
.L_1554:
        /*008c*/ 	.word	0x00000000
        /*0090*/ 	.short	0x0000
        /*0092*/ 	.short	0x0000
        /*0094*/ 	.byte	0x00, 0xf5, 0x21, 0x00


	//----- nvinfo : EIATTR_SPARSE_MMA_MASK
	.align		4
.L_1555:
        /*0098*/ 	.byte	0x03, 0x50
        /*009a*/ 	.short	0x0000


	//----- nvinfo : EIATTR_MAXREG_COUNT
	.align		4
        /*009c*/ 	.byte	0x03, 0x1b
        /*009e*/ 	.short	0x00ff


	//----- nvinfo : EIATTR_MERCURY_ISA_VERSION
	.align		4
        /*00a0*/ 	.byte	0x03, 0x5f
        /*00a2*/ 	.short	0x0101


	//----- nvinfo : EIATTR_VRC_CTA_INIT_COUNT
	.align		4
        /*00a4*/ 	.byte	0x02, 0x4a
	.zero		1
	.zero		1


	//----- nvinfo : EIATTR_EXIT_INSTR_OFFSETS
	.align		4
        /*00a8*/ 	.byte	0x04, 0x1c
        /*00aa*/ 	.short	(.L_1557 - .L_1556)


	//   ....[0]....
.L_1556:
        /*00ac*/ 	.word	0x00000070


	//   ....[1]....
        /*00b0*/ 	.word	0x00003920


	//   ....[2]....
        /*00b4*/ 	.word	0x00003990


	//----- nvinfo : EIATTR_CRS_STACK_SIZE
	.align		4
.L_1557:
        /*00b8*/ 	.byte	0x04, 0x1e
        /*00ba*/ 	.short	(.L_1559 - .L_1558)
.L_1558:
        /*00bc*/ 	.word	0x00000000


	//----- nvinfo : EIATTR_CBANK_PARAM_SIZE
	.align		4
.L_1559:
        /*00c0*/ 	.byte	0x03, 0x19
        /*00c2*/ 	.short	0x003c


	//----- nvinfo : EIATTR_PARAM_CBANK
	.align		4
        /*00c4*/ 	.byte	0x04, 0x0a
        /*00c6*/ 	.short	(.L_1561 - .L_1560)
	.align		4
.L_1560:
        /*00c8*/ 	.word	index@(.nv.constant0._Z16entropy_interpolPdS_S_S_S_S_iii)
        /*00cc*/ 	.short	0x0380
        /*00ce*/ 	.short	0x003c


	//----- nvinfo : EIATTR_SW_WAR
	.align		4
.L_1561:
        /*00d0*/ 	.byte	0x04, 0x36
        /*00d2*/ 	.short	(.L_1563 - .L_1562)
.L_1562:
        /*00d4*/ 	.word	0x00000008
.L_1563:


//--------------------- .nv.info._Z11cp_interpolPdS_S_S_S_S_iii --------------------------
	.section	.nv.info._Z11cp_interpolPdS_S_S_S_S_iii,"",@"SHT_CUDA_INFO"
	.sectionflags	@""
	.align	4


	//----- nvinfo : EIATTR_CUDA_API_VERSION
	.align		4
        /*0000*/ 	.byte	0x04, 0x37
        /*0002*/ 	.short	(.L_1565 - .L_1564)
.L_1564:
        /*0004*/ 	.word	0x00000082


	//----- nvinfo : EIATTR_KPARAM_INFO
	.align		4
.L_1565:
        /*0008*/ 	.byte	0x04, 0x17
        /*000a*/ 	.short	(.L_1567 - .L_1566)
.L_1566:
        /*000c*/ 	.word	0x00000000
        /*0010*/ 	.short	0x0008
        /*0012*/ 	.short	0x0038
        /*0014*/ 	.byte	0x00, 0xf0, 0x11, 0x00


	//----- nvinfo : EIATTR_KPARAM_INFO
	.align		4
.L_1567:
        /*0018*/ 	.byte	0x04, 0x17
        /*001a*/ 	.short	(.L_1569 - .L_1568)
.L_1568:
        /*001c*/ 	.word	0x00000000
        /*0020*/ 	.short	0x0007
        /*0022*/ 	.short	0x0034
        /*0024*/ 	.byte	0x00, 0xf0, 0x11, 0x00


	//----- nvinfo : EIATTR_KPARAM_INFO
	.align		4
.L_1569:
        /*0028*/ 	.byte	0x04, 0x17
        /*002a*/ 	.short	(.L_1571 - .L_1570)
.L_1570:
        /*002c*/ 	.word	0x00000000
        /*0030*/ 	.short	0x0006
        /*0032*/ 	.short	0x0030
        /*0034*/ 	.byte	0x00, 0xf0, 0x11, 0x00


	//----- nvinfo : EIATTR_KPARAM_INFO
	.align		4
.L_1571:
        /*0038*/ 	.byte	0x04, 0x17
        /*003a*/ 	.short	(.L_1573 - .L_1572)
.L_1572:
        /*003c*/ 	.word	0x00000000
        /*0040*/ 	.short	0x0005
        /*0042*/ 	.short	0x0028
        /*0044*/ 	.byte	0x00, 0xf5, 0x21, 0x00


	//----- nvinfo : EIATTR_KPARAM_INFO
	.align		4
.L_1573:
        /*0048*/ 	.byte	0x04, 0x17
        /*004a*/ 	.short	(.L_1575 - .L_1574)
.L_1574:
        /*004c*/ 	.word	0x00000000
        /*0050*/ 	.short	0x0004
        /*0052*/ 	.short	0x0020
        /*0054*/ 	.byte	0x00, 0xf5, 0x21, 0x00


	//----- nvinfo : EIATTR_KPARAM_INFO
	.align		4
.L_1575:
        /*0058*/ 	.byte	0x04, 0x17
        /*005a*/ 	.short	(.L_1577 - .L_1576)
.L_1576:
        /*005c*/ 	.word	0x00000000
        /*0060*/ 	.short	0x0003
        /*0062*/ 	.short	0x0018
        /*0064*/ 	.byte	0x00, 0xf5, 0x21, 0x00


	//----- nvinfo : EIATTR_KPARAM_INFO
	.align		4
.L_1577:
        /*0068*/ 	.byte	0x04, 0x17
        /*006a*/ 	.short	(.L_1579 - .L_1578)
.L_1578:
        /*006c*/ 	.word	0x00000000
        /*0070*/ 	.short	0x0002
        /*0072*/ 	.short	0x0010
        /*0074*/ 	.byte	0x00, 0xf5, 0x21, 0x00


	//----- nvinfo : EIATTR_KPARAM_INFO
	.align		4
.L_1579:
        /*0078*/ 	.byte	0x04, 0x17
        /*007a*/ 	.short	(.L_1581 - .L_1580)
.L_1580:
        /*007c*/ 	.word	0x00000000
        /*0080*/ 	.short	0x0001
        /*0082*/ 	.short	0x0008
        /*0084*/ 	.byte	0x00, 0xf5, 0x21, 0x00


	//----- nvinfo : EIATTR_KPARAM_INFO
	.align		4
.L_1581:
        /*0088*/ 	.byte	0x04, 0x17
        /*008a*/ 	.short	(.L_1583 - .L_1582)
.L_1582:
        /*008c*/ 	.word	0x00000000
        /*0090*/ 	.short	0x0000
        /*0092*/ 	.short	0x0000
        /*0094*/ 	.byte	0x00, 0xf5, 0x21, 0x00


	//----- nvinfo : EIATTR_SPARSE_MMA_MASK
	.align		4
.L_1583:
        /*0098*/ 	.byte	0x03, 0x50
        /*009a*/ 	.short	0x0000


	//----- nvinfo : EIATTR_MAXREG_COUNT
	.align		4
        /*009c*/ 	.byte	0x03, 0x1b
        /*009e*/ 	.short	0x00ff


	//----- nvinfo : EIATTR_MERCURY_ISA_VERSION
	.align		4
        /*00a0*/ 	.byte	0x03, 0x5f
        /*00a2*/ 	.short	0x0101


	//----- nvinfo : EIATTR_VRC_CTA_INIT_COUNT
	.align		4
        /*00a4*/ 	.byte	0x02, 0x4a
	.zero		1
	.zero		1


	//----- nvinfo : EIATTR_EXIT_INSTR_OFFSETS
	.align		4
        /*00a8*/ 	.byte	0x04, 0x1c
        /*00aa*/ 	.short	(.L_1585 - .L_1584)


	//   ....[0]....
.L_1584:
        /*00ac*/ 	.word	0x00000070


	//   ....[1]....
        /*00b0*/ 	.word	0x00003920


	//   ....[2]....
        /*00b4*/ 	.word	0x00003990


	//----- nvinfo : EIATTR_CRS_STACK_SIZE
	.align		4
.L_1585:
        /*00b8*/ 	.byte	0x04, 0x1e
        /*00ba*/ 	.short	(.L_1587 - .L_1586)
.L_1586:
        /*00bc*/ 	.word	0x00000000


	//----- nvinfo : EIATTR_CBANK_PARAM_SIZE
	.align		4
.L_1587:
        /*00c0*/ 	.byte	0x03, 0x19
        /*00c2*/ 	.short	0x003c


	//----- nvinfo : EIATTR_PARAM_CBANK
	.align		4
        /*00c4*/ 	.byte	0x04, 0x0a
        /*00c6*/ 	.short	(.L_1589 - .L_1588)
	.align		4
.L_1588:
        /*00c8*/ 	.word	index@(.nv.constant0._Z11cp_interpolPdS_S_S_S_S_iii)
        /*00cc*/ 	.short	0x0380
        /*00ce*/ 	.short	0x003c


	//----- nvinfo : EIATTR_SW_WAR
	.align		4
.L_1589:
        /*00d0*/ 	.byte	0x04, 0x36
        /*00d2*/ 	.short	(.L_1591 - .L_1590)
.L_1590:
        /*00d4*/ 	.word	0x00000008
.L_1591:


//--------------------- .nv.info._Z14kappa_interpolPdS_S_S_S_S_iii --------------------------
	.section	.nv.info._Z14kappa_interpolPdS_S_S_S_S_iii,"",@"SHT_CUDA_INFO"
	.sectionflags	@""
	.align	4


	//----- nvinfo : EIATTR_CUDA_API_VERSION
	.align		4
        /*0000*/ 	.byte	0x04, 0x37
        /*0002*/ 	.short	(.L_1593 - .L_1592)
.L_1592:
        /*0004*/ 	.word	0x00000082


	//----- nvinfo : EIATTR_KPARAM_INFO
	.align		4
.L_1593:
        /*0008*/ 	.byte	0x04, 0x17
        /*000a*/ 	.short	(.L_1595 - .L_1594)
.L_1594:
        /*000c*/ 	.word	0x00000000
        /*0010*/ 	.short	0x0008
        /*0012*/ 	.short	0x0038
        /*0014*/ 	.byte	0x00, 0xf0, 0x11, 0x00


	//----- nvinfo : EIATTR_KPARAM_INFO
	.align		4
.L_1595:
        /*0018*/ 	.byte	0x04, 0x17
        /*001a*/ 	.short	(.L_1597 - .L_1596)
.L_1596:
        /*001c*/ 	.word	0x00000000
        /*0020*/ 	.short	0x0007
        /*0022*/ 	.short	0x0034
        /*0024*/ 	.byte	0x00, 0xf0, 0x11, 0x00


	//----- nvinfo : EIATTR_KPARAM_INFO
	.align		4
.L_1597:
        /*0028*/ 	.byte	0x04, 0x17
        /*002a*/ 	.short	(.L_1599 - .L_1598)
.L_1598:
        /*002c*/ 	.word	0x00000000
        /*0030*/ 	.short	0x0006
        /*0032*/ 	.short	0x0030
        /*0034*/ 	.byte	0x00, 0xf0, 0x11, 0x00


	//----- nvinfo : EIATTR_KPARAM_INFO
	.align		4
.L_1599:
        /*0038*/ 	.byte	0x04, 0x17
        /*003a*/ 	.short	(.L_1601 - .L_1600)
.L_1600:
        /*003c*/ 	.word	0x00000000
        /*0040*/ 	.short	0x0005
        /*0042*/ 	.short	0x0028
        /*0044*/ 	.byte	0x00, 0xf5, 0x21, 0x00


	//----- nvinfo : EIATTR_KPARAM_INFO
	.align		4
.L_1601:
        /*0048*/ 	.byte	0x04, 0x17
        /*004a*/ 	.short	(.L_1603 - .L_1602)
.L_1602:
        /*004c*/ 	.word	0x00000000
        /*0050*/ 	.short	0x0004
        /*0052*/ 	.short	0x0020
        /*0054*/ 	.byte	0x00, 0xf5, 0x21, 0x00


	//----- nvinfo : EIATTR_KPARAM_INFO
	.align		4
.L_1603:
        /*0058*/ 	.byte	0x04, 0x17
        /*005a*/ 	.short	(.L_1605 - .L_1604)
.L_1604:
        /*005c*/ 	.word	0x00000000
        /*0060*/ 	.short	0x0003
        /*0062*/ 	.short	0x0018
        /*0064*/ 	.byte	0x00, 0xf5, 0x21, 0x00


	//----- nvinfo : EIATTR_KPARAM_INFO
	.align		4
.L_1605:
        /*0068*/ 	.byte	0x04, 0x17
        /*006a*/ 	.short	(.L_1607 - .L_1606)
.L_1606:
        /*006c*/ 	.word	0x00000000
        /*0070*/ 	.short	0x0002
        /*0072*/ 	.short	0x0010
        /*0074*/ 	.byte	0x00, 0xf5, 0x21, 0x00


	//----- nvinfo : EIATTR_KPARAM_INFO
	.align		4
.L_1607:
        /*0078*/ 	.byte	0x04, 0x17
        /*007a*/ 	.short	(.L_1609 - .L_1608)
.L_1608:
        /*007c*/ 	.word	0x00000000
        /*0080*/ 	.short	0x0001
        /*0082*/ 	.short	0x0008
        /*0084*/ 	.byte	0x00, 0xf5, 0x21, 0x00


	//----- nvinfo : EIATTR_KPARAM_INFO
	.align		4
.L_1609:
        /*0088*/ 	.byte	0x04, 0x17
        /*008a*/ 	.short	(.L_1611 - .L_1610)
.L_1610:
        /*008c*/ 	.word	0x00000000
        /*0090*/ 	.short	0x0000
        /*0092*/ 	.short	0x0000
        /*0094*/ 	.byte	0x00, 0xf5, 0x21, 0x00


	//----- nvinfo : EIATTR_SPARSE_MMA_MASK
	.align		4
.L_1611:
        /*0098*/ 	.byte	0x03, 0x50
        /*009a*/ 	.short	0x0000


	//----- nvinfo : EIATTR_MAXREG_COUNT
	.align		4
        /*009c*/ 	.byte	0x03, 0x1b
        /*009e*/ 	.short	0x00ff


	//----- nvinfo : EIATTR_MERCURY_ISA_VERSION
	.align		4
        /*00a0*/ 	.byte	0x03, 0x5f
        /*00a2*/ 	.short	0x0101


	//----- nvinfo : EIATTR_VRC_CTA_INIT_COUNT
	.align		4
        /*00a4*/ 	.byte	0x02, 0x4a
	.zero		1
	.zero		1


	//----- nvinfo : EIATTR_EXIT_INSTR_OFFSETS
	.align		4
        /*00a8*/ 	.byte	0x04, 0x1c
        /*00aa*/ 	.short	(.L_1613 - .L_1612)


	//   ....[0]....
.L_1612:
        /*00ac*/ 	.word	0x00000070


	//   ....[1]....
        /*00b0*/ 	.word	0x000023b0


	//   ....[2]....
        /*00b4*/ 	.word	0x00002420


	//----- nvinfo : EIATTR_CRS_STACK_SIZE
	.align		4
.L_1613:
        /*00b8*/ 	.byte	0x04, 0x1e
        /*00ba*/ 	.short	(.L_1615 - .L_1614)
.L_1614:
        /*00bc*/ 	.word	0x00000000


	//----- nvinfo : EIATTR_CBANK_PARAM_SIZE
	.align		4
.L_1615:
        /*00c0*/ 	.byte	0x03, 0x19
        /*00c2*/ 	.short	0x003c


	//----- nvinfo : EIATTR_PARAM_CBANK
	.align		4
        /*00c4*/ 	.byte	0x04, 0x0a
        /*00c6*/ 	.short	(.L_1617 - .L_1616)
	.align		4
.L_1616:
        /*00c8*/ 	.word	index@(.nv.constant0._Z14kappa_interpolPdS_S_S_S_S_iii)
        /*00cc*/ 	.short	0x0380
        /*00ce*/ 	.short	0x003c


	//----- nvinfo : EIATTR_SW_WAR
	.align		4
.L_1617:
        /*00d0*/ 	.byte	0x04, 0x36
        /*00d2*/ 	.short	(.L_1619 - .L_1618)
.L_1618:
        /*00d4*/ 	.word	0x00000008
.L_1619:


//--------------------- .nv.info._Z20meanmolmass_interpolPdS_S_S_S_S_iii --------------------------
	.section	.nv.info._Z20meanmolmass_interpolPdS_S_S_S_S_iii,"",@"SHT_CUDA_INFO"
	.sectionflags	@""
	.align	4


	//----- nvinfo : EIATTR_CUDA_API_VERSION
	.align		4
        /*0000*/ 	.byte	0x04, 0x37
        /*0002*/ 	.short	(.L_1621 - .L_1620)
.L_1620:
        /*0004*/ 	.word	0x00000082


	//----- nvinfo : EIATTR_KPARAM_INFO
	.align		4
.L_1621:
        /*0008*/ 	.byte	0x04, 0x17
        /*000a*/ 	.short	(.L_1623 - .L_1622)
.L_1622:
        /*000c*/ 	.word	0x00000000
        /*0010*/ 	.short	0x0008
        /*0012*/ 	.short	0x0038
        /*0014*/ 	.byte	0x00, 0xf0, 0x11, 0x00


	//----- nvinfo : EIATTR_KPARAM_INFO
	.align		4
.L_1623:
        /*0018*/ 	.byte	0x04, 0x17
        /*001a*/ 	.short	(.L_1625 - .L_1624)
.L_1624:
        /*001c*/ 	.word	0x00000000
        /*0020*/ 	.short	0x0007
        /*0022*/ 	.short	0x0034
        /*0024*/ 	.byte	0x00, 0xf0, 0x11, 0x00


	//----- nvinfo : EIATTR_KPARAM_INFO
	.align		4
.L_1625:
        /*0028*/ 	.byte	0x04, 0x17
        /*002a*/ 	.short	(.L_1627 - .L_1626)
.L_1626:
        /*002c*/ 	.word	0x00000000
        /*0030*/ 	.short	0x0006
        /*0032*/ 	.short	0x0030
        /*0034*/ 	.byte	0x00, 0xf0, 0x11, 0x00


	//----- nvinfo : EIATTR_KPARAM_INFO
	.align		4
.L_1627:
        /*0038*/ 	.byte	0x04, 0x17
        /*003a*/ 	.short	(.L_1629 - .L_1628)
.L_1628:
        /*003c*/ 	.word	0x00000000
        /*0040*/ 	.short	0x0005
        /*0042*/ 	.short	0x0028
        /*0044*/ 	.byte	0x00, 0xf5, 0x21, 0x00


	//----- nvinfo : EIATTR_KPARAM_INFO
	.align		4
.L_1629:
        /*0048*/ 	.byte	0x04, 0x17
        /*004a*/ 	.short	(.L_1631 - .L_1630)
.L_1630:
        /*004c*/ 	.word	0x00000000
        /*0050*/ 	.short	0x0004
        /*0052*/ 	.short	0x0020
        /*0054*/ 	.byte	0x00, 0xf5, 0x21, 0x00


	//----- nvinfo : EIATTR_KPARAM_INFO
	.align		4
.L_1631:
        /*0058*/ 	.byte	0x04, 0x17
        /*005a*/ 	.short	(.L_1633 - .L_1632)
.L_1632:
        /*005c*/ 	.word	0x00000000
        /*0060*/ 	.short	0x0003
        /*0062*/ 	.short	0x0018
        /*0064*/ 	.byte	0x00, 0xf5, 0x21, 0x00


	//----- nvinfo : EIATTR_KPARAM_INFO
	.align		4
.L_1633:
        /*0068*/ 	.byte	0x04, 0x17
        /*006a*/ 	.short	(.L_1635 - .L_1634)
.L_1634:
        /*006c*/ 	.word	0x00000000
        /*0070*/ 	.short	0x0002
        /*0072*/ 	.short	0x0010
        /*0074*/ 	.byte	0x00, 0xf5, 0x21, 0x00


	//----- nvinfo : EIATTR_KPARAM_INFO
	.align		4
.L_1635:
        /*0078*/ 	.byte	0x04, 0x17
        /*007a*/ 	.short	(.L_1637 - .L_1636)
.L_1636:
        /*007c*/ 	.word	0x00000000
        /*0080*/ 	.short	0x0001
        /*0082*/ 	.short	0x0008
        /*0084*/ 	.byte	0x00, 0xf5, 0x21, 0x00


	//----- nvinfo : EIATTR_KPARAM_INFO
	.align		4
.L_1637:
        /*0088*/ 	.byte	0x04, 0x17
        /*008a*/ 	.short	(.L_1639 - .L_1638)
.L_1638:
        /*008c*/ 	.word	0x00000000
        /*0090*/ 	.short	0x0000
        /*0092*/ 	.short	0x0000
        /*0094*/ 	.byte	0x00, 0xf5, 0x21, 0x00


	//----- nvinfo : EIATTR_SPARSE_MMA_MASK
	.align		4
.L_1639:
        /*0098*/ 	.byte	0x03, 0x50
        /*009a*/ 	.short	0x0000


	//----- nvinfo : EIATTR_MAXREG_COUNT
	.align		4
        /*009c*/ 	.byte	0x03, 0x1b
        /*009e*/ 	.short	0x00ff


	//----- nvinfo : EIATTR_MERCURY_ISA_VERSION
	.align		4
        /*00a0*/ 	.byte	0x03, 0x5f
        /*00a2*/ 	.short	0x0101


	//----- nvinfo : EIATTR_VRC_CTA_INIT_COUNT
	.align		4
        /*00a4*/ 	.byte	0x02, 0x4a
	.zero		1
	.zero		1


	//----- nvinfo : EIATTR_EXIT_INSTR_OFFSETS
	.align		4
        /*00a8*/ 	.byte	0x04, 0x1c
        /*00aa*/ 	.short	(.L_1641 - .L_1640)


	//   ....[0]....
.L_1640:
        /*00ac*/ 	.word	0x00000070


	//   ....[1]....
        /*00b0*/ 	.word	0x00002410


	//   ....[2]....
        /*00b4*/ 	.word	0x00002480


	//----- nvinfo : EIATTR_CRS_STACK_SIZE
	.align		4
.L_1641:
        /*00b8*/ 	.byte	0x04, 0x1e
        /*00ba*/ 	.short	(.L_1643 - .L_1642)
.L_1642:
        /*00bc*/ 	.word	0x00000000


	//----- nvinfo : EIATTR_CBANK_PARAM_SIZE
	.align		4
.L_1643:
        /*00c0*/ 	.byte	0x03, 0x19
        /*00c2*/ 	.short	0x003c


	//----- nvinfo : EIATTR_PARAM_CBANK
	.align		4
        /*00c4*/ 	.byte	0x04, 0x0a
        /*00c6*/ 	.short	(.L_1645 - .L_1644)
	.align		4
.L_1644:
        /*00c8*/ 	.word	index@(.nv.constant0._Z20meanmolmass_interpolPdS_S_S_S_S_iii)
        /*00cc*/ 	.short	0x0380
        /*00ce*/ 	.short	0x003c


	//----- nvinfo : EIATTR_SW_WAR
	.align		4
.L_1645:
        /*00d0*/ 	.byte	0x04, 0x36
        /*00d2*/ 	.short	(.L_1647 - .L_1646)
.L_1646:
        /*00d4*/ 	.word	0x00000008
.L_1647:


//--------------------- .nv.info._Z13opac_interpolPdS_S_S_S_S_S_S_iiiii --------------------------
	.section	.nv.info._Z13opac_interpolPdS_S_S_S_S_S_S_iiiii,"",@"SHT_CUDA_INFO"
	.sectionflags	@""
	.align	4


	//----- nvinfo : EIATTR_CUDA_API_VERSION
	.align		4
        /*0000*/ 	.byte	0x04, 0x37
        /*0002*/ 	.short	(.L_1649 - .L_1648)
.L_1648:
        /*0004*/ 	.word	0x00000082


	//----- nvinfo : EIATTR_KPARAM_INFO
	.align		4
.L_1649:
        /*0008*/ 	.byte	0x04, 0x17
        /*000a*/ 	.short	(.L_1651 - .L_1650)
.L_1650:
        /*000c*/ 	.word	0x00000000
        /*0010*/ 	.short	0x000c
        /*0012*/ 	.short	0x0050
        /*0014*/ 	.byte	0x00, 0xf0, 0x11, 0x00


	//----- nvinfo : EIATTR_KPARAM_INFO
	.align		4
.L_1651:
        /*0018*/ 	.byte	0x04, 0x17
        /*001a*/ 	.short	(.L_1653 - .L_1652)
.L_1652:
        /*001c*/ 	.word	0x00000000
        /*0020*/ 	.short	0x000b
        /*0022*/ 	.short	0x004c
        /*0024*/ 	.byte	0x00, 0xf0, 0x11, 0x00


	//----- nvinfo : EIATTR_KPARAM_INFO
	.align		4
.L_1653:
        /*0028*/ 	.byte	0x04, 0x17
        /*002a*/ 	.short	(.L_1655 - .L_1654)
.L_1654:
        /*002c*/ 	.word	0x00000000
        /*0030*/ 	.short	0x000a
        /*0032*/ 	.short	0x0048
        /*0034*/ 	.byte	0x00, 0xf0, 0x11, 0x00


	//----- nvinfo : EIATTR_KPARAM_INFO
	.align		4
.L_1655:
        /*0038*/ 	.byte	0x04, 0x17
        /*003a*/ 	.short	(.L_1657 - .L_1656)
.L_1656:
        /*003c*/ 	.word	0x00000000
        /*0040*/ 	.short	0x0009
        /*0042*/ 	.short	0x0044
        /*0044*/ 	.byte	0x00, 0xf0, 0x11, 0x00


	//----- nvinfo : EIATTR_KPARAM_INFO
	.align		4
.L_1657:
        /*0048*/ 	.byte	0x04, 0x17
        /*004a*/ 	.short	(.L_1659 - .L_1658)
.L_1658:
        /*004c*/ 	.word	0x00000000
        /*0050*/ 	.short	0x0008
        /*0052*/ 	.short	0x0040
        /*0054*/ 	.byte	0x00, 0xf0, 0x11, 0x00


	//----- nvinfo : EIATTR_KPARAM_INFO
	.align		4
.L_1659:
        /*0058*/ 	.byte	0x04, 0x17
        /*005a*/ 	.short	(.L_1661 - .L_1660)
.L_1660:
        /*005c*/ 	.word	0x00000000
        /*0060*/ 	.short	0x0007
        /*0062*/ 	.short	0x0038
        /*0064*/ 	.byte	0x00, 0xf5, 0x21, 0x00


	//----- nvinfo : EIATTR_KPARAM_INFO
	.align		4
.L_1661:
        /*0068*/ 	.byte	0x04, 0x17
        /*006a*/ 	.short	(.L_1663 - .L_1662)
.L_1662:
        /*006c*/ 	.word	0x00000000
        /*0070*/ 	.short	0x0006
        /*0072*/ 	.short	0x0030
        /*0074*/ 	.byte	0x00, 0xf5, 0x21, 0x00


	//----- nvinfo : EIATTR_KPARAM_INFO
	.align		4
.L_1663:
        /*0078*/ 	.byte	0x04, 0x17
        /*007a*/ 	.short	(.L_1665 - .L_1664)
.L_1664:
        /*007c*/ 	.word	0x00000000
        /*0080*/ 	.short	0x0005
        /*0082*/ 	.short	0x0028
        /*0084*/ 	.byte	0x00, 0xf5, 0x21, 0x00


	//----- nvinfo : EIATTR_KPARAM_INFO
	.align		4
.L_1665:
        /*0088*/ 	.byte	0x04, 0x17
        /*008a*/ 	.short	(.L_1667 - .L_1666)
.L_1666:
        /*008c*/ 	.word	0x00000000
        /*0090*/ 	.short	0x0004
        /*0092*/ 	.short	0x0020
        /*0094*/ 	.byte	0x00, 0xf5, 0x21, 0x00


	//----- nvinfo : EIATTR_KPARAM_INFO
	.align		4
.L_1667:
        /*0098*/ 	.byte	0x04, 0x17
        /*009a*/ 	.short	(.L_1669 - .L_1668)
.L_1668:
        /*009c*/ 	.word	0x00000000
        /*00a0*/ 	.short	0x0003
        /*00a2*/ 	.short	0x0018
        /*00a4*/ 	.byte	0x00, 0xf5, 0x21, 0x00


	//----- nvinfo : EIATTR_KPARAM_INFO
	.align		4
.L_1669:
        /*00a8*/ 	.byte	0x04, 0x17
        /*00aa*/ 	.short	(.L_1671 - .L_1670)
.L_1670:
        /*00ac*/ 	.word	0x00000000
        /*00b0*/ 	.short	0x0002
        /*00b2*/ 	.short	0x0010
        /*00b4*/ 	.byte	0x00, 0xf5, 0x21, 0x00


	//----- nvinfo : EIATTR_KPARAM_INFO
	.align		4
.L_1671:
        /*00b8*/ 	.byte	0x04, 0x17
        /*00ba*/ 	.short	(.L_1673 - .L_1672)
.L_1672:
        /*00bc*/ 	.word	0x00000000
        /*00c0*/ 	.short	0x0001
        /*00c2*/ 	.short	0x0008
        /*00c4*/ 	.byte	0x00, 0xf5, 0x21, 0x00


	//----- nvinfo : EIATTR_KPARAM_INFO
	.align		4
.L_1673:
        /*00c8*/ 	.byte	0x04, 0x17
        /*00ca*/ 	.short	(.L_1675 - .L_1674)
.L_1674:
        /*00cc*/ 	.word	0x00000000
        /*00d0*/ 	.short	0x0000
        /*00d2*/ 	.short	0x0000
        /*00d4*/ 	.byte	0x00, 0xf5, 0x21, 0x00


	//----- nvinfo : EIATTR_SPARSE_MMA_MASK
	.align		4
.L_1675:
        /*00d8*/ 	.byte	0x03, 0x50
        /*00da*/ 	.short	0x0000


	//----- nvinfo : EIATTR_MAXREG_COUNT
	.align		4
        /*00dc*/ 	.byte	0x03, 0x1b
        /*00de*/ 	.short	0x00ff


	//----- nvinfo : EIATTR_MERCURY_ISA_VERSION
	.align		4
        /*00e0*/ 	.byte	0x03, 0x5f
        /*00e2*/ 	.short	0x0101


	//----- nvinfo : EIATTR_VRC_CTA_INIT_COUNT
	.align		4
        /*00e4*/ 	.byte	0x02, 0x4a
	.zero		1
	.zero		1


	//----- nvinfo : EIATTR_EXIT_INSTR_OFFSETS
	.align		4
        /*00e8*/ 	.byte	0x04, 0x1c
        /*00ea*/ 	.short	(.L_1677 - .L_1676)


	//   ....[0]....
.L_1676:
        /*00ec*/ 	.word	0x000000d0


	//   ....[1]....
        /*00f0*/ 	.word	0x00004700


	//   ....[2]....
        /*00f4*/ 	.word	0x00004fd0


	//----- nvinfo : EIATTR_CRS_STACK_SIZE
	.align		4
.L_1677:
        /*00f8*/ 	.byte	0x04, 0x1e
        /*00fa*/ 	.short	(.L_1679 - .L_1678)
.L_1678:
        /*00fc*/ 	.word	0x00000000


	//----- nvinfo : EIATTR_CBANK_PARAM_SIZE
	.align		4
.L_1679:
        /*0100*/ 	.byte	0x03, 0x19
        /*0102*/ 	.short	0x0054


	//----- nvinfo : EIATTR_PARAM_CBANK
	.align		4
        /*0104*/ 	.byte	0x04, 0x0a
        /*0106*/ 	.short	(.L_1681 - .L_1680)
	.align		4
.L_1680:
        /*0108*/ 	.word	index@(.nv.constant0._Z13opac_interpolPdS_S_S_S_S_S_S_iiiii)
        /*010c*/ 	.short	0x0380
        /*010e*/ 	.short	0x0054


	//----- nvinfo : EIATTR_SW_WAR
	.align		4
.L_1681:
        /*0110*/ 	.byte	0x04, 0x36
        /*0112*/ 	.short	(.L_1683 - .L_1682)
.L_1682:
        /*0114*/ 	.word	0x00000008
.L_1683:


//--------------------- .nv.info._Z10temp_interPdS_ii --------------------------
	.section	.nv.info._Z10temp_interPdS_ii,"",@"SHT_CUDA_INFO"
	.sectionflags	@""
	.align	4


	//----- nvinfo : EIATTR_CUDA_API_VERSION
	.align		4
        /*0000*/ 	.byte	0x04, 0x37
        /*0002*/ 	.short	(.L_1685 - .L_1684)
.L_1684:
        /*0004*/ 	.word	0x00000082


	//----- nvinfo : EIATTR_KPARAM_INFO
	.align		4
.L_1685:
        /*0008*/ 	.byte	0x04, 0x17
        /*000a*/ 	.short	(.L_1687 - .L_1686)
.L_1686:
        /*000c*/ 	.word	0x00000000
        /*0010*/ 	.short	0x0003
        /*0012*/ 	.short	0x0014
        /*0014*/ 	.byte	0x00, 0xf0, 0x11, 0x00


	//----- nvinfo : EIATTR_KPARAM_INFO
	.align		4
.L_1687:
        /*0018*/ 	.byte	0x04, 0x17
        /*001a*/ 	.short	(.L_1689 - .L_1688)
.L_1688:
        /*001c*/ 	.word	0x00000000
        /*0020*/ 	.short	0x0002
        /*0022*/ 	.short	0x0010
        /*0024*/ 	.byte	0x00, 0xf0, 0x11, 0x00


	//----- nvinfo : EIATTR_KPARAM_INFO
	.align		4
.L_1689:
        /*0028*/ 	.byte	0x04, 0x17
        /*002a*/ 	.short	(.L_1691 - .L_1690)
.L_1690:
        /*002c*/ 	.word	0x00000000
        /*0030*/ 	.short	0x0001
        /*0032*/ 	.short	0x0008
        /*0034*/ 	.byte	0x00, 0xf5, 0x21, 0x00


	//----- nvinfo : EIATTR_KPARAM_INFO
	.align		4
.L_1691:
        /*0038*/ 	.byte	0x04, 0x17
        /*003a*/ 	.short	(.L_1693 - .L_1692)
.L_1692:
        /*003c*/ 	.word	0x00000000
        /*0040*/ 	.short	0x0000
        /*0042*/ 	.short	0x0000
        /*0044*/ 	.byte	0x00, 0xf5, 0x21, 0x00


	//----- nvinfo : EIATTR_SPARSE_MMA_MASK
	.align		4
.L_1693:
        /*0048*/ 	.byte	0x03, 0x50
        /*004a*/ 	.short	0x0000


	//----- nvinfo : EIATTR_MAXREG_COUNT
	.align		4
        /*004c*/ 	.byte	0x03, 0x1b
        /*004e*/ 	.short	0x00ff


	//----- nvinfo : EIATTR_MERCURY_ISA_VERSION
	.align		4
        /*0050*/ 	.byte	0x03, 0x5f
        /*0052*/ 	.short	0x0101


	//----- nvinfo : EIATTR_VRC_CTA_INIT_COUNT
	.align		4
        /*0054*/ 	.byte	0x02, 0x4a
	.zero		1
	.zero		1


	//----- nvinfo : EIATTR_EXIT_INSTR_OFFSETS
	.align		4
        /*0058*/ 	.byte	0x04, 0x1c
        /*005a*/ 	.short	(.L_1695 - .L_1694)


	//   ....[0]....
.L_1694:
        /*005c*/ 	.word	0x00000230


	//   ....[1]....
        /*0060*/ 	.word	0x000002d0


	//----- nvinfo : EIATTR_CRS_STACK_SIZE
	.align		4
.L_1695:
        /*0064*/ 	.byte	0x04, 0x1e
        /*0066*/ 	.short	(.L_1697 - .L_1696)
.L_1696:
        /*0068*/ 	.word	0x00000000


	//----- nvinfo : EIATTR_CBANK_PARAM_SIZE
	.align		4
.L_1697:
        /*006c*/ 	.byte	0x03, 0x19
        /*006e*/ 	.short	0x0018


	//----- nvinfo : EIATTR_PARAM_CBANK
	.align		4
        /*0070*/ 	.byte	0x04, 0x0a
        /*0072*/ 	.short	(.L_1699 - .L_1698)
	.align		4
.L_1698:
        /*0074*/ 	.word	index@(.nv.constant0._Z10temp_interPdS_ii)
        /*0078*/ 	.short	0x0380
        /*007a*/ 	.short	0x0018


	//----- nvinfo : EIATTR_SW_WAR
	.align		4
.L_1699:
        /*007c*/ 	.byte	0x04, 0x36
        /*007e*/ 	.short	(.L_1701 - .L_1700)
.L_1700:
        /*0080*/ 	.word	0x00000008
.L_1701:


//--------------------- .nv.info._Z32calc_total_g_0_of_gas_and_cloudsPdS_S_S_dii --------------------------
	.section	.nv.info._Z32calc_total_g_0_of_gas_and_cloudsPdS_S_S_dii,"",@"SHT_CUDA_INFO"
	.sectionflags	@""
	.align	4


	//----- nvinfo : EIATTR_CUDA_API_VERSION
	.align		4
        /*0000*/ 	.byte	0x04, 0x37
        /*0002*/ 	.short	(.L_1703 - .L_1702)
.L_1702:
        /*0004*/ 	.word	0x00000082


	//----- nvinfo : EIATTR_KPARAM_INFO
	.align		4
.L_1703:
        /*0008*/ 	.byte	0x04, 0x17
        /*000a*/ 	.short	(.L_1705 - .L_1704)
.L_1704:
        /*000c*/ 	.word	0x00000000
        /*0010*/ 	.short	0x0006
        /*0012*/ 	.short	0x002c
        /*0014*/ 	.byte	0x00, 0xf0, 0x11, 0x00


	//----- nvinfo : EIATTR_KPARAM_INFO
	.align		4
.L_1705:
        /*0018*/ 	.byte	0x04, 0x17
        /*001a*/ 	.short	(.L_1707 - .L_1706)
.L_1706:
        /*001c*/ 	.word	0x00000000
        /*0020*/ 	.short	0x0005
        /*0022*/ 	.short	0x0028
        /*0024*/ 	.byte	0x00, 0xf0, 0x11, 0x00


	//----- nvinfo : EIATTR_KPARAM_INFO
	.align		4
.L_1707:
        /*0028*/ 	.byte	0x04, 0x17
        /*002a*/ 	.short	(.L_1709 - .L_1708)
.L_1708:
        /*002c*/ 	.word	0x00000000
        /*0030*/ 	.short	0x0004
        /*0032*/ 	.short	0x0020
        /*0034*/ 	.byte	0x00, 0xf0, 0x21, 0x00


	//----- nvinfo : EIATTR_KPARAM_INFO
	.align		4
.L_1709:
        /*0038*/ 	.byte	0x04, 0x17
        /*003a*/ 	.short	(.L_1711 - .L_1710)
.L_1710:
        /*003c*/ 	.word	0x00000000
        /*0040*/ 	.short	0x0003
        /*0042*/ 	.short	0x0018
        /*0044*/ 	.byte	0x00, 0xf5, 0x21, 0x00


	//----- nvinfo : EIATTR_KPARAM_INFO
	.align		4
.L_1711:
        /*0048*/ 	.byte	0x04, 0x17
        /*004a*/ 	.short	(.L_1713 - .L_1712)
.L_1712:
        /*004c*/ 	.word	0x00000000
        /*0050*/ 	.short	0x0002
        /*0052*/ 	.short	0x0010
        /*0054*/ 	.byte	0x00, 0xf5, 0x21, 0x00


	//----- nvinfo : EIATTR_KPARAM_INFO
	.align		4
.L_1713:
        /*0058*/ 	.byte	0x04, 0x17
        /*005a*/ 	.short	(.L_1715 - .L_1714)
.L_1714:
        /*005c*/ 	.word	0x00000000
        /*0060*/ 	.short	0x0001
        /*0062*/ 	.short	0x0008
        /*0064*/ 	.byte	0x00, 0xf5, 0x21, 0x00


	//----- nvinfo : EIATTR_KPARAM_INFO
	.align		4
.L_1715:
        /*0068*/ 	.byte	0x04, 0x17
        /*006a*/ 	.short	(.L_1717 - .L_1716)
.L_1716:
        /*006c*/ 	.word	0x00000000
        /*0070*/ 	.short	0x0000
        /*0072*/ 	.short	0x0000
        /*0074*/ 	.byte	0x00, 0xf5, 0x21, 0x00


	//----- nvinfo : EIATTR_SPARSE_MMA_MASK
	.align		4
.L_1717:
        /*0078*/ 	.byte	0x03, 0x50
        /*007a*/ 	.short	0x0000


	//----- nvinfo : EIATTR_MAXREG_COUNT
	.align		4
        /*007c*/ 	.byte	0x03, 0x1b
        /*007e*/ 	.short	0x00ff


	//----- nvinfo : EIATTR_MERCURY_ISA_VERSION
	.align		4
        /*0080*/ 	.byte	0x03, 0x5f
        /*0082*/ 	.short	0x0101


	//----- nvinfo : EIATTR_VRC_CTA_INIT_COUNT
	.align		4
        /*0084*/ 	.byte	0x02, 0x4a
	.zero		1
	.zero		1


	//----- nvinfo : EIATTR_EXIT_INSTR_OFFSETS
	.align		4
        /*0088*/ 	.byte	0x04, 0x1c
        /*008a*/ 	.short	(.L_1719 - .L_1718)


	//   ....[0]....
.L_1718:
        /*008c*/ 	.word	0x000000c0


	//   ....[1]....
        /*0090*/ 	.word	0x00000310


	//----- nvinfo : EIATTR_CRS_STACK_SIZE
	.align		4
.L_1719:
        /*0094*/ 	.byte	0x04, 0x1e
        /*0096*/ 	.short	(.L_1721 - .L_1720)
.L_1720:
        /*0098*/ 	.word	0x00000000


	//----- nvinfo : EIATTR_CBANK_PARAM_SIZE
	.align		4
.L_1721:
        /*009c*/ 	.byte	0x03, 0x19
        /*009e*/ 	.short	0x0030


	//----- nvinfo : EIATTR_PARAM_CBANK
	.align		4
        /*00a0*/ 	.byte	0x04, 0x0a
        /*00a2*/ 	.short	(.L_1723 - .L_1722)
	.align		4
.L_1722:
        /*00a4*/ 	.word	index@(.nv.constant0._Z32calc_total_g_0_of_gas_and_cloudsPdS_S_S_dii)
        /*00a8*/ 	.short	0x0380
        /*00aa*/ 	.short	0x0030


	//----- nvinfo : EIATTR_SW_WAR
	.align		4
.L_1723:
        /*00ac*/ 	.byte	0x04, 0x36
        /*00ae*/ 	.short	(.L_1725 - .L_1724)
.L_1724:
        /*00b0*/ 	.word	0x00000008
.L_1725:


//--------------------- .nv.info._Z15corr_inc_energyPdS_S_iidi --------------------------
	.section	.nv.info._Z15corr_inc_energyPdS_S_iidi,"",@"SHT_CUDA_INFO"
	.sectionflags	@""
	.align	4


	//----- nvinfo : EIATTR_CUDA_API_VERSION
	.align		4
        /*0000*/ 	.byte	0x04, 0x37
        /*0002*/ 	.short	(.L_1727 - .L_1726)
.L_1726:
        /*0004*/ 	.word	0x00000082


	//----- nvinfo : EIATTR_KPARAM_INFO
	.align		4
.L_1727:
        /*0008*/ 	.byte	0x04, 0x17
        /*000a*/ 	.short	(.L_1729 - .L_1728)
.L_1728:
        /*000c*/ 	.word	0x00000000
        /*0010*/ 	.short	0x0006
        /*0012*/ 	.short	0x0028
        /*0014*/ 	.byte	0x00, 0xf0, 0x11, 0x00


	//----- nvinfo : EIATTR_KPARAM_INFO
	.align		4
.L_1729:
        /*0018*/ 	.byte	0x04, 0x17
        /*001a*/ 	.short	(.L_1731 - .L_1730)
.L_1730:
        /*001c*/ 	.word	0x00000000
        /*0020*/ 	.short	0x0005
        /*0022*/ 	.short	0x0020
        /*0024*/ 	.byte	0x00, 0xf0, 0x21, 0x00


	//----- nvinfo : EIATTR_KPARAM_INFO
	.align		4
.L_1731:
        /*0028*/ 	.byte	0x04, 0x17
        /*002a*/ 	.short	(.L_1733 - .L_1732)
.L_1732:
        /*002c*/ 	.word	0x00000000
        /*0030*/ 	.short	0x0004
        /*0032*/ 	.short	0x001c
        /*0034*/ 	.byte	0x00, 0xf0, 0x11, 0x00


	//----- nvinfo : EIATTR_KPARAM_INFO
	.align		4
.L_1733:
        /*0038*/ 	.byte	0x04, 0x17
        /*003a*/ 	.short	(.L_1735 - .L_1734)
.L_1734:
        /*003c*/ 	.word	0x00000000
        /*0040*/ 	.short	0x0003
        /*0042*/ 	.short	0x0018
        /*0044*/ 	.byte	0x00, 0xf0, 0x11, 0x00


	//----- nvinfo : EIATTR_KPARAM_INFO
	.align		4
.L_1735:
        /*0048*/ 	.byte	0x04, 0x17
        /*004a*/ 	.short	(.L_1737 - .L_1736)
.L_1736:
        /*004c*/ 	.word	0x00000000
        /*0050*/ 	.short	0x0002
        /*0052*/ 	.short	0x0010
        /*0054*/ 	.byte	0x00, 0xf5, 0x21, 0x00


	//----- nvinfo : EIATTR_KPARAM_INFO
	.align		4
.L_1737:
        /*0058*/ 	.byte	0x04, 0x17
        /*005a*/ 	.short	(.L_1739 - .L_1738)
.L_1738:
        /*005c*/ 	.word	0x00000000
        /*0060*/ 	.short	0x0001
        /*0062*/ 	.short	0x0008
        /*0064*/ 	.byte	0x00, 0xf5, 0x21, 0x00


	//----- nvinfo : EIATTR_KPARAM_INFO
	.align		4
.L_1739:
        /*0068*/ 	.byte	0x04, 0x17
        /*006a*/ 	.short	(.L_1741 - .L_1740)
.L_1740:
        /*006c*/ 	.word	0x00000000
        /*0070*/ 	.short	0x0000
        /*0072*/ 	.short	0x0000
        /*0074*/ 	.byte	0x00, 0xf5, 0x21, 0x00


	//----- nvinfo : EIATTR_SPARSE_MMA_MASK
	.align		4
.L_1741:
        /*0078*/ 	.byte	0x03, 0x50
        /*007a*/ 	.short	0x0000


	//----- nvinfo : EIATTR_MAXREG_COUNT
	.align		4
        /*007c*/ 	.byte	0x03, 0x1b
        /*007e*/ 	.short	0x00ff


	//----- nvinfo : EIATTR_EXTERNS
	.align		4
        /*0080*/ 	.byte	0x04, 0x0f
        /*0082*/ 	.short	(.L_1743 - .L_1742)


	//   ....[0]....
	.align		4
.L_1742:
        /*0084*/ 	.word	index@(vprintf)


	//----- nvinfo : EIATTR_MERCURY_ISA_VERSION
	.align		4
.L_1743:
        /*0088*/ 	.byte	0x03, 0x5f
        /*008a*/ 	.short	0x0101


	//----- nvinfo : EIATTR_VRC_CTA_INIT_COUNT
	.align		4
        /*008c*/ 	.byte	0x02, 0x4a
	.zero		1
	.zero		1


	//----- nvinfo : EIATTR_SYSCALL_OFFSETS
	.align		4
        /*0090*/ 	.byte	0x04, 0x46
        /*0092*/ 	.short	(.L_1745 - .L_1744)


	//   ....[0]....
.L_1744:
        /*0094*/ 	.word	0x00001aa0


	//   ....[1]....
        /*0098*/ 	.word	0x00001b80


	//----- nvinfo : EIATTR_EXIT_INSTR_OFFSETS
	.align		4
.L_1745:
        /*009c*/ 	.byte	0x04, 0x1c
        /*009e*/ 	.short	(.L_1747 - .L_1746)


	//   ....[0]....
.L_1746:
        /*00a0*/ 	.word	0x000000c0


	//   ....[1]....
        /*00a4*/ 	.word	0x00001c20


	//   ....[2]....
        /*00a8*/ 	.word	0x00001cb0


	//----- nvinfo : EIATTR_CRS_STACK_SIZE
	.align		4
.L_1747:
        /*00ac*/ 	.byte	0x04, 0x1e
        /*00ae*/ 	.short	(.L_1749 - .L_1748)
.L_1748:
        /*00b0*/ 	.word	0x00000000


	//----- nvinfo : EIATTR_CBANK_PARAM_SIZE
	.align		4
.L_1749:
        /*00b4*/ 	.byte	0x03, 0x19
        /*00b6*/ 	.short	0x002c


	//----- nvinfo : EIATTR_PARAM_CBANK
	.align		4
        /*00b8*/ 	.byte	0x04, 0x0a
        /*00ba*/ 	.short	(.L_1751 - .L_1750)
	.align		4
.L_1750:
        /*00bc*/ 	.word	index@(.nv.constant0._Z15corr_inc_energyPdS_S_iidi)
        /*00c0*/ 	.short	0x0380
        /*00c2*/ 	.short	0x002c


	//----- nvinfo : EIATTR_SW_WAR
	.align		4
.L_1751:
        /*00c4*/ 	.byte	0x04, 0x36
        /*00c6*/ 	.short	(.L_1753 - .L_1752)
.L_1752:
        /*00c8*/ 	.word	0x00000008
.L_1753:


//--------------------- .nv.info._Z11plancktablePdS_S_idiii --------------------------
	.section	.nv.info._Z11plancktablePdS_S_idiii,"",@"SHT_CUDA_INFO"
	.sectionflags	@""
	.align	4


	//----- nvinfo : EIATTR_CUDA_API_VERSION
	.align		4
        /*0000*/ 	.byte	0x04, 0x37
        /*0002*/ 	.short	(.L_1755 - .L_1754)
.L_1754:
        /*0004*/ 	.word	0x00000082


	//----- nvinfo : EIATTR_KPARAM_INFO
	.align		4
.L_1755:
        /*0008*/ 	.byte	0x04, 0x17
        /*000a*/ 	.short	(.L_1757 - .L_1756)
.L_1756:
        /*000c*/ 	.word	0x00000000
        /*0010*/ 	.short	0x0007
        /*0012*/ 	.short	0x0030
        /*0014*/ 	.byte	0x00, 0xf0, 0x11, 0x00


	//----- nvinfo : EIATTR_KPARAM_INFO
	.align		4
.L_1757:
        /*0018*/ 	.byte	0x04, 0x17
        /*001a*/ 	.short	(.L_1759 - .L_1758)
.L_1758:
        /*001c*/ 	.word	0x00000000
        /*0020*/ 	.short	0x0006
        /*0022*/ 	.short	0x002c
        /*0024*/ 	.byte	0x00, 0xf0, 0x11, 0x00


	//----- nvinfo : EIATTR_KPARAM_INFO
	.align		4
.L_1759:
        /*0028*/ 	.byte	0x04, 0x17
        /*002a*/ 	.short	(.L_1761 - .L_1760)
.L_1760:
        /*002c*/ 	.word	0x00000000
        /*0030*/ 	.short	0x0005
        /*0032*/ 	.short	0x0028
        /*0034*/ 	.byte	0x00, 0xf0, 0x11, 0x00


	//----- nvinfo : EIATTR_KPARAM_INFO
	.align		4
.L_1761:
        /*0038*/ 	.byte	0x04, 0x17
        /*003a*/ 	.short	(.L_1763 - .L_1762)
.L_1762:
        /*003c*/ 	.word	0x00000000
        /*0040*/ 	.short	0x0004
        /*0042*/ 	.short	0x0020
        /*0044*/ 	.byte	0x00, 0xf0, 0x21, 0x00


	//----- nvinfo : EIATTR_KPARAM_INFO
	.align		4
.L_1763:
        /*0048*/ 	.byte	0x04, 0x17
        /*004a*/ 	.short	(.L_1765 - .L_1764)
.L_1764:
        /*004c*/ 	.word	0x00000000
        /*0050*/ 	.short	0x0003
        /*0052*/ 	.short	0x0018
        /*0054*/ 	.byte	0x00, 0xf0, 0x11, 0x00


	//----- nvinfo : EIATTR_KPARAM_INFO
	.align		4
.L_1765:
        /*0058*/ 	.byte	0x04, 0x17
        /*005a*/ 	.short	(.L_1767 - .L_1766)
.L_1766:
        /*005c*/ 	.word	0x00000000
        /*0060*/ 	.short	0x0002
        /*0062*/ 	.short	0x0010
        /*0064*/ 	.byte	0x00, 0xf5, 0x21, 0x00


	//----- nvinfo : EIATTR_KPARAM_INFO
	.align		4
.L_1767:
        /*0068*/ 	.byte	0x04, 0x17
        /*006a*/ 	.short	(.L_1769 - .L_1768)
.L_1768:
        /*006c*/ 	.word	0x00000000
        /*0070*/ 	.short	0x0001
        /*0072*/ 	.short	0x0008
        /*0074*/ 	.byte	0x00, 0xf5, 0x21, 0x00


	//----- nvinfo : EIATTR_KPARAM_INFO
	.align		4
.L_1769:
        /*0078*/ 	.byte	0x04, 0x17
        /*007a*/ 	.short	(.L_1771 - .L_1770)
.L_1770:
        /*007c*/ 	.word	0x00000000
        /*0080*/ 	.short	0x0000
        /*0082*/ 	.short	0x0000
        /*0084*/ 	.byte	0x00, 0xf5, 0x21, 0x00


	//----- nvinfo : EIATTR_SPARSE_MMA_MASK
	.align		4
.L_1771:
        /*0088*/ 	.byte	0x03, 0x50
        /*008a*/ 	.short	0x0000


	//----- nvinfo : EIATTR_MAXREG_COUNT
	.align		4
        /*008c*/ 	.byte	0x03, 0x1b
        /*008e*/ 	.short	0x00ff


	//----- nvinfo : EIATTR_MERCURY_ISA_VERSION
	.align		4
        /*0090*/ 	.byte	0x03, 0x5f
        /*0092*/ 	.short	0x0101


	//----- nvinfo : EIATTR_VRC_CTA_INIT_COUNT
	.align		4
        /*0094*/ 	.byte	0x02, 0x4a
	.zero		1
	.zero		1


	//----- nvinfo : EIATTR_EXIT_INSTR_OFFSETS
	.align		4
        /*0098*/ 	.byte	0x04, 0x1c
        /*009a*/ 	.short	(.L_1773 - .L_1772)


	//   ....[0]....
.L_1772:
        /*009c*/ 	.word	0x00000100


	//   ....[1]....
        /*00a0*/ 	.word	0x00001c40


	//----- nvinfo : EIATTR_CRS_STACK_SIZE
	.align		4
.L_1773:
        /*00a4*/ 	.byte	0x04, 0x1e
        /*00a6*/ 	.short	(.L_1775 - .L_1774)
.L_1774:
        /*00a8*/ 	.word	0x00000000


	//----- nvinfo : EIATTR_CBANK_PARAM_SIZE
	.align		4
.L_1775:
        /*00ac*/ 	.byte	0x03, 0x19
        /*00ae*/ 	.short	0x0034


	//----- nvinfo : EIATTR_PARAM_CBANK
	.align		4
        /*00b0*/ 	.byte	0x04, 0x0a
        /*00b2*/ 	.short	(.L_1777 - .L_1776)
	.align		4
.L_1776:
        /*00b4*/ 	.word	index@(.nv.constant0._Z11plancktablePdS_S_idiii)
        /*00b8*/ 	.short	0x0380
        /*00ba*/ 	.short	0x0034


	//----- nvinfo : EIATTR_SW_WAR
	.align		4
.L_1777:
        /*00bc*/ 	.byte	0x04, 0x36
        /*00be*/ 	.short	(.L_1779 - .L_1778)
.L_1778:
        /*00c0*/ 	.word	0x00000008
.L_1779:


//--------------------- .nv.callgraph             --------------------------
	.section	.nv.callgraph,"",@"SHT_CUDA_CALLGRAPH"
	.align	4
	.sectionentsize	8
	.align		4
        /*0000*/ 	.word	0x00000000
	.align		4
        /*0004*/ 	.word	0xffffffff
	.align		4
        /*0008*/ 	.word	index@(_Z17add_to_mixed_opacPdS_S_S_S_S_diiiii)
	.align		4
        /*000c*/ 	.word	index@(vprintf)
	.align		4
        /*0010*/ 	.word	index@(_Z19fband_matrix_nonisoPdS_S_S_S_S_S_S_S_S_S_S_S_S_S_S_S_S_S_S_S_S_S_S_S_S_S_S_S_S_S_S_PiS_S_S_diddiiddiddiiiid)
	.align		4
        /*0014*/ 	.word	index@(vprintf)
	.align		4
        /*0018*/ 	.word	index@(_Z16fband_matrix_isoPdS_S_S_S_S_S_S_S_S_S_S_S_S_S_S_S_PiS_S_diddiiddidiiiid)
	.align		4
        /*001c*/ 	.word	index@(vprintf)
	.align		4
        /*0020*/ 	.word	index@(_Z12fband_nonisoPdS_S_S_S_S_S_S_S_S_S_S_S_S_S_S_S_S_S_S_S_S_S_S_S_S_S_diddiiddiddiiiid)
	.align		4
        /*0024*/ 	.word	index@(vprintf)
	.align		4
        /*0028*/ 	.word	index@(_Z9fband_isoPdS_S_S_S_S_S_S_S_S_S_S_diddiiddidiiiid)
	.align		4
        /*002c*/ 	.word	index@(vprintf)
	.align		4
        /*0030*/ 	.word	index@(_Z17calc_trans_nonisoPdS_S_S_S_S_S_S_S_S_S_S_S_S_S_S_S_S_S_S_S_S_S_S_S_S_S_S_S_S_S_S_Piddddddiiiiiiid)
	.align		4
        /*0034*/ 	.word	index@(vprintf)
	.align		4
        /*0038*/ 	.word	index@(_Z14calc_trans_isoPdS_S_S_S_S_S_S_S_S_S_S_S_S_S_S_Piddddddiiiiiiid)
	.align		4
        /*003c*/ 	.word	index@(vprintf)
	.align		4
        /*0040*/ 	.word	index@(_Z15corr_inc_energyPdS_S_iidi)
	.align		4
        /*0044*/ 	.word	index@(vprintf)
	.align		4
        /*0048*/ 	.word	0x00000000
	.align		4
        /*004c*/ 	.word	0xfffffffe
	.align		4
        /*0050*/ 	.word	0x00000000
	.align		4
        /*0054*/ 	.word	0xfffffffd
	.align		4
        /*0058*/ 	.word	0x00000000
	.align		4
        /*005c*/ 	.word	0xfffffffc


//--------------------- .nv.constant4             --------------------------
	.section	.nv.constant4,"a",@progbits
	.align	8
	.align		8
.nv.constant4:
        /*0000*/ 	.dword	$str
	.align		8
        /*0008*/ 	.dword	$str$1
	.align		8
        /*0010*/ 	.dword	$str$2
	.align		8
        /*0018*/ 	.dword	$str$3
	.align		8
        /*0020*/ 	.dword	$str$4
	.align		8
        /*0028*/ 	.dword	$str$5
	.align		8
        /*0030*/ 	.dword	$str$7
	.align		8
        /*0038*/ 	.dword	$str$8
	.align		8
        /*0040*/ 	.dword	vprintf


//--------------------- .text._Z17add_to_mixed_scatPdS_S_ii --------------------------
	.section	.text._Z17add_to_mixed_scatPdS_S_ii,"ax",@progbits
	.align	128
        .global         _Z17add_to_mixed_scatPdS_S_ii
        .type           _Z17add_to_mixed_scatPdS_S_ii,@function
        .size           _Z17add_to_mixed_scatPdS_S_ii,(.L_x_1601 - _Z17add_to_mixed_scatPdS_S_ii)
        .other          _Z17add_to_mixed_scatPdS_S_ii,@"STO_CUDA_ENTRY STV_DEFAULT"
_Z17add_to_mixed_scatPdS_S_ii:
.text._Z17add_to_mixed_scatPdS_S_ii:
[----:B------:R-:W-:Y:S01]  /*0000*/  LDC R1, c[0x0][0x37c] ;  /* 0x0000df00ff017b82 */ /* 0x000fe20000000800 */
[----:B------:R-:W0:Y:S07]  /*0010*/  S2R R9, SR_TID.Y ;  /* 0x0000000000097919 */ /* 0x000e2e0000002200 */
[----:B------:R-:W1:Y:S01]  /*0020*/  LDC R3, c[0x0][0x360] ;  /* 0x0000d800ff037b82 */ /* 0x000e620000000800 */
[----:B------:R-:W2:Y:S01]  /*0030*/  LDCU.64 UR6, c[0x0][0x398] ;  /* 0x00007300ff0677ac */ /* 0x000ea20008000a00 */
[----:B------:R-:W1:Y:S06]  /*0040*/  S2R R0, SR_TID.X ;  /* 0x0000000000007919 */ /* 0x000e6c0000002100 */
[----:B------:R-:W0:Y:S08]  /*0050*/  S2UR UR5, SR_CTAID.Y ;  /* 0x00000000000579c3 */ /* 0x000e300000002600 */
[----:B------:R-:W0:Y:S08]  /*0060*/  LDC R2, c[0x0][0x364] ;  /* 0x0000d900ff027b82 */ /* 0x000e300000000800 */
[----:B------:R-:W1:Y:S01]  /*0070*/  S2UR UR4, SR_CTAID.X ;  /* 0x00000000000479c3 */ /* 0x000e620000002500 */
[----:B0-----:R-:W-:-:S05]  /*0080*/  IMAD R9, R2, UR5, R9 ;  /* 0x0000000502097c24 */ /* 0x001fca000f8e0209 */
[----:B--2---:R-:W-:Y:S01]  /*0090*/  ISETP.GE.AND P0, PT, R9, UR7, PT ;  /* 0x0000000709007c0c */ /* 0x004fe2000bf06270 */
[----:B-1----:R-:W-:-:S05]  /*00a0*/  IMAD R0, R3, UR4, R0 ;  /* 0x0000000403007c24 */ /* 0x002fca000f8e0200 */
[----:B------:R-:W-:-:S13]  /*00b0*/  ISETP.GE.OR P0, PT, R0, UR6, P0 ;  /* 0x0000000600007c0c */ /* 0x000fda0008706670 */
[----:B------:R-:W-:Y:S05]  /*00c0*/  @P0 EXIT ;  /* 0x000000000000094d */ /* 0x000fea0003800000 */
[----:B------:R-:W0:Y:S01]  /*00d0*/  LDC.64 R2, c[0x0][0x380] ;  /* 0x0000e000ff027b82 */ /* 0x000e220000000a00 */
[----:B------:R-:W1:Y:S01]  /*00e0*/  LDCU.64 UR4, c[0x0][0x358] ;  /* 0x00006b00ff0477ac */ /* 0x000e620008000a00 */
[----:B------:R-:W-:-:S06]  /*00f0*/  IMAD R11, R9, UR6, R0 ;  /* 0x00000006090b7c24 */ /* 0x000fcc000f8e0200 */
[----:B------:R-:W2:Y:S08]  /*0100*/  LDC.64 R4, c[0x0][0x388] ;  /* 0x0000e200ff047b82 */ /* 0x000eb00000000a00 */
[----:B------:R-:W3:Y:S01]  /*0110*/  LDC.64 R6, c[0x0][0x390] ;  /* 0x0000e400ff067b82 */ /* 0x000ee20000000a00 */
[----:B0-----:R-:W-:-:S06]  /*0120*/  IMAD.WIDE.U32 R2, R9, 0x8, R2 ;  /* 0x0000000809027825 */ /* 0x001fcc00078e0002 */
[----:B-1----:R-:W4:Y:S01]  /*0130*/  LDG.E.64 R2, desc[UR4][R2.64] ;  /* 0x0000000402027981 */ /* 0x002f22000c1e1b00 */
[----:B--2---:R-:W-:-:S06]  /*0140*/  IMAD.WIDE R4, R11, 0x8, R4 ;  /* 0x000000080b047825 */ /* 0x004fcc00078e0204 */
[----:B------:R-:W4:Y:S01]  /*0150*/  LDG.E.64 R4, desc[UR4][R4.64] ;  /* 0x0000000404047981 */ /* 0x000f22000c1e1b00 */
[----:B---3--:R-:W-:-:S05]  /*0160*/  IMAD.WIDE R6, R11, 0x8, R6 ;  /* 0x000000080b067825 */ /* 0x008fca00078e0206 */
[----:B------:R-:W4:Y:S02]  /*0170*/  LDG.E.64 R8, desc[UR4][R6.64] ;  /* 0x0000000406087981 */ /* 0x000f24000c1e1b00 */
[----:B----4-:R-:W-:-:S07]  /*0180*/  DFMA R8, R2, R4, R8 ;  /* 0x000000040208722b */ /* 0x010fce0000000008 */
[----:B------:R-:W-:Y:S01]  /*0190*/  STG.E.64 desc[UR4][R6.64], R8 ;  /* 0x0000000806007986 */ /* 0x000fe2000c101b04 */
[----:B------:R-:W-:Y:S05]  /*01a0*/  EXIT ;  /* 0x000000000000794d */ /* 0x000fea0003800000 */
.L_x_0:
[----:B------:R-:W-:-:S00]  /*01b0*/  BRA `(.L_x_0) ;  /* 0xfffffffc00fc7947 */ /* 0x000fc0000383ffff */
[----:B------:R-:W-:-:S00]  /*01c0*/  NOP ;  /* 0x0000000000007918 */ /* 0x000fc00000000000 */
        /* <DEDUP_REMOVED lines=11> */
.L_x_1601:


//--------------------- .text._Z13calc_h2o_scatPdS_S_S_S_dii --------------------------
	.section	.text._Z13calc_h2o_scatPdS_S_S_S_dii,"ax",@progbits
	.align	128
        .global         _Z13calc_h2o_scatPdS_S_S_S_dii
        .type           _Z13calc_h2o_scatPdS_S_S_S_dii,@function
        .size           _Z13calc_h2o_scatPdS_S_S_S_dii,(.L_x_1554 - _Z13calc_h2o_scatPdS_S_S_S_dii)
        .other          _Z13calc_h2o_scatPdS_S_S_S_dii,@"STO_CUDA_ENTRY STV_DEFAULT"
_Z13calc_h2o_scatPdS_S_S_S_dii:
.text._Z13calc_h2o_scatPdS_S_S_S_dii:
        /* <DEDUP_REMOVED lines=14> */
[----:B------:R-:W1:Y:S07]  /*00e0*/  LDCU.64 UR6, c[0x0][0x358] ;  /* 0x00006b00ff0677ac */ /* 0x000e6e0008000a00 */
[----:B------:R-:W2:Y:S08]  /*00f0*/  LDC.64 R2, c[0x0][0x388] ;  /* 0x0000e200ff027b82 */ /* 0x000eb00000000a00 */
[----:B------:R-:W3:Y:S01]  /*0100*/  LDC.64 R6, c[0x0][0x3a0] ;  /* 0x0000e800ff067b82 */ /* 0x000ee20000000a00 */
[----:B0-----:R-:W-:-:S07]  /*0110*/  IMAD.WIDE.U32 R30, R5, 0x8, R30 ;  /* 0x00000008051e7825 */ /* 0x001fce00078e001e */
[----:B------:R-:W0:Y:S01]  /*0120*/  LDC.64 R28, c[0x0][0x390] ;  /* 0x0000e400ff1c7b82 */ /* 0x000e220000000a00 */
[----:B-1----:R-:W4:Y:S01]  /*0130*/  LDG.E.64 R30, desc[UR6][R30.64] ;  /* 0x000000061e1e7981 */ /* 0x002f22000c1e1b00 */
[----:B--2---:R-:W-:Y:S01]  /*0140*/  IMAD.WIDE.U32 R2, R5, 0x8, R2 ;  /* 0x0000000805027825 */ /* 0x004fe200078e0002 */
[----:B------:R-:W-:Y:S01]  /*0150*/  UMOV UR4, 0xa8ba67b5 ;  /* 0xa8ba67b500047882 */ /* 0x000fe20000000000 */
[----:B------:R-:W-:-:S04]  /*0160*/  UMOV UR5, 0x3ca3e5b1 ;  /* 0x3ca3e5b100057882 */ /* 0x000fc80000000000 */
[----:B------:R-:W1:Y:S01]  /*0170*/  LDC.64 R12, c[0x0][0x3a8] ;  /* 0x0000ea00ff0c7b82 */ /* 0x000e620000000a00 */
[----:B------:R-:W2:Y:S01]  /*0180*/  LDG.E.64 R2, desc[UR6][R2.64] ;  /* 0x0000000602027981 */ /* 0x000ea2000c1e1b00 */
[----:B---3--:R-:W-:-:S06]  /*0190*/  IMAD.WIDE.U32 R6, R5, 0x8, R6 ;  /* 0x0000000805067825 */ /* 0x008fcc00078e0006 */
[----:B------:R-:W2:Y:S01]  /*01a0*/  LDG.E.64 R6, desc[UR6][R6.64] ;  /* 0x0000000606067981 */ /* 0x000ea2000c1e1b00 */
[----:B0-----:R-:W-:-:S06]  /*01b0*/  IMAD.WIDE R28, R0, 0x8, R28 ;  /* 0x00000008001c7825 */ /* 0x001fcc00078e021c */
[----:B------:R-:W5:Y:S01]  /*01c0*/  LDG.E.64 R28, desc[UR6][R28.64] ;  /* 0x000000061c1c7981 */ /* 0x000f62000c1e1b00 */
[----:B------:R-:W-:Y:S01]  /*01d0*/  IMAD.MOV.U32 R8, RZ, RZ, 0x1 ;  /* 0x00000001ff087424 */ /* 0x000fe200078e00ff */
[----:B------:R-:W-:Y:S01]  /*01e0*/  BSSY.RECONVERGENT B0, `(.L_x_1) ;  /* 0x0000017000007945 */ /* 0x000fe20003800200 */
[----:B----4-:R-:W-:-:S06]  /*01f0*/  DMUL R26, R30, UR4 ;  /* 0x000000041e1a7c28 */ /* 0x010fcc0008000000 */
[----:B------:R-:W0:Y:S02]  /*0200*/  MUFU.RCP64H R9, R27 ;  /* 0x0000001b00097308 */ /* 0x000e240000001800 */
[----:B0-----:R-:W-:-:S08]  /*0210*/  DFMA R10, -R26, R8, 1 ;  /* 0x3ff000001a0a742b */ /* 0x001fd00000000108 */
[----:B------:R-:W-:-:S08]  /*0220*/  DFMA R10, R10, R10, R10 ;  /* 0x0000000a0a0a722b */ /* 0x000fd0000000000a */
[----:B------:R-:W-:Y:S02]  /*0230*/  DFMA R10, R8, R10, R8 ;  /* 0x0000000a080a722b */ /* 0x000fe40000000008 */
[----:B--2---:R-:W-:-:S06]  /*0240*/  DMUL R24, R2, R6 ;  /* 0x0000000602187228 */ /* 0x004fcc0000000000 */
[----:B------:R-:W-:Y:S02]  /*0250*/  DFMA R2, -R26, R10, 1 ;  /* 0x3ff000001a02742b */ /* 0x000fe4000000010a */
[----:B-1----:R-:W-:-:S06]  /*0260*/  DMUL R12, R24, R12 ;  /* 0x0000000c180c7228 */ /* 0x002fcc0000000000 */
[----:B------:R-:W-:-:S08]  /*0270*/  DFMA R2, R10, R2, R10 ;  /* 0x000000020a02722b */ /* 0x000fd0000000000a */
[----:B------:R-:W-:-:S08]  /*0280*/  DMUL R18, R12, R2 ;  /* 0x000000020c127228 */ /* 0x000fd00000000000 */
[----:B------:R-:W-:-:S08]  /*0290*/  DFMA R6, -R26, R18, R12 ;  /* 0x000000121a06722b */ /* 0x000fd0000000010c */
[----:B------:R-:W-:Y:S01]  /*02a0*/  DFMA R18, R2, R6, R18 ;  /* 0x000000060212722b */ /* 0x000fe20000000012 */
[----:B------:R-:W-:-:S09]  /*02b0*/  FSETP.GEU.AND P1, PT, |R13|, 6.5827683646048100446e-37, PT ;  /* 0x036000000d00780b */ /* 0x000fd20003f2e200 */
[----:B------:R-:W-:-:S05]  /*02c0*/  FFMA R2, RZ, R27, R19 ;  /* 0x0000001bff027223 */ /* 0x000fca0000000013 */
[----:B------:R-:W-:-:S13]  /*02d0*/  FSETP.GT.AND P0, PT, |R2|, 1.469367938527859385e-39, PT ;  /* 0x001000000200780b */ /* 0x000fda0003f04200 */
[----:B------:R-:W-:Y:S05]  /*02e0*/  @P0 BRA P1, `(.L_x_2) ;  /* 0x0000000000180947 */ /* 0x000fea0000800000 */
[----:B------:R-:W-:Y:S01]  /*02f0*/  IMAD.MOV.U32 R14, RZ, RZ, R26 ;  /* 0x000000ffff0e7224 */ /* 0x000fe200078e001a */
[----:B------:R-:W-:Y:S01]  /*0300*/  MOV R4, 0x330 ;  /* 0x0000033000047802 */ /* 0x000fe20000000f00 */
[----:B------:R-:W-:-:S07]  /*0310*/  IMAD.MOV.U32 R15, RZ, RZ, R27 ;  /* 0x000000ffff0f7224 */ /* 0x000fce00078e001b */
[----:B-----5:R-:W-:Y:S05]  /*0320*/  CALL.REL.NOINC `($__internal_0_$__cuda_sm20_div_rn_f64_full) ;  /* 0x0000001800dc7944 */ /* 0x020fea0003c00000 */
[----:B------:R-:W-:Y:S02]  /*0330*/  IMAD.MOV.U32 R18, RZ, RZ, R14 ;  /* 0x000000ffff127224 */ /* 0x000fe400078e000e */
[----:B------:R-:W-:-:S07]  /*0340*/  IMAD.MOV.U32 R19, RZ, RZ, R15 ;  /* 0x000000ffff137224 */ /* 0x000fce00078e000f */
.L_x_2:
[----:B------:R-:W-:Y:S05]  /*0350*/  BSYNC.RECONVERGENT B0 ;  /* 0x0000000000007941 */ /* 0x000fea0003800200 */
.L_x_1:
[----:B------:R-:W0:Y:S01]  /*0360*/  MUFU.RCP64H R3, 5.8899982832372188568e-05 ;  /* 0x3f0ee16c00037908 */ /* 0x000e220000001800 */
[----:B------:R-:W-:Y:S01]  /*0370*/  IMAD.MOV.U32 R8, RZ, RZ, -0x68fdf05b ;  /* 0x97020fa5ff087424 */ /* 0x000fe200078e00ff */
[----:B-----5:R-:W-:Y:S01]  /*0380*/  FSETP.GEU.AND P1, PT, |R29|, 6.5827683646048100446e-37, PT ;  /* 0x036000001d00780b */ /* 0x020fe20003f2e200 */
[----:B------:R-:W-:Y:S01]  /*0390*/  IMAD.MOV.U32 R9, RZ, RZ, 0x3f0ee16c ;  /* 0x3f0ee16cff097424 */ /* 0x000fe200078e00ff */
[----:B------:R-:W-:Y:S01]  /*03a0*/  BSSY.RECONVERGENT B0, `(.L_x_3) ;  /* 0x0000015000007945 */ /* 0x000fe20003800200 */
[----:B------:R-:W-:-:S06]  /*03b0*/  IMAD.MOV.U32 R2, RZ, RZ, 0x1 ;  /* 0x00000001ff027424 */ /* 0x000fcc00078e00ff */
[----:B0-----:R-:W-:-:S08]  /*03c0*/  DFMA R6, R2, -R8, 1 ;  /* 0x3ff000000206742b */ /* 0x001fd00000000808 */
[----:B------:R-:W-:-:S08]  /*03d0*/  DFMA R6, R6, R6, R6 ;  /* 0x000000060606722b */ /* 0x000fd00000000006 */
[----:B------:R-:W-:-:S08]  /*03e0*/  DFMA R6, R2, R6, R2 ;  /* 0x000000060206722b */ /* 0x000fd00000000002 */
[----:B------:R-:W-:-:S08]  /*03f0*/  DFMA R2, R6, -R8, 1 ;  /* 0x3ff000000602742b */ /* 0x000fd00000000808 */
[----:B------:R-:W-:-:S08]  /*0400*/  DFMA R2, R6, R2, R6 ;  /* 0x000000020602722b */ /* 0x000fd00000000006 */
[----:B------:R-:W-:-:S08]  /*0410*/  DMUL R6, R28, R2 ;  /* 0x000000021c067228 */ /* 0x000fd00000000000 */
[----:B------:R-:W-:-:S08]  /*0420*/  DFMA R8, R6, -R8, R28 ;  /* 0x800000080608722b */ /* 0x000fd0000000001c */
[----:B------:R-:W-:-:S10]  /*0430*/  DFMA R2, R2, R8, R6 ;  /* 0x000000080202722b */ /* 0x000fd40000000006 */
[----:B------:R-:W-:-:S05]  /*0440*/  FFMA R4, RZ, 0.55812716484069824219, R3 ;  /* 0x3f0ee16cff047823 */ /* 0x000fca0000000003 */
[----:B------:R-:W-:-:S13]  /*0450*/  FSETP.GT.AND P0, PT, |R4|, 1.469367938527859385e-39, PT ;  /* 0x001000000400780b */ /* 0x000fda0003f04200 */
[----:B------:R-:W-:Y:S05]  /*0460*/  @P0 BRA P1, `(.L_x_4) ;  /* 0x0000000000200947 */ /* 0x000fea0000800000 */
[----:B------:R-:W-:Y:S01]  /*0470*/  IMAD.MOV.U32 R12, RZ, RZ, R28 ;  /* 0x000000ffff0c7224 */ /* 0x000fe200078e001c */
[----:B------:R-:W-:Y:S01]  /*0480*/  MOV R4, 0x4d0 ;  /* 0x000004d000047802 */ /* 0x000fe20000000f00 */
[----:B------:R-:W-:Y:S02]  /*0490*/  IMAD.MOV.U32 R13, RZ, RZ, R29 ;  /* 0x000000ffff0d7224 */ /* 0x000fe400078e001d */
[----:B------:R-:W-:Y:S02]  /*04a0*/  IMAD.MOV.U32 R14, RZ, RZ, -0x68fdf05b ;  /* 0x97020fa5ff0e7424 */ /* 0x000fe400078e00ff */
[----:B------:R-:W-:-:S07]  /*04b0*/  IMAD.MOV.U32 R15, RZ, RZ, 0x3f0ee16c ;  /* 0x3f0ee16cff0f7424 */ /* 0x000fce00078e00ff */
[----:B------:R-:W-:Y:S05]  /*04c0*/  CALL.REL.NOINC `($__internal_0_$__cuda_sm20_div_rn_f64_full) ;  /* 0x0000001800747944 */ /* 0x000fea0003c00000 */
[----:B------:R-:W-:Y:S01]  /*04d0*/  IMAD.MOV.U32 R2, RZ, RZ, R14 ;  /* 0x000000ffff027224 */ /* 0x000fe200078e000e */
[----:B------:R-:W-:-:S07]  /*04e0*/  MOV R3, R15 ;  /* 0x0000000f00037202 */ /* 0x000fce0000000f00 */
.L_x_4:
[----:B------:R-:W-:Y:S05]  /*04f0*/  BSYNC.RECONVERGENT B0 ;  /* 0x0000000000007941 */ /* 0x000fea0003800200 */
.L_x_3:
[----:B------:R-:W-:Y:S01]  /*0500*/  DSETP.MAX.AND P0, P1, R18, 1, PT ;  /* 0x3ff000001200742a */ /* 0x000fe2000390f000 */
[----:B------:R-:W-:Y:S01]  /*0510*/  IMAD.MOV.U32 R4, RZ, RZ, R19 ;  /* 0x000000ffff047224 */ /* 0x000fe200078e0013 */
[----:B------:R-:W-:Y:S01]  /*0520*/  DADD R8, -RZ, |R2| ;  /* 0x00000000ff087229 */ /* 0x000fe20000000502 */
[----:B------:R-:W-:Y:S01]  /*0530*/  IMAD.MOV.U32 R6, RZ, RZ, 0x80000 ;  /* 0x00080000ff067424 */ /* 0x000fe200078e00ff */
[----:B------:R-:W-:Y:S01]  /*0540*/  BSSY.RECONVERGENT B0, `(.L_x_5) ;  /* 0x000000d000007945 */ /* 0x000fe20003800200 */
[----:B------:R-:W-:Y:S01]  /*0550*/  IMAD.MOV.U32 R20, RZ, RZ, 0x5f83da51 ;  /* 0x5f83da51ff147424 */ /* 0x000fe200078e00ff */
[----:B------:R-:W-:Y:S01]  /*0560*/  FSEL R23, R4, 1.875, P0 ;  /* 0x3ff0000004177808 */ /* 0x000fe20000000000 */
[----:B------:R-:W-:Y:S01]  /*0570*/  IMAD.MOV.U32 R21, RZ, RZ, 0x3fcf43d6 ;  /* 0x3fcf43d6ff157424 */ /* 0x000fe200078e00ff */
[----:B------:R-:W-:Y:S01]  /*0580*/  SEL R22, R18, RZ, P0 ;  /* 0x000000ff12167207 */ /* 0x000fe20000000000 */
[----:B------:R-:W-:Y:S01]  /*0590*/  UMOV UR4, 0x3fff7831 ;  /* 0x3fff783100047882 */ /* 0x000fe20000000000 */
[----:B------:R-:W-:Y:S01]  /*05a0*/  UMOV UR5, 0x3f83f5e4 ;  /* 0x3f83f5e400057882 */ /* 0x000fe20000000000 */
[----:B------:R-:W-:Y:S01]  /*05b0*/  IMAD.MOV.U32 R7, RZ, RZ, 0x40000000 ;  /* 0x40000000ff077424 */ /* 0x000fe200078e00ff */
[----:B------:R-:W-:-:S02]  /*05c0*/  MOV R4, 0x610 ;  /* 0x0000061000047802 */ /* 0x000fc40000000f00 */
[----:B------:R-:W-:-:S06]  /*05d0*/  @P1 LOP3.LUT R23, R6, 0x3ff00000, RZ, 0xfc, !PT ;  /* 0x3ff0000006171812 */ /* 0x000fcc00078efcff */
[----:B------:R-:W-:Y:S01]  /*05e0*/  DFMA R20, R22, UR4, R20 ;  /* 0x0000000416147c2b */ /* 0x000fe20008000014 */
[----:B------:R-:W-:-:S10]  /*05f0*/  UMOV UR4, URZ ;  /* 0x000000ff00047c82 */ /* 0x000fd40008000000 */
[----:B------:R-:W-:Y:S05]  /*0600*/  CALL.REL.NOINC `($_Z13calc_h2o_scatPdS_S_S_S_dii$__internal_accurate_pow) ;  /* 0x0000001c00987944 */ /* 0x000fea0003c00000 */
[----:B------:R-:W-:Y:S05]  /*0610*/  BSYNC.RECONVERGENT B0 ;  /* 0x0000000000007941 */ /* 0x000fea0003800200 */
.L_x_5:
[----:B------:R-:W0:Y:S01]  /*0620*/  MUFU.RCP64H R11, 273.14990234375 ;  /* 0x40711266000b7908 */ /* 0x000e220000001800 */
[----:B------:R-:W-:Y:S01]  /*0630*/  IMAD.MOV.U32 R8, RZ, RZ, 0x66666666 ;  /* 0x66666666ff087424 */ /* 0x000fe200078e00ff */
[----:B------:R-:W-:Y:S01]  /*0640*/  DSETP.NEU.AND P1, PT, R2, RZ, PT ;  /* 0x000000ff0200722a */ /* 0x000fe20003f2d000 */
[----:B------:R-:W-:Y:S01]  /*0650*/  IMAD.MOV.U32 R9, RZ, RZ, 0x40711266 ;  /* 0x40711266ff097424 */ /* 0x000fe200078e00ff */
[----:B------:R-:W-:Y:S01]  /*0660*/  BSSY.RECONVERGENT B0, `(.L_x_6) ;  /* 0x000001a000007945 */ /* 0x000fe20003800200 */
[----:B------:R-:W-:Y:S01]  /*0670*/  IMAD.MOV.U32 R10, RZ, RZ, 0x1 ;  /* 0x00000001ff0a7424 */ /* 0x000fe200078e00ff */
[----:B------:R-:W-:Y:S01]  /*0680*/  FSETP.GEU.AND P2, PT, |R31|, 6.5827683646048100446e-37, PT ;  /* 0x036000001f00780b */ /* 0x000fe20003f4e200 */
[----:B------:R-:W-:Y:S02]  /*0690*/  IMAD.MOV.U32 R18, RZ, RZ, R6 ;  /* 0x000000ffff127224 */ /* 0x000fe400078e0006 */
[----:B------:R-:W-:-:S07]  /*06a0*/  IMAD.MOV.U32 R19, RZ, RZ, R7 ;  /* 0x000000ffff137224 */ /* 0x000fce00078e0007 */
[----:B------:R-:W-:Y:S01]  /*06b0*/  @!P1 CS2R R18, SRZ ;  /* 0x0000000000129805 */ /* 0x000fe2000001ff00 */
[----:B0-----:R-:W-:-:S08]  /*06c0*/  DFMA R12, R10, -R8, 1 ;  /* 0x3ff000000a0c742b */ /* 0x001fd00000000808 */
[----:B------:R-:W-:-:S08]  /*06d0*/  DFMA R12, R12, R12, R12 ;  /* 0x0000000c0c0c722b */ /* 0x000fd0000000000c */
[----:B------:R-:W-:-:S08]  /*06e0*/  DFMA R12, R10, R12, R10 ;  /* 0x0000000c0a0c722b */ /* 0x000fd0000000000a */
[----:B------:R-:W-:-:S08]  /*06f0*/  DFMA R10, R12, -R8, 1 ;  /* 0x3ff000000c0a742b */ /* 0x000fd00000000808 */
[----:B------:R-:W-:-:S08]  /*0700*/  DFMA R10, R12, R10, R12 ;  /* 0x0000000a0c0a722b */ /* 0x000fd0000000000c */
[----:B------:R-:W-:-:S08]  /*0710*/  DMUL R14, R30, R10 ;  /* 0x0000000a1e0e7228 */ /* 0x000fd00000000000 */
[----:B------:R-:W-:Y:S02]  /*0720*/  DFMA R12, R14, -R8, R30 ;  /* 0x800000080e0c722b */ /* 0x000fe4000000001e */
[----:B------:R-:W-:-:S06]  /*0730*/  DADD R8, R2, 2 ;  /* 0x4000000002087429 */ /* 0x000fcc0000000000 */
[----:B------:R-:W-:-:S04]  /*0740*/  DFMA R14, R10, R12, R14 ;  /* 0x0000000c0a0e722b */ /* 0x000fc8000000000e */
[----:B------:R-:W-:-:S04]  /*0750*/  LOP3.LUT R8, R9, 0x7ff00000, RZ, 0xc0, !PT ;  /* 0x7ff0000009087812 */ /* 0x000fc800078ec0ff */
[----:B------:R-:W-:Y:S02]  /*0760*/  ISETP.NE.AND P3, PT, R8, 0x7ff00000, PT ;  /* 0x7ff000000800780c */ /* 0x000fe40003f65270 */
[----:B------:R-:W-:-:S05]  /*0770*/  FFMA R4, RZ, 3.7667479515075683594, R15 ;  /* 0x40711266ff047823 */ /* 0x000fca000000000f */
[----:B------:R-:W-:-:S06]  /*0780*/  FSETP.GT.AND P0, PT, |R4|, 1.469367938527859385e-39, PT ;  /* 0x001000000400780b */ /* 0x000fcc0003f04200 */
[----:B------:R-:W-:Y:S07]  /*0790*/  @P3 BRA `(.L_x_7) ;  /* 0x0000000000183947 */ /* 0x000fee0003800000 */
[----:B------:R-:W-:-:S14]  /*07a0*/  DSETP.NAN.AND P3, PT, R2, R2, PT ;  /* 0x000000020200722a */ /* 0x000fdc0003f68000 */
[----:B------:R-:W-:Y:S01]  /*07b0*/  @P3 DADD R18, R2, 2 ;  /* 0x4000000002123429 */ /* 0x000fe20000000000 */
[----:B------:R-:W-:Y:S10]  /*07c0*/  @P3 BRA `(.L_x_7) ;  /* 0x00000000000c3947 */ /* 0x000ff40003800000 */
[----:B------:R-:W-:-:S14]  /*07d0*/  DSETP.NEU.AND P3, PT, |R2|, +INF , PT ;  /* 0x7ff000000200742a */ /* 0x000fdc0003f6d200 */
[----:B------:R-:W-:Y:S02]  /*07e0*/  @!P3 IMAD.MOV.U32 R18, RZ, RZ, 0x0 ;  /* 0x00000000ff12b424 */ /* 0x000fe400078e00ff */
[----:B------:R-:W-:-:S07]  /*07f0*/  @!P3 IMAD.MOV.U32 R19, RZ, RZ, 0x7ff00000 ;  /* 0x7ff00000ff13b424 */ /* 0x000fce00078e00ff */
.L_x_7:
[----:B------:R-:W-:Y:S05]  /*0800*/  BSYNC.RECONVERGENT B0 ;  /* 0x0000000000007941 */ /* 0x000fea0003800200 */
.L_x_6:
[----:B------:R-:W-:Y:S04]  /*0810*/  BSSY.RECONVERGENT B0, `(.L_x_8) ;  /* 0x0000008000007945 */ /* 0x000fe80003800200 */
[----:B------:R-:W-:Y:S05]  /*0820*/  @P0 BRA P2, `(.L_x_9) ;  /* 0x0000000000180947 */ /* 0x000fea0001000000 */
[----:B------:R-:W-:Y:S01]  /*0830*/  MOV R12, R30 ;  /* 0x0000001e000c7202 */ /* 0x000fe20000000f00 */
[----:B------:R-:W-:Y:S01]  /*0840*/  IMAD.MOV.U32 R13, RZ, RZ, R31 ;  /* 0x000000ffff0d7224 */ /* 0x000fe200078e001f */
[----:B------:R-:W-:Y:S01]  /*0850*/  MOV R4, 0x890 ;  /* 0x0000089000047802 */ /* 0x000fe20000000f00 */
[----:B------:R-:W-:Y:S02]  /*0860*/  IMAD.MOV.U32 R14, RZ, RZ, 0x66666666 ;  /* 0x66666666ff0e7424 */ /* 0x000fe400078e00ff */
[----:B------:R-:W-:-:S07]  /*0870*/  IMAD.MOV.U32 R15, RZ, RZ, 0x40711266 ;  /* 0x40711266ff0f7424 */ /* 0x000fce00078e00ff */
[----:B------:R-:W-:Y:S05]  /*0880*/  CALL.REL.NOINC `($__internal_0_$__cuda_sm20_div_rn_f64_full) ;  /* 0x0000001400847944 */ /* 0x000fea0003c00000 */
.L_x_9:
[----:B------:R-:W-:Y:S05]  /*0890*/  BSYNC.RECONVERGENT B0 ;  /* 0x0000000000007941 */ /* 0x000fea0003800200 */
.L_x_8:
[----:B------:R-:W-:Y:S01]  /*08a0*/  DSETP.NEU.AND P0, PT, R2, 1, PT ;  /* 0x3ff000000200742a */ /* 0x000fe20003f0d000 */
[----:B------:R-:W-:Y:S01]  /*08b0*/  UMOV UR10, 0x207e6092 ;  /* 0x207e6092000a7882 */ /* 0x000fe20000000000 */
[----:B------:R-:W-:Y:S01]  /*08c0*/  UMOV UR11, 0x3f6e934e ;  /* 0x3f6e934e000b7882 */ /* 0x000fe20000000000 */
[----:B------:R-:W-:Y:S01]  /*08d0*/  UMOV UR8, 0x4018daca ;  /* 0x4018daca00087882 */ /* 0x000fe20000000000 */
[----:B------:R-:W-:Y:S01]  /*08e0*/  UMOV UR9, 0x3f319bad ;  /* 0x3f319bad00097882 */ /* 0x000fe20000000000 */
[----:B------:R-:W-:Y:S01]  /*08f0*/  DFMA R20, R14, -UR10, R20 ;  /* 0x8000000a0e147c2b */ /* 0x000fe20008000014 */
[----:B------:R-:W-:Y:S01]  /*0900*/  FSEL R18, R18, RZ, P0 ;  /* 0x000000ff12127208 */ /* 0x000fe20000000000 */
[----:B------:R-:W-:Y:S01]  /*0910*/  DADD R8, -RZ, |R2| ;  /* 0x00000000ff087229 */ /* 0x000fe20000000502 */
[----:B------:R-:W-:Y:S01]  /*0920*/  FSEL R19, R19, 1.875, P0 ;  /* 0x3ff0000013137808 */ /* 0x000fe20000000000 */
[----:B------:R-:W-:Y:S01]  /*0930*/  BSSY.RECONVERGENT B0, `(.L_x_10) ;  /* 0x0000006000007945 */ /* 0x000fe20003800200 */
[----:B------:R-:W-:-:S04]  /*0940*/  MOV R4, 0x990 ;  /* 0x0000099000047802 */ /* 0x000fc80000000f00 */
[----:B------:R-:W-:-:S08]  /*0950*/  DMUL R6, R18, UR8 ;  /* 0x0000000812067c28 */ /* 0x000fd00008000000 */
[----:B------:R-:W-:Y:S01]  /*0960*/  DFMA R14, R6, R14, R20 ;  /* 0x0000000e060e722b */ /* 0x000fe20000000014 */
[----:B------:R-:W-:-:S10]  /*0970*/  IMAD.MOV.U32 R7, RZ, RZ, -0x40000000 ;  /* 0xc0000000ff077424 */ /* 0x000fd400078e00ff */
[----:B------:R-:W-:Y:S05]  /*0980*/  CALL.REL.NOINC `($_Z13calc_h2o_scatPdS_S_S_S_dii$__internal_accurate_pow) ;  /* 0x0000001800b87944 */ /* 0x000fea0003c00000 */
[----:B------:R-:W-:Y:S05]  /*0990*/  BSYNC.RECONVERGENT B0 ;  /* 0x0000000000007941 */ /* 0x000fea0003800200 */
.L_x_10:
[----:B------:R-:W-:Y:S01]  /*09a0*/  DADD R8, R2, -2 ;  /* 0xc000000002087429 */ /* 0x000fe20000000000 */
[----:B------:R-:W-:Y:S01]  /*09b0*/  BSSY.RECONVERGENT B0, `(.L_x_11) ;  /* 0x000000b000007945 */ /* 0x000fe20003800200 */
[----:B------:R-:W-:Y:S02]  /*09c0*/  @!P1 IMAD.MOV.U32 R6, RZ, RZ, 0x0 ;  /* 0x00000000ff069424 */ /* 0x000fe400078e00ff */
[----:B------:R-:W-:-:S06]  /*09d0*/  @!P1 IMAD.MOV.U32 R7, RZ, RZ, 0x7ff00000 ;  /* 0x7ff00000ff079424 */ /* 0x000fcc00078e00ff */
[----:B------:R-:W-:-:S04]  /*09e0*/  LOP3.LUT R8, R9, 0x7ff00000, RZ, 0xc0, !PT ;  /* 0x7ff0000009087812 */ /* 0x000fc800078ec0ff */
[----:B------:R-:W-:-:S13]  /*09f0*/  ISETP.NE.AND P0, PT, R8, 0x7ff00000, PT ;  /* 0x7ff000000800780c */ /* 0x000fda0003f05270 */
[----:B------:R-:W-:Y:S05]  /*0a00*/  @P0 BRA `(.L_x_12) ;  /* 0x0000000000140947 */ /* 0x000fea0003800000 */
[----:B------:R-:W-:-:S14]  /*0a10*/  DSETP.NAN.AND P0, PT, R2, R2, PT ;  /* 0x000000020200722a */ /* 0x000fdc0003f08000 */
[----:B------:R-:W-:Y:S01]  /*0a20*/  @P0 DADD R6, R2, -2 ;  /* 0xc000000002060429 */ /* 0x000fe20000000000 */
[----:B------:R-:W-:Y:S10]  /*0a30*/  @P0 BRA `(.L_x_12) ;  /* 0x0000000000080947 */ /* 0x000ff40003800000 */
[----:B------:R-:W-:-:S14]  /*0a40*/  DSETP.NEU.AND P0, PT, |R2|, +INF , PT ;  /* 0x7ff000000200742a */ /* 0x000fdc0003f0d200 */
[----:B------:R-:W-:-:S07]  /*0a50*/  @!P0 CS2R R6, SRZ ;  /* 0x0000000000068805 */ /* 0x000fce000001ff00 */
.L_x_12:
[----:B------:R-:W-:Y:S05]  /*0a60*/  BSYNC.RECONVERGENT B0 ;  /* 0x0000000000007941 */ /* 0x000fea0003800200 */
.L_x_11:
[----:B------:R-:W-:Y:S01]  /*0a70*/  UMOV UR8, 0xa084fc46 ;  /* 0xa084fc4600087882 */ /* 0x000fe20000000000 */
[----:B------:R-:W-:Y:S01]  /*0a80*/  UMOV UR9, 0x3f5a099c ;  /* 0x3f5a099c00097882 */ /* 0x000fe20000000000 */
[----:B------:R-:W-:Y:S01]  /*0a90*/  DSETP.NEU.AND P0, PT, R2, 1, PT ;  /* 0x3ff000000200742a */ /* 0x000fe20003f0d000 */
[----:B------:R-:W-:Y:S01]  /*0aa0*/  BSSY.RECONVERGENT B0, `(.L_x_13) ;  /* 0x000000a000007945 */ /* 0x000fe20003800200 */
[----:B------:R-:W-:Y:S01]  /*0ab0*/  DMUL R6, R6, UR8 ;  /* 0x0000000806067c28 */ /* 0x000fe20008000000 */
[----:B------:R-:W-:Y:S01]  /*0ac0*/  IMAD.MOV.U32 R8, RZ, RZ, -0x44e93e1d ;  /* 0xbb16c1e3ff087424 */ /* 0x000fe200078e00ff */
[----:B------:R-:W-:Y:S01]  /*0ad0*/  MOV R4, 0xb40 ;  /* 0x00000b4000047802 */ /* 0x000fe20000000f00 */
[----:B------:R-:W-:-:S07]  /*0ae0*/  IMAD.MOV.U32 R9, RZ, RZ, 0x3fcd567d ;  /* 0x3fcd567dff097424 */ /* 0x000fce00078e00ff */
[----:B------:R-:W-:Y:S02]  /*0af0*/  FSEL R2, R6, -2.2528610364763215305e-19, P0 ;  /* 0xa084fc4606027808 */ /* 0x000fe40000000000 */
[----:B------:R-:W-:Y:S01]  /*0b00*/  FSEL R3, R7, 0.85170912742614746094, P0 ;  /* 0x3f5a099c07037808 */ /* 0x000fe20000000000 */
[----:B------:R-:W-:-:S05]  /*0b10*/  IMAD.MOV.U32 R7, RZ, RZ, 0x40000000 ;  /* 0x40000000ff077424 */ /* 0x000fca00078e00ff */
[----:B------:R-:W-:-:S11]  /*0b20*/  DADD R2, R14, R2 ;  /* 0x000000000e027229 */ /* 0x000fd60000000002 */
[----:B------:R-:W-:Y:S05]  /*0b30*/  CALL.REL.NOINC `($_Z13calc_h2o_scatPdS_S_S_S_dii$__internal_accurate_pow) ;  /* 0x00000018004c7944 */ /* 0x000fea0003c00000 */
[----:B------:R-:W-:Y:S05]  /*0b40*/  BSYNC.RECONVERGENT B0 ;  /* 0x0000000000007941 */ /* 0x000fea0003800200 */
.L_x_13:
[----:B------:R-:W-:Y:S01]  /*0b50*/  DADD R14, -R6, R18 ;  /* 0x00000000060e7229 */ /* 0x000fe20000000112 */
[----:B------:R-:W-:Y:S01]  /*0b60*/  UMOV UR8, 0x7fcc78c8 ;  /* 0x7fcc78c800087882 */ /* 0x000fe20000000000 */
[----:B------:R-:W-:Y:S01]  /*0b70*/  IMAD.MOV.U32 R6, RZ, RZ, 0x1 ;  /* 0x00000001ff067424 */ /* 0x000fe200078e00ff */
[----:B------:R-:W-:Y:S01]  /*0b80*/  UMOV UR9, 0x3f64259d ;  /* 0x3f64259d00097882 */ /* 0x000fe20000000000 */
[----:B------:R-:W-:Y:S02]  /*0b90*/  BSSY.RECONVERGENT B0, `(.L_x_14) ;  /* 0x0000013000007945 */ /* 0x000fe40003800200 */
[----:B------:R-:W0:Y:S02]  /*0ba0*/  MUFU.RCP64H R7, R15 ;  /* 0x0000000f00077308 */ /* 0x000e240000001800 */
[----:B0-----:R-:W-:-:S08]  /*0bb0*/  DFMA R8, -R14, R6, 1 ;  /* 0x3ff000000e08742b */ /* 0x001fd00000000106 */
[----:B------:R-:W-:-:S08]  /*0bc0*/  DFMA R8, R8, R8, R8 ;  /* 0x000000080808722b */ /* 0x000fd00000000008 */
[----:B------:R-:W-:-:S08]  /*0bd0*/  DFMA R8, R6, R8, R6 ;  /* 0x000000080608722b */ /* 0x000fd00000000006 */
[----:B------:R-:W-:-:S08]  /*0be0*/  DFMA R6, -R14, R8, 1 ;  /* 0x3ff000000e06742b */ /* 0x000fd00000000108 */
[----:B------:R-:W-:-:S08]  /*0bf0*/  DFMA R6, R8, R6, R8 ;  /* 0x000000060806722b */ /* 0x000fd00000000008 */
[----:B------:R-:W-:-:S08]  /*0c00*/  DMUL R8, R6, UR8 ;  /* 0x0000000806087c28 */ /* 0x000fd00008000000 */
[----:B------:R-:W-:-:S08]  /*0c10*/  DFMA R10, -R14, R8, UR8 ;  /* 0x000000080e0a7e2b */ /* 0x000fd00008000108 */
[----:B------:R-:W-:-:S10]  /*0c20*/  DFMA R6, R6, R10, R8 ;  /* 0x0000000a0606722b */ /* 0x000fd40000000008 */
[----:B------:R-:W-:-:S05]  /*0c30*/  FFMA R4, RZ, R15, R7 ;  /* 0x0000000fff047223 */ /* 0x000fca0000000007 */
[----:B------:R-:W-:-:S13]  /*0c40*/  FSETP.GT.AND P0, PT, |R4|, 1.469367938527859385e-39, PT ;  /* 0x001000000400780b */ /* 0x000fda0003f04200 */
[----:B------:R-:W-:Y:S05]  /*0c50*/  @P0 BRA `(.L_x_15) ;  /* 0x0000000000180947 */ /* 0x000fea0003800000 */
[----:B------:R-:W-:Y:S01]  /*0c60*/  IMAD.MOV.U32 R12, RZ, RZ, 0x7fcc78c8 ;  /* 0x7fcc78c8ff0c7424 */ /* 0x000fe200078e00ff */
[----:B------:R-:W-:Y:S01]  /*0c70*/  MOV R4, 0xca0 ;  /* 0x00000ca000047802 */ /* 0x000fe20000000f00 */
[----:B------:R-:W-:-:S07]  /*0c80*/  IMAD.MOV.U32 R13, RZ, RZ, 0x3f64259d ;  /* 0x3f64259dff0d7424 */ /* 0x000fce00078e00ff */
[----:B------:R-:W-:Y:S05]  /*0c90*/  CALL.REL.NOINC `($__internal_0_$__cuda_sm20_div_rn_f64_full) ;  /* 0x0000001000807944 */ /* 0x000fea0003c00000 */
[----:B------:R-:W-:Y:S01]  /*0ca0*/  MOV R6, R14 ;  /* 0x0000000e00067202 */ /* 0x000fe20000000f00 */
[----:B------:R-:W-:-:S07]  /*0cb0*/  IMAD.MOV.U32 R7, RZ, RZ, R15 ;  /* 0x000000ffff077224 */ /* 0x000fce00078e000f */
.L_x_15:
[----:B------:R-:W-:Y:S05]  /*0cc0*/  BSYNC.RECONVERGENT B0 ;  /* 0x0000000000007941 */ /* 0x000fea0003800200 */
.L_x_14:
[----:B------:R-:W-:Y:S01]  /*0cd0*/  BSSY.RECONVERGENT B0, `(.L_x_16) ;  /* 0x0000007000007945 */ /* 0x000fe20003800200 */
[----:B------:R-:W-:Y:S01]  /*0ce0*/  DADD R2, R2, R6 ;  /* 0x0000000002027229 */ /* 0x000fe20000000006 */
[----:B------:R-:W-:Y:S01]  /*0cf0*/  IMAD.MOV.U32 R8, RZ, RZ, -0x29bf162b ;  /* 0xd640e9d5ff087424 */ /* 0x000fe200078e00ff */
[----:B------:R-:W-:Y:S01]  /*0d00*/  MOV R4, 0xd40 ;  /* 0x00000d4000047802 */ /* 0x000fe20000000f00 */
[----:B------:R-:W-:Y:S02]  /*0d10*/  IMAD.MOV.U32 R9, RZ, RZ, 0x4015bb53 ;  /* 0x4015bb53ff097424 */ /* 0x000fe400078e00ff */
[----:B------:R-:W-:-:S07]  /*0d20*/  IMAD.MOV.U32 R7, RZ, RZ, 0x40000000 ;  /* 0x40000000ff077424 */ /* 0x000fce00078e00ff */
[----:B------:R-:W-:Y:S05]  /*0d30*/  CALL.REL.NOINC `($_Z13calc_h2o_scatPdS_S_S_S_dii$__internal_accurate_pow) ;  /* 0x0000001400cc7944 */ /* 0x000fea0003c00000 */
[----:B------:R-:W-:Y:S05]  /*0d40*/  BSYNC.RECONVERGENT B0 ;  /* 0x0000000000007941 */ /* 0x000fea0003800200 */
.L_x_16:
        /* <DEDUP_REMOVED lines=21> */
[----:B------:R-:W-:Y:S02]  /*0ea0*/  IMAD.MOV.U32 R6, RZ, RZ, R14 ;  /* 0x000000ffff067224 */ /* 0x000fe400078e000e */
[----:B------:R-:W-:-:S07]  /*0eb0*/  IMAD.MOV.U32 R7, RZ, RZ, R15 ;  /* 0x000000ffff077224 */ /* 0x000fce00078e000f */
.L_x_18:
[----:B------:R-:W-:Y:S05]  /*0ec0*/  BSYNC.RECONVERGENT B0 ;  /* 0x0000000000007941 */ /* 0x000fea0003800200 */
.L_x_17:
[----:B------:R-:W-:Y:S01]  /*0ed0*/  BSSY.RECONVERGENT B0, `(.L_x_19) ;  /* 0x0000007000007945 */ /* 0x000fe20003800200 */
[----:B------:R-:W-:Y:S01]  /*0ee0*/  DADD R2, R2, R6 ;  /* 0x0000000002027229 */ /* 0x000fe20000000006 */
[----:B------:R-:W-:Y:S01]  /*0ef0*/  IMAD.MOV.U32 R8, RZ, RZ, R22 ;  /* 0x000000ffff087224 */ /* 0x000fe200078e0016 */
[----:B------:R-:W-:Y:S01]  /*0f00*/  MOV R7, 0x40000000 ;  /* 0x4000000000077802 */ /* 0x000fe20000000f00 */
[----:B------:R-:W-:Y:S01]  /*0f10*/  IMAD.MOV.U32 R9, RZ, RZ, R23 ;  /* 0x000000ffff097224 */ /* 0x000fe200078e0017 */
[----:B------:R-:W-:-:S07]  /*0f20*/  MOV R4, 0xf40 ;  /* 0x00000f4000047802 */ /* 0x000fce0000000f00 */
[----:B------:R-:W-:Y:S05]  /*0f30*/  CALL.REL.NOINC `($_Z13calc_h2o_scatPdS_S_S_S_dii$__internal_accurate_pow) ;  /* 0x00000014004c7944 */ /* 0x000fea0003c00000 */
[----:B------:R-:W-:Y:S05]  /*0f40*/  BSYNC.RECONVERGENT B0 ;  /* 0x0000000000007941 */ /* 0x000fea0003800200 */
.L_x_19:
[C---:B------:R-:W-:Y:S01]  /*0f50*/  DADD R8, R22.reuse, 2 ;  /* 0x4000000016087429 */ /* 0x040fe20000000000 */
[----:B------:R-:W-:Y:S01]  /*0f60*/  UMOV UR8, 0xa08123de ;  /* 0xa08123de00087882 */ /* 0x000fe20000000000 */
[----:B------:R-:W-:Y:S01]  /*0f70*/  DSETP.NEU.AND P0, PT, R22, +INF , PT ;  /* 0x7ff000001600742a */ /* 0x000fe20003f0d000 */
[----:B------:R-:W-:Y:S01]  /*0f80*/  UMOV UR9, 0x3f911001 ;  /* 0x3f91100100097882 */ /* 0x000fe20000000000 */
[----:B------:R-:W-:Y:S01]  /*0f90*/  IMAD.MOV.U32 R10, RZ, RZ, 0x0 ;  /* 0x00000000ff0a7424 */ /* 0x000fe200078e00ff */
[----:B------:R-:W-:Y:S01]  /*0fa0*/  BSSY.RECONVERGENT B0, `(.L_x_20) ;  /* 0x0000020000007945 */ /* 0x000fe20003800200 */
[----:B------:R-:W-:-:S04]  /*0fb0*/  IMAD.MOV.U32 R11, RZ, RZ, 0x3ff00000 ;  /* 0x3ff00000ff0b7424 */ /* 0x000fc800078e00ff */
[----:B------:R-:W-:-:S04]  /*0fc0*/  LOP3.LUT R8, R9, 0x7ff00000, RZ, 0xc0, !PT ;  /* 0x7ff0000009087812 */ /* 0x000fc800078ec0ff */
[----:B------:R-:W-:-:S13]  /*0fd0*/  ISETP.NE.OR P0, PT, R8, 0x7ff00000, P0 ;  /* 0x7ff000000800780c */ /* 0x000fda0000705670 */
[----:B------:R-:W-:Y:S02]  /*0fe0*/  @!P0 IMAD.MOV.U32 R6, RZ, RZ, 0x0 ;  /* 0x00000000ff068424 */ /* 0x000fe400078e00ff */
[----:B------:R-:W-:Y:S01]  /*0ff0*/  @!P0 IMAD.MOV.U32 R7, RZ, RZ, 0x7ff00000 ;  /* 0x7ff00000ff078424 */ /* 0x000fe200078e00ff */
[----:B------:R-:W-:-:S05]  /*1000*/  DSETP.NEU.AND P0, PT, R22, 1, PT ;  /* 0x3ff000001600742a */ /* 0x000fca0003f0d000 */
[----:B------:R-:W-:-:S10]  /*1010*/  DMUL R6, R6, -UR8 ;  /* 0x8000000806067c28 */ /* 0x000fd40008000000 */
[----:B------:R-:W-:Y:S02]  /*1020*/  FSEL R6, R6, -2.1877184952862392186e-19, P0 ;  /* 0xa08123de06067808 */ /* 0x000fe40000000000 */
[----:B------:R-:W-:-:S06]  /*1030*/  FSEL R7, R7, -1.1333009004592895508, P0 ;  /* 0xbf91100107077808 */ /* 0x000fcc0000000000 */
[----:B------:R-:W-:Y:S01]  /*1040*/  DADD R2, R2, R6 ;  /* 0x0000000002027229 */ /* 0x000fe20000000006 */
[----:B------:R-:W-:-:S07]  /*1050*/  IMAD.MOV.U32 R6, RZ, RZ, 0x1 ;  /* 0x00000001ff067424 */ /* 0x000fce00078e00ff */
[----:B------:R-:W-:-:S08]  /*1060*/  DMUL R2, R22, R2 ;  /* 0x0000000216027228 */ /* 0x000fd00000000000 */
[C---:B------:R-:W-:Y:S02]  /*1070*/  DADD R14, -R2.reuse, 1 ;  /* 0x3ff00000020e7429 */ /* 0x040fe40000000100 */
[----:B------:R-:W-:-:S04]  /*1080*/  DFMA R12, R2, 2, R10 ;  /* 0x40000000020c782b */ /* 0x000fc8000000000a */
[----:B------:R-:W0:Y:S06]  /*1090*/  MUFU.RCP64H R7, R15 ;  /* 0x0000000f00077308 */ /* 0x000e2c0000001800 */
[----:B------:R-:W-:Y:S01]  /*10a0*/  FSETP.GEU.AND P1, PT, |R13|, 6.5827683646048100446e-37, PT ;  /* 0x036000000d00780b */ /* 0x000fe20003f2e200 */
[----:B0-----:R-:W-:-:S08]  /*10b0*/  DFMA R8, -R14, R6, 1 ;  /* 0x3ff000000e08742b */ /* 0x001fd00000000106 */
[----:B------:R-:W-:-:S08]  /*10c0*/  DFMA R8, R8, R8, R8 ;  /* 0x000000080808722b */ /* 0x000fd00000000008 */
[----:B------:R-:W-:-:S08]  /*10d0*/  DFMA R8, R6, R8, R6 ;  /* 0x000000080608722b */ /* 0x000fd00000000006 */
[----:B------:R-:W-:-:S08]  /*10e0*/  DFMA R6, -R14, R8, 1 ;  /* 0x3ff000000e06742b */ /* 0x000fd00000000108 */
[----:B------:R-:W-:-:S08]  /*10f0*/  DFMA R6, R8, R6, R8 ;  /* 0x000000060806722b */ /* 0x000fd00000000008 */
[----:B------:R-:W-:-:S08]  /*1100*/  DMUL R2, R12, R6 ;  /* 0x000000060c027228 */ /* 0x000fd00000000000 */
[----:B------:R-:W-:-:S08]  /*1110*/  DFMA R8, -R14, R2, R12 ;  /* 0x000000020e08722b */ /* 0x000fd0000000010c */
[----:B------:R-:W-:-:S10]  /*1120*/  DFMA R2, R6, R8, R2 ;  /* 0x000000080602722b */ /* 0x000fd40000000002 */
[----:B------:R-:W-:-:S05]  /*1130*/  FFMA R4, RZ, R15, R3 ;  /* 0x0000000fff047223 */ /* 0x000fca0000000003 */
[----:B------:R-:W-:-:S13]  /*1140*/  FSETP.GT.AND P0, PT, |R4|, 1.469367938527859385e-39, PT ;  /* 0x001000000400780b */ /* 0x000fda0003f04200 */
[----:B------:R-:W-:Y:S05]  /*1150*/  @P0 BRA P1, `(.L_x_21) ;  /* 0x0000000000100947 */ /* 0x000fea0000800000 */
[----:B------:R-:W-:-:S07]  /*1160*/  MOV R4, 0x1180 ;  /* 0x0000118000047802 */ /* 0x000fce0000000f00 */
[----:B------:R-:W-:Y:S05]  /*1170*/  CALL.REL.NOINC `($__internal_0_$__cuda_sm20_div_rn_f64_full) ;  /* 0x0000000c00487944 */ /* 0x000fea0003c00000 */
[----:B------:R-:W-:Y:S02]  /*1180*/  IMAD.MOV.U32 R2, RZ, RZ, R14 ;  /* 0x000000ffff027224 */ /* 0x000fe400078e000e */
[----:B------:R-:W-:-:S07]  /*1190*/  IMAD.MOV.U32 R3, RZ, RZ, R15 ;  /* 0x000000ffff037224 */ /* 0x000fce00078e000f */
.L_x_21:
[----:B------:R-:W-:Y:S05]  /*11a0*/  BSYNC.RECONVERGENT B0 ;  /* 0x0000000000007941 */ /* 0x000fea0003800200 */
.L_x_20:
[----:B------:R-:W-:Y:S01]  /*11b0*/  DADD R8, -RZ, |R2| ;  /* 0x00000000ff087229 */ /* 0x000fe20000000502 */
[----:B------:R-:W-:Y:S01]  /*11c0*/  BSSY.RECONVERGENT B0, `(.L_x_22) ;  /* 0x0000004000007945 */ /* 0x000fe20003800200 */
[----:B------:R-:W-:Y:S01]  /*11d0*/  IMAD.MOV.U32 R7, RZ, RZ, 0x3fe00000 ;  /* 0x3fe00000ff077424 */ /* 0x000fe200078e00ff */
[----:B------:R-:W-:-:S08]  /*11e0*/  MOV R4, 0x1200 ;  /* 0x0000120000047802 */ /* 0x000fd00000000f00 */
[----:B------:R-:W-:Y:S05]  /*11f0*/  CALL.REL.NOINC `($_Z13calc_h2o_scatPdS_S_S_S_dii$__internal_accurate_pow) ;  /* 0x00000010009c7944 */ /* 0x000fea0003c00000 */
[----:B------:R-:W-:Y:S05]  /*1200*/  BSYNC.RECONVERGENT B0 ;  /* 0x0000000000007941 */ /* 0x000fea0003800200 */
.L_x_22:
[----:B------:R-:W0:Y:S01]  /*1210*/  MUFU.RCP64H R9, R27 ;  /* 0x0000001b00097308 */ /* 0x000e220000001800 */
[----:B------:R-:W-:Y:S01]  /*1220*/  IMAD.MOV.U32 R8, RZ, RZ, 0x1 ;  /* 0x00000001ff087424 */ /* 0x000fe200078e00ff */
[----:B------:R-:W-:Y:S01]  /*1230*/  ISETP.GE.AND P3, PT, R3, RZ, PT ;  /* 0x000000ff0300720c */ /* 0x000fe20003f66270 */
[C---:B------:R-:W-:Y:S01]  /*1240*/  DSETP.NEU.AND P2, PT, R2.reuse, RZ, PT ;  /* 0x000000ff0200722a */ /* 0x040fe20003f4d000 */
[----:B------:R-:W-:Y:S01]  /*1250*/  BSSY.RECONVERGENT B0, `(.L_x_23) ;  /* 0x000001b000007945 */ /* 0x000fe20003800200 */
[----:B------:R-:W-:Y:S02]  /*1260*/  FSETP.GEU.AND P4, PT, |R25|, 6.5827683646048100446e-37, PT ;  /* 0x036000001900780b */ /* 0x000fe40003f8e200 */
[----:B------:R-:W-:Y:S02]  /*1270*/  FSEL R6, R6, RZ, P3 ;  /* 0x000000ff06067208 */ /* 0x000fe40001800000 */
[----:B------:R-:W-:Y:S01]  /*1280*/  FSEL R7, R7, -QNAN , P3 ;  /* 0xfff8000007077808 */ /* 0x000fe20001800000 */
[----:B------:R-:W-:Y:S01]  /*1290*/  DSETP.NEU.AND P3, PT, R2, 1, PT ;  /* 0x3ff000000200742a */ /* 0x000fe20003f6d000 */
[----:B------:R-:W-:-:S02]  /*12a0*/  FSEL R6, R6, RZ, P2 ;  /* 0x000000ff06067208 */ /* 0x000fc40001000000 */
[----:B------:R-:W-:Y:S01]  /*12b0*/  FSEL R7, R7, RZ, P2 ;  /* 0x000000ff07077208 */ /* 0x000fe20001000000 */
[----:B0-----:R-:W-:-:S08]  /*12c0*/  DFMA R10, -R26, R8, 1 ;  /* 0x3ff000001a0a742b */ /* 0x001fd00000000108 */
[----:B------:R-:W-:-:S08]  /*12d0*/  DFMA R10, R10, R10, R10 ;  /* 0x0000000a0a0a722b */ /* 0x000fd0000000000a */
[----:B------:R-:W-:-:S08]  /*12e0*/  DFMA R10, R8, R10, R8 ;  /* 0x0000000a080a722b */ /* 0x000fd00000000008 */
[----:B------:R-:W-:-:S08]  /*12f0*/  DFMA R8, -R26, R10, 1 ;  /* 0x3ff000001a08742b */ /* 0x000fd0000000010a */
[----:B------:R-:W-:Y:S02]  /*1300*/  DFMA R12, R10, R8, R10 ;  /* 0x000000080a0c722b */ /* 0x000fe4000000000a */
[----:B------:R-:W-:-:S06]  /*1310*/  DADD R8, R2, 0.5 ;  /* 0x3fe0000002087429 */ /* 0x000fcc0000000000 */
[----:B------:R-:W-:-:S04]  /*1320*/  DMUL R14, R24, R12 ;  /* 0x0000000c180e7228 */ /* 0x000fc80000000000 */
[----:B------:R-:W-:-:S04]  /*1330*/  LOP3.LUT R8, R9, 0x7ff00000, RZ, 0xc0, !PT ;  /* 0x7ff0000009087812 */ /* 0x000fc800078ec0ff */
[----:B------:R-:W-:Y:S01]  /*1340*/  DFMA R10, -R26, R14, R24 ;  /* 0x0000000e1a0a722b */ /* 0x000fe20000000118 */
[----:B------:R-:W-:-:S07]  /*1350*/  ISETP.NE.AND P1, PT, R8, 0x7ff00000, PT ;  /* 0x7ff000000800780c */ /* 0x000fce0003f25270 */
[----:B------:R-:W-:-:S10]  /*1360*/  DFMA R14, R12, R10, R14 ;  /* 0x0000000a0c0e722b */ /* 0x000fd4000000000e */
[----:B------:R-:W-:-:S05]  /*1370*/  FFMA R4, RZ, R27, R15 ;  /* 0x0000001bff047223 */ /* 0x000fca000000000f */
[----:B------:R-:W-:Y:S01]  /*1380*/  FSETP.GT.AND P0, PT, |R4|, 1.469367938527859385e-39, PT ;  /* 0x001000000400780b */ /* 0x000fe20003f04200 */
[----:B------:R-:W-:-:S12]  /*1390*/  @P1 BRA `(.L_x_24) ;  /* 0x0000000000181947 */ /* 0x000fd80003800000 */
[----:B------:R-:W-:-:S14]  /*13a0*/  DSETP.NAN.AND P1, PT, R2, R2, PT ;  /* 0x000000020200722a */ /* 0x000fdc0003f28000 */
[----:B------:R-:W-:Y:S01]  /*13b0*/  @P1 DADD R6, R2, 0.5 ;  /* 0x3fe0000002061429 */ /* 0x000fe20000000000 */
[----:B------:R-:W-:Y:S10]  /*13c0*/  @P1 BRA `(.L_x_24) ;  /* 0x00000000000c1947 */ /* 0x000ff40003800000 */
[----:B------:R-:W-:-:S14]  /*13d0*/  DSETP.NEU.AND P1, PT, |R2|, +INF , PT ;  /* 0x7ff000000200742a */ /* 0x000fdc0003f2d200 */
[----:B------:R-:W-:Y:S02]  /*13e0*/  @!P1 IMAD.MOV.U32 R6, RZ, RZ, 0x0 ;  /* 0x00000000ff069424 */ /* 0x000fe400078e00ff */
[----:B------:R-:W-:-:S07]  /*13f0*/  @!P1 IMAD.MOV.U32 R7, RZ, RZ, 0x7ff00000 ;  /* 0x7ff00000ff079424 */ /* 0x000fce00078e00ff */
.L_x_24:
[----:B------:R-:W-:Y:S05]  /*1400*/  BSYNC.RECONVERGENT B0 ;  /* 0x0000000000007941 */ /* 0x000fea0003800200 */
.L_x_23:
[----:B------:R-:W-:Y:S01]  /*1410*/  BSSY.RECONVERGENT B0, `(.L_x_25) ;  /* 0x000000a000007945 */ /* 0x000fe20003800200 */
[----:B------:R-:W-:Y:S02]  /*1420*/  FSEL R2, R6, RZ, P3 ;  /* 0x000000ff06027208 */ /* 0x000fe40001800000 */
[----:B------:R-:W-:Y:S01]  /*1430*/  FSEL R3, R7, 1.875, P3 ;  /* 0x3ff0000007037808 */ /* 0x000fe20001800000 */
[----:B------:R-:W-:Y:S06]  /*1440*/  @P0 BRA P4, `(.L_x_26) ;  /* 0x0000000000180947 */ /* 0x000fec0002000000 */
[----:B------:R-:W-:Y:S01]  /*1450*/  MOV R12, R24 ;  /* 0x00000018000c7202 */ /* 0x000fe20000000f00 */
[----:B------:R-:W-:Y:S01]  /*1460*/  IMAD.MOV.U32 R13, RZ, RZ, R25 ;  /* 0x000000ffff0d7224 */ /* 0x000fe200078e0019 */
[----:B------:R-:W-:Y:S01]  /*1470*/  MOV R4, 0x14b0 ;  /* 0x000014b000047802 */ /* 0x000fe20000000f00 */
[----:B------:R-:W-:Y:S02]  /*1480*/  IMAD.MOV.U32 R14, RZ, RZ, R26 ;  /* 0x000000ffff0e7224 */ /* 0x000fe400078e001a */
[----:B------:R-:W-:-:S07]  /*1490*/  IMAD.MOV.U32 R15, RZ, RZ, R27 ;  /* 0x000000ffff0f7224 */ /* 0x000fce00078e001b */
[----:B------:R-:W-:Y:S05]  /*14a0*/  CALL.REL.NOINC `($__internal_0_$__cuda_sm20_div_rn_f64_full) ;  /* 0x00000008007c7944 */ /* 0x000fea0003c00000 */
.L_x_26:
[----:B------:R-:W-:Y:S05]  /*14b0*/  BSYNC.RECONVERGENT B0 ;  /* 0x0000000000007941 */ /* 0x000fea0003800200 */
.L_x_25:
[----:B------:R-:W-:Y:S01]  /*14c0*/  UMOV UR8, 0xd2f1a9fc ;  /* 0xd2f1a9fc00087882 */ /* 0x000fe20000000000 */
[----:B------:R-:W-:Y:S01]  /*14d0*/  UMOV UR9, 0x3f30624d ;  /* 0x3f30624d00097882 */ /* 0x000fe20000000000 */
[----:B------:R-:W-:Y:S01]  /*14e0*/  BSSY.RECONVERGENT B0, `(.L_x_27) ;  /* 0x0000095000007945 */ /* 0x000fe20003800200 */
[----:B------:R-:W-:Y:S01]  /*14f0*/  DSETP.GEU.AND P0, PT, R28, UR8, PT ;  /* 0x000000081c007e2a */ /* 0x000fe2000bf0e000 */
[----:B------:R-:W-:-:S13]  /*1500*/  CS2R R6, SRZ ;  /* 0x0000000000067805 */ /* 0x000fda000001ff00 */
[----:B------:R-:W-:Y:S05]  /*1510*/  @P0 BRA `(.L_x_28) ;  /* 0x0000000800440947 */ /* 0x000fea0003800000 */
[----:B------:R-:W-:Y:S01]  /*1520*/  DADD R8, -RZ, |R14| ;  /* 0x00000000ff087229 */ /* 0x000fe2000000050e */
[----:B------:R-:W-:Y:S01]  /*1530*/  BSSY.RECONVERGENT B1, `(.L_x_29) ;  /* 0x0000004000017945 */ /* 0x000fe20003800200 */
[----:B------:R-:W-:Y:S01]  /*1540*/  IMAD.MOV.U32 R7, RZ, RZ, 0x40000000 ;  /* 0x40000000ff077424 */ /* 0x000fe200078e00ff */
[----:B------:R-:W-:-:S08]  /*1550*/  MOV R4, 0x1570 ;  /* 0x0000157000047802 */ /* 0x000fd00000000f00 */
[----:B------:R-:W-:Y:S05]  /*1560*/  CALL.REL.NOINC `($_Z13calc_h2o_scatPdS_S_S_S_dii$__internal_accurate_pow) ;  /* 0x0000000c00c07944 */ /* 0x000fea0003c00000 */
[----:B------:R-:W-:Y:S05]  /*1570*/  BSYNC.RECONVERGENT B1 ;  /* 0x0000000000017941 */ /* 0x000fea0003800200 */
.L_x_29:
[C---:B------:R-:W-:Y:S01]  /*1580*/  DADD R8, R14.reuse, 2 ;  /* 0x400000000e087429 */ /* 0x040fe20000000000 */
[----:B------:R-:W-:Y:S01]  /*1590*/  BSSY.RECONVERGENT B1, `(.L_x_30) ;  /* 0x0000010000017945 */ /* 0x000fe20003800200 */
[C---:B------:R-:W-:Y:S02]  /*15a0*/  DSETP.NEU.AND P0, PT, R14.reuse, RZ, PT ;  /* 0x000000ff0e00722a */ /* 0x040fe40003f0d000 */
[----:B------:R-:W-:Y:S02]  /*15b0*/  DADD R10, -RZ, |R28| ;  /* 0x00000000ff0a7229 */ /* 0x000fe4000000051c */
[----:B------:R-:W-:-:S04]  /*15c0*/  DSETP.NEU.AND P2, PT, R14, 1, PT ;  /* 0x3ff000000e00742a */ /* 0x000fc80003f4d000 */
[----:B------:R-:W-:-:S04]  /*15d0*/  LOP3.LUT R8, R9, 0x7ff00000, RZ, 0xc0, !PT ;  /* 0x7ff0000009087812 */ /* 0x000fc800078ec0ff */
[----:B------:R-:W-:Y:S01]  /*15e0*/  ISETP.NE.AND P1, PT, R8, 0x7ff00000, PT ;  /* 0x7ff000000800780c */ /* 0x000fe20003f25270 */
[----:B------:R-:W-:Y:S01]  /*15f0*/  IMAD.MOV.U32 R8, RZ, RZ, R10 ;  /* 0x000000ffff087224 */ /* 0x000fe200078e000a */
[----:B------:R-:W-:Y:S01]  /*1600*/  @!P0 CS2R R6, SRZ ;  /* 0x0000000000068805 */ /* 0x000fe2000001ff00 */
[----:B------:R-:W-:-:S10]  /*1610*/  IMAD.MOV.U32 R9, RZ, RZ, R11 ;  /* 0x000000ffff097224 */ /* 0x000fd400078e000b */
[----:B------:R-:W-:Y:S05]  /*1620*/  @P1 BRA `(.L_x_31) ;  /* 0x0000000000181947 */ /* 0x000fea0003800000 */
[----:B------:R-:W-:-:S14]  /*1630*/  DSETP.NAN.AND P0, PT, R14, R14, PT ;  /* 0x0000000e0e00722a */ /* 0x000fdc0003f08000 */
[----:B------:R-:W-:Y:S01]  /*1640*/  @P0 DADD R6, R14, 2 ;  /* 0x400000000e060429 */ /* 0x000fe20000000000 */
[----:B------:R-:W-:Y:S10]  /*1650*/  @P0 BRA `(.L_x_31) ;  /* 0x00000000000c0947 */ /* 0x000ff40003800000 */
[----:B------:R-:W-:-:S14]  /*1660*/  DSETP.NEU.AND P0, PT, |R14|, +INF , PT ;  /* 0x7ff000000e00742a */ /* 0x000fdc0003f0d200 */
[----:B------:R-:W-:Y:S02]  /*1670*/  @!P0 IMAD.MOV.U32 R6, RZ, RZ, 0x0 ;  /* 0x00000000ff068424 */ /* 0x000fe400078e00ff */
[----:B------:R-:W-:-:S07]  /*1680*/  @!P0 IMAD.MOV.U32 R7, RZ, RZ, 0x7ff00000 ;  /* 0x7ff00000ff078424 */ /* 0x000fce00078e00ff */
.L_x_31:
[----:B------:R-:W-:Y:S05]  /*1690*/  BSYNC.RECONVERGENT B1 ;  /* 0x0000000000017941 */ /* 0x000fea0003800200 */
.L_x_30:
[----:B------:R-:W-:Y:S01]  /*16a0*/  BSSY.RECONVERGENT B1, `(.L_x_32) ;  /* 0x0000006000017945 */ /* 0x000fe20003800200 */
[----:B------:R-:W-:Y:S01]  /*16b0*/  FSEL R15, R7, 1.875, P2 ;  /* 0x3ff00000070f7808 */ /* 0x000fe20001000000 */
[----:B------:R-:W-:Y:S01]  /*16c0*/  IMAD.MOV.U32 R7, RZ, RZ, 0x40100000 ;  /* 0x40100000ff077424 */ /* 0x000fe200078e00ff */
[----:B------:R-:W-:Y:S02]  /*16d0*/  FSEL R14, R6, RZ, P2 ;  /* 0x000000ff060e7208 */ /* 0x000fe40001000000 */
[----:B------:R-:W-:-:S07]  /*16e0*/  MOV R4, 0x1700 ;  /* 0x0000170000047802 */ /* 0x000fce0000000f00 */
[----:B------:R-:W-:Y:S05]  /*16f0*/  CALL.REL.NOINC `($_Z13calc_h2o_scatPdS_S_S_S_dii$__internal_accurate_pow) ;  /* 0x0000000c005c7944 */ /* 0x000fea0003c00000 */
[----:B------:R-:W-:Y:S05]  /*1700*/  BSYNC.RECONVERGENT B1 ;  /* 0x0000000000017941 */ /* 0x000fea0003800200 */
.L_x_32:
[C---:B------:R-:W-:Y:S01]  /*1710*/  DADD R8, R28.reuse, 4 ;  /* 0x401000001c087429 */ /* 0x040fe20000000000 */
[----:B------:R-:W-:Y:S01]  /*1720*/  IMAD.MOV.U32 R18, RZ, RZ, R6 ;  /* 0x000000ffff127224 */ /* 0x000fe200078e0006 */
[C---:B------:R-:W-:Y:S01]  /*1730*/  DSETP.NEU.AND P0, PT, |R28|.reuse, +INF , PT ;  /* 0x7ff000001c00742a */ /* 0x040fe20003f0d200 */
[----:B------:R-:W-:Y:S01]  /*1740*/  IMAD.MOV.U32 R19, RZ, RZ, R7 ;  /* 0x000000ffff137224 */ /* 0x000fe200078e0007 */
[----:B------:R-:W-:Y:S01]  /*1750*/  DSETP.NEU.AND P1, PT, R28, RZ, PT ;  /* 0x000000ff1c00722a */ /* 0x000fe20003f2d000 */
[----:B------:R-:W-:Y:S01]  /*1760*/  BSSY.RECONVERGENT B1, `(.L_x_33) ;  /* 0x000000b000017945 */ /* 0x000fe20003800200 */
[----:B------:R-:W-:Y:S01]  /*1770*/  IMAD.MOV.U32 R7, RZ, RZ, 0x40080000 ;  /* 0x40080000ff077424 */ /* 0x000fe200078e00ff */
[----:B------:R-:W-:-:S03]  /*1780*/  MOV R4, 0x1810 ;  /* 0x0000181000047802 */ /* 0x000fc60000000f00 */
[----:B------:R-:W-:Y:S01]  /*1790*/  LOP3.LUT R8, R9, 0x7ff00000, RZ, 0xc0, !PT ;  /* 0x7ff0000009087812 */ /* 0x000fe200078ec0ff */
[----:B------:R-:W-:-:S03]  /*17a0*/  IMAD.MOV.U32 R9, RZ, RZ, 0x400921fb ;  /* 0x400921fbff097424 */ /* 0x000fc600078e00ff */
[----:B------:R-:W-:Y:S02]  /*17b0*/  ISETP.NE.OR P0, PT, R8, 0x7ff00000, P0 ;  /* 0x7ff000000800780c */ /* 0x000fe40000705670 */
[----:B------:R-:W-:Y:S02]  /*17c0*/  MOV R8, 0x54442d18 ;  /* 0x54442d1800087802 */ /* 0x000fe40000000f00 */
[----:B------:R-:W-:-:S09]  /*17d0*/  @!P1 CS2R R18, SRZ ;  /* 0x0000000000129805 */ /* 0x000fd2000001ff00 */
[----:B------:R-:W-:Y:S02]  /*17e0*/  @!P0 IMAD.MOV.U32 R18, RZ, RZ, 0x0 ;  /* 0x00000000ff128424 */ /* 0x000fe400078e00ff */
[----:B------:R-:W-:-:S07]  /*17f0*/  @!P0 IMAD.MOV.U32 R19, RZ, RZ, 0x7ff00000 ;  /* 0x7ff00000ff138424 */ /* 0x000fce00078e00ff */
[----:B------:R-:W-:Y:S05]  /*1800*/  CALL.REL.NOINC `($_Z13calc_h2o_scatPdS_S_S_S_dii$__internal_accurate_pow) ;  /* 0x0000000c00187944 */ /* 0x000fea0003c00000 */
[----:B------:R-:W-:Y:S05]  /*1810*/  BSYNC.RECONVERGENT B1 ;  /* 0x0000000000017941 */ /* 0x000fea0003800200 */
.L_x_33:
[----:B------:R-:W-:Y:S01]  /*1820*/  DSETP.NEU.AND P0, PT, R28, 1, PT ;  /* 0x3ff000001c00742a */ /* 0x000fe20003f0d000 */
[----:B------:R-:W-:Y:S01]  /*1830*/  BSSY.RECONVERGENT B1, `(.L_x_34) ;  /* 0x0000017000017945 */ /* 0x000fe20003800200 */
[----:B------:R-:W-:-:S04]  /*1840*/  DMUL R12, R6, 24 ;  /* 0x40380000060c7828 */ /* 0x000fc80000000000 */
[----:B------:R-:W-:Y:S02]  /*1850*/  FSEL R8, R18, RZ, P0 ;  /* 0x000000ff12087208 */ /* 0x000fe40000000000 */
[----:B------:R-:W-:-:S04]  /*1860*/  FSEL R9, R19, 1.875, P0 ;  /* 0x3ff0000013097808 */ /* 0x000fc80000000000 */
[----:B------:R-:W-:Y:S02]  /*1870*/  FSETP.GEU.AND P1, PT, |R13|, 6.5827683646048100446e-37, PT ;  /* 0x036000000d00780b */ /* 0x000fe40003f2e200 */
[----:B------:R-:W-:Y:S01]  /*1880*/  DMUL R14, R14, R8 ;  /* 0x000000080e0e7228 */ /* 0x000fe20000000000 */
[----:B------:R-:W-:-:S05]  /*1890*/  IMAD.MOV.U32 R8, RZ, RZ, 0x1 ;  /* 0x00000001ff087424 */ /* 0x000fca00078e00ff */
[----:B------:R-:W0:Y:S02]  /*18a0*/  MUFU.RCP64H R9, R15 ;  /* 0x0000000f00097308 */ /* 0x000e240000001800 */
        /* <DEDUP_REMOVED lines=15> */
.L_x_35:
[----:B------:R-:W-:Y:S05]  /*19a0*/  BSYNC.RECONVERGENT B1 ;  /* 0x0000000000017941 */ /* 0x000fea0003800200 */
.L_x_34:
[----:B------:R-:W-:Y:S01]  /*19b0*/  DADD R8, -RZ, |R2| ;  /* 0x00000000ff087229 */ /* 0x000fe20000000502 */
[----:B------:R-:W-:Y:S01]  /*19c0*/  BSSY.RECONVERGENT B1, `(.L_x_36) ;  /* 0x0000004000017945 */ /* 0x000fe20003800200 */
[----:B------:R-:W-:Y:S01]  /*19d0*/  IMAD.MOV.U32 R7, RZ, RZ, 0x40000000 ;  /* 0x40000000ff077424 */ /* 0x000fe200078e00ff */
[----:B------:R-:W-:-:S08]  /*19e0*/  MOV R4, 0x1a00 ;  /* 0x00001a0000047802 */ /* 0x000fd00000000f00 */
[----:B------:R-:W-:Y:S05]  /*19f0*/  CALL.REL.NOINC `($_Z13calc_h2o_scatPdS_S_S_S_dii$__internal_accurate_pow) ;  /* 0x00000008009c7944 */ /* 0x000fea0003c00000 */
[----:B------:R-:W-:Y:S05]  /*1a00*/  BSYNC.RECONVERGENT B1 ;  /* 0x0000000000017941 */ /* 0x000fea0003800200 */
.L_x_36:
[C---:B------:R-:W-:Y:S01]  /*1a10*/  DADD R8, R2.reuse, 2 ;  /* 0x4000000002087429 */ /* 0x040fe20000000000 */
[----:B------:R-:W-:Y:S01]  /*1a20*/  BSSY.RECONVERGENT B1, `(.L_x_37) ;  /* 0x000000d000017945 */ /* 0x000fe20003800200 */
[C---:B------:R-:W-:Y:S02]  /*1a30*/  DSETP.NEU.AND P0, PT, R2.reuse, RZ, PT ;  /* 0x000000ff0200722a */ /* 0x040fe40003f0d000 */
[----:B------:R-:W-:-:S06]  /*1a40*/  DSETP.NEU.AND P2, PT, R2, 1, PT ;  /* 0x3ff000000200742a */ /* 0x000fcc0003f4d000 */
[----:B------:R-:W-:-:S04]  /*1a50*/  LOP3.LUT R8, R9, 0x7ff00000, RZ, 0xc0, !PT ;  /* 0x7ff0000009087812 */ /* 0x000fc800078ec0ff */
[----:B------:R-:W-:Y:S02]  /*1a60*/  ISETP.NE.AND P1, PT, R8, 0x7ff00000, PT ;  /* 0x7ff000000800780c */ /* 0x000fe40003f25270 */
[----:B------:R-:W-:-:S11]  /*1a70*/  @!P0 CS2R R6, SRZ ;  /* 0x0000000000068805 */ /* 0x000fd6000001ff00 */
[----:B------:R-:W-:Y:S05]  /*1a80*/  @P1 BRA `(.L_x_38) ;  /* 0x0000000000181947 */ /* 0x000fea0003800000 */
[----:B------:R-:W-:-:S14]  /*1a90*/  DSETP.NAN.AND P0, PT, R2, R2, PT ;  /* 0x000000020200722a */ /* 0x000fdc0003f08000 */
[----:B------:R-:W-:Y:S01]  /*1aa0*/  @P0 DADD R6, R2, 2 ;  /* 0x4000000002060429 */ /* 0x000fe20000000000 */
[----:B------:R-:W-:Y:S10]  /*1ab0*/  @P0 BRA `(.L_x_38) ;  /* 0x00000000000c0947 */ /* 0x000ff40003800000 */
[----:B------:R-:W-:-:S14]  /*1ac0*/  DSETP.NEU.AND P0, PT, |R2|, +INF , PT ;  /* 0x7ff000000200742a */ /* 0x000fdc0003f0d200 */
[----:B------:R-:W-:Y:S02]  /*1ad0*/  @!P0 IMAD.MOV.U32 R6, RZ, RZ, 0x0 ;  /* 0x00000000ff068424 */ /* 0x000fe400078e00ff */
[----:B------:R-:W-:-:S07]  /*1ae0*/  @!P0 IMAD.MOV.U32 R7, RZ, RZ, 0x7ff00000 ;  /* 0x7ff00000ff078424 */ /* 0x000fce00078e00ff */
.L_x_38:
[----:B------:R-:W-:Y:S05]  /*1af0*/  BSYNC.RECONVERGENT B1 ;  /* 0x0000000000017941 */ /* 0x000fea0003800200 */
.L_x_37:
[----:B------:R-:W-:Y:S01]  /*1b00*/  FSEL R2, R6, RZ, P2 ;  /* 0x000000ff06027208 */ /* 0x000fe20001000000 */
[----:B------:R-:W-:Y:S01]  /*1b10*/  IMAD.MOV.U32 R6, RZ, RZ, 0x1 ;  /* 0x00000001ff067424 */ /* 0x000fe200078e00ff */
[----:B------:R-:W-:Y:S01]  /*1b20*/  FSEL R3, R7, 1.875, P2 ;  /* 0x3ff0000007037808 */ /* 0x000fe20001000000 */
[----:B------:R-:W-:Y:S05]  /*1b30*/  BSSY.RECONVERGENT B1, `(.L_x_39) ;  /* 0x0000014000017945 */ /* 0x000fea0003800200 */
[C---:B------:R-:W-:Y:S02]  /*1b40*/  DADD R14, R2.reuse, 2 ;  /* 0x40000000020e7429 */ /* 0x040fe40000000000 */
[----:B------:R-:W-:-:S04]  /*1b50*/  DADD R12, R2, -1 ;  /* 0xbff00000020c7429 */ /* 0x000fc80000000000 */
        /* <DEDUP_REMOVED lines=15> */
[----:B------:R-:W-:Y:S01]  /*1c50*/  MOV R2, R14 ;  /* 0x0000000e00027202 */ /* 0x000fe20000000f00 */
[----:B------:R-:W-:-:S07]  /*1c60*/  IMAD.MOV.U32 R3, RZ, RZ, R15 ;  /* 0x000000ffff037224 */ /* 0x000fce00078e000f */
.L_x_40:
[----:B------:R-:W-:Y:S05]  /*1c70*/  BSYNC.RECONVERGENT B1 ;  /* 0x0000000000017941 */ /* 0x000fea0003800200 */
.L_x_39:
[----:B------:R-:W-:Y:S01]  /*1c80*/  DADD R8, -RZ, |R2| ;  /* 0x00000000ff087229 */ /* 0x000fe20000000502 */
[----:B------:R-:W-:Y:S01]  /*1c90*/  BSSY.RECONVERGENT B1, `(.L_x_41) ;  /* 0x0000004000017945 */ /* 0x000fe20003800200 */
[----:B------:R-:W-:Y:S01]  /*1ca0*/  IMAD.MOV.U32 R7, RZ, RZ, 0x40000000 ;  /* 0x40000000ff077424 */ /* 0x000fe200078e00ff */
[----:B------:R-:W-:-:S08]  /*1cb0*/  MOV R4, 0x1cd0 ;  /* 0x00001cd000047802 */ /* 0x000fd00000000f00 */
[----:B------:R-:W-:Y:S05]  /*1cc0*/  CALL.REL.NOINC `($_Z13calc_h2o_scatPdS_S_S_S_dii$__internal_accurate_pow) ;  /* 0x0000000400e87944 */ /* 0x000fea0003c00000 */
[----:B------:R-:W-:Y:S05]  /*1cd0*/  BSYNC.RECONVERGENT B1 ;  /* 0x0000000000017941 */ /* 0x000fea0003800200 */
.L_x_41:
        /* <DEDUP_REMOVED lines=14> */
.L_x_43:
[----:B------:R-:W-:Y:S05]  /*1dc0*/  BSYNC.RECONVERGENT B1 ;  /* 0x0000000000017941 */ /* 0x000fea0003800200 */
.L_x_42:
[----:B------:R-:W-:Y:S01]  /*1dd0*/  FSEL R6, R6, RZ, P2 ;  /* 0x000000ff06067208 */ /* 0x000fe20001000000 */
[----:B------:R-:W-:Y:S01]  /*1de0*/  UMOV UR8, 0x78b87caa ;  /* 0x78b87caa00087882 */ /* 0x000fe20000000000 */
[----:B------:R-:W-:Y:S01]  /*1df0*/  FSEL R7, R7, 1.875, P2 ;  /* 0x3ff0000007077808 */ /* 0x000fe20001000000 */
[----:B------:R-:W-:-:S05]  /*1e00*/  UMOV UR9, 0x3ff0020c ;  /* 0x3ff0020c00097882 */ /* 0x000fca0000000000 */
[----:B------:R-:W-:-:S08]  /*1e10*/  DMUL R6, R18, R6 ;  /* 0x0000000612067228 */ /* 0x000fd00000000000 */
[----:B------:R-:W-:-:S11]  /*1e20*/  DMUL R6, R6, UR8 ;  /* 0x0000000806067c28 */ /* 0x000fd60008000000 */
.L_x_28:
[----:B------:R-:W-:Y:S05]  /*1e30*/  BSYNC.RECONVERGENT B0 ;  /* 0x0000000000007941 */ /* 0x000fea0003800200 */
.L_x_27:
[----:B------:R-:W0:Y:S01]  /*1e40*/  LDC.64 R2, c[0x0][0x398] ;  /* 0x0000e600ff027b82 */ /* 0x000e220000000a00 */
[----:B------:R-:W1:Y:S02]  /*1e50*/  LDCU UR5, c[0x0][0x3b0] ;  /* 0x00007600ff0577ac */ /* 0x000e640008000800 */
[----:B-1----:R-:W-:-:S04]  /*1e60*/  IMAD R5, R5, UR5, R0 ;  /* 0x0000000505057c24 */ /* 0x002fc8000f8e0200 */
[----:B0-----:R-:W-:-:S05]  /*1e70*/  IMAD.WIDE R2, R5, 0x8, R2 ;  /* 0x0000000805027825 */ /* 0x001fca00078e0202 */
[----:B------:R-:W-:Y:S01]  /*1e80*/  STG.E.64 desc[UR6][R2.64], R6 ;  /* 0x0000000602007986 */ /* 0x000fe2000c101b06 */
[----:B------:R-:W-:Y:S05]  /*1e90*/  EXIT ;  /* 0x000000000000794d */ /* 0x000fea0003800000 */
        .weak           $__internal_0_$__cuda_sm20_div_rn_f64_full
        .type           $__internal_0_$__cuda_sm20_div_rn_f64_full,@function
        .size           $__internal_0_$__cuda_sm20_div_rn_f64_full,($_Z13calc_h2o_scatPdS_S_S_S_dii$__internal_accurate_pow - $__internal_0_$__cuda_sm20_div_rn_f64_full)
$__internal_0_$__cuda_sm20_div_rn_f64_full:
[C---:B------:R-:W-:Y:S01]  /*1ea0*/  FSETP.GEU.AND P0, PT, |R15|.reuse, 1.469367938527859385e-39, PT ;  /* 0x001000000f00780b */ /* 0x040fe20003f0e200 */
[----:B------:R-:W-:Y:S01]  /*1eb0*/  IMAD.MOV.U32 R34, RZ, RZ, 0x1 ;  /* 0x00000001ff227424 */ /* 0x000fe200078e00ff */
[----:B------:R-:W-:Y:S01]  /*1ec0*/  LOP3.LUT R16, R15, 0x800fffff, RZ, 0xc0, !PT ;  /* 0x800fffff0f107812 */ /* 0x000fe200078ec0ff */
[----:B------:R-:W-:Y:S01]  /*1ed0*/  IMAD.MOV.U32 R10, RZ, RZ, R12 ;  /* 0x000000ffff0a7224 */ /* 0x000fe200078e000c */
[C---:B------:R-:W-:Y:S01]  /*1ee0*/  FSETP.GEU.AND P3, PT, |R13|.reuse, 1.469367938527859385e-39, PT ;  /* 0x001000000d00780b */ /* 0x040fe20003f6e200 */
[----:B------:R-:W-:Y:S01]  /*1ef0*/  BSSY.RECONVERGENT B2, `(.L_x_44) ;  /* 0x0000052000027945 */ /* 0x000fe20003800200 */
[----:B------:R-:W-:Y:S01]  /*1f00*/  LOP3.LUT R17, R16, 0x3ff00000, RZ, 0xfc, !PT ;  /* 0x3ff0000010117812 */ /* 0x000fe200078efcff */
[----:B------:R-:W-:Y:S01]  /*1f10*/  IMAD.MOV.U32 R16, RZ, RZ, R14 ;  /* 0x000000ffff107224 */ /* 0x000fe200078e000e */
[----:B------:R-:W-:Y:S02]  /*1f20*/  LOP3.LUT R6, R13, 0x7ff00000, RZ, 0xc0, !PT ;  /* 0x7ff000000d067812 */ /* 0x000fe400078ec0ff */
[----:B------:R-:W-:-:S03]  /*1f30*/  LOP3.LUT R33, R15, 0x7ff00000, RZ, 0xc0, !PT ;  /* 0x7ff000000f217812 */ /* 0x000fc600078ec0ff */
[----:B------:R-:W-:Y:S01]  /*1f40*/  @!P0 DMUL R16, R14, 8.98846567431157953865e+307 ;  /* 0x7fe000000e108828 */ /* 0x000fe20000000000 */
[C---:B------:R-:W-:Y:S01]  /*1f50*/  ISETP.GE.U32.AND P2, PT, R6.reuse, R33, PT ;  /* 0x000000210600720c */ /* 0x040fe20003f46070 */
[----:B------:R-:W-:Y:S02]  /*1f60*/  IMAD.MOV.U32 R32, RZ, RZ, R6 ;  /* 0x000000ffff207224 */ /* 0x000fe400078e0006 */
[----:B------:R-:W-:Y:S02]  /*1f70*/  @!P3 LOP3.LUT R7, R15, 0x7ff00000, RZ, 0xc0, !PT ;  /* 0x7ff000000f07b812 */ /* 0x000fe400078ec0ff */
[----:B------:R-:W0:Y:S02]  /*1f80*/  MUFU.RCP64H R35, R17 ;  /* 0x0000001100237308 */ /* 0x000e240000001800 */
[----:B------:R-:W-:Y:S01]  /*1f90*/  @!P3 ISETP.GE.U32.AND P4, PT, R6, R7, PT ;  /* 0x000000070600b20c */ /* 0x000fe20003f86070 */
[----:B------:R-:W-:Y:S01]  /*1fa0*/  IMAD.MOV.U32 R7, RZ, RZ, 0x1ca00000 ;  /* 0x1ca00000ff077424 */ /* 0x000fe200078e00ff */
[----:B------:R-:W-:-:S04]  /*1fb0*/  @!P0 LOP3.LUT R33, R17, 0x7ff00000, RZ, 0xc0, !PT ;  /* 0x7ff0000011218812 */ /* 0x000fc800078ec0ff */
[----:B------:R-:W-:-:S04]  /*1fc0*/  SEL R11, R7, 0x63400000, !P2 ;  /* 0x63400000070b7807 */ /* 0x000fc80005000000 */
[----:B------:R-:W-:Y:S01]  /*1fd0*/  LOP3.LUT R11, R11, 0x800fffff, R13, 0xf8, !PT ;  /* 0x800fffff0b0b7812 */ /* 0x000fe200078ef80d */
[----:B0-----:R-:W-:-:S08]  /*1fe0*/  DFMA R8, R34, -R16, 1 ;  /* 0x3ff000002208742b */ /* 0x001fd00000000810 */
[----:B------:R-:W-:-:S08]  /*1ff0*/  DFMA R8, R8, R8, R8 ;  /* 0x000000080808722b */ /* 0x000fd00000000008 */
[----:B------:R-:W-:Y:S01]  /*2000*/  DFMA R34, R34, R8, R34 ;  /* 0x000000082222722b */ /* 0x000fe20000000022 */
[----:B------:R-:W-:-:S04]  /*2010*/  @!P3 SEL R9, R7, 0x63400000, !P4 ;  /* 0x634000000709b807 */ /* 0x000fc80006000000 */
[----:B------:R-:W-:-:S03]  /*2020*/  @!P3 LOP3.LUT R8, R9, 0x80000000, R13, 0xf8, !PT ;  /* 0x800000000908b812 */ /* 0x000fc600078ef80d */
[----:B------:R-:W-:Y:S01]  /*2030*/  DFMA R36, R34, -R16, 1 ;  /* 0x3ff000002224742b */ /* 0x000fe20000000810 */
[----:B------:R-:W-:Y:S01]  /*2040*/  @!P3 LOP3.LUT R9, R8, 0x100000, RZ, 0xfc, !PT ;  /* 0x001000000809b812 */ /* 0x000fe200078efcff */
[----:B------:R-:W-:-:S06]  /*2050*/  @!P3 IMAD.MOV.U32 R8, RZ, RZ, RZ ;  /* 0x000000ffff08b224 */ /* 0x000fcc00078e00ff */
[----:B------:R-:W-:Y:S02]  /*2060*/  DFMA R36, R34, R36, R34 ;  /* 0x000000242224722b */ /* 0x000fe40000000022 */
[----:B------:R-:W-:-:S08]  /*2070*/  @!P3 DFMA R10, R10, 2, -R8 ;  /* 0x400000000a0ab82b */ /* 0x000fd00000000808 */
[----:B------:R-:W-:Y:S02]  /*2080*/  DMUL R34, R36, R10 ;  /* 0x0000000a24227228 */ /* 0x000fe40000000000 */
[----:B------:R-:W-:-:S06]  /*2090*/  @!P3 LOP3.LUT R32, R11, 0x7ff00000, RZ, 0xc0, !PT ;  /* 0x7ff000000b20b812 */ /* 0x000fcc00078ec0ff */
[----:B------:R-:W-:-:S08]  /*20a0*/  DFMA R8, R34, -R16, R10 ;  /* 0x800000102208722b */ /* 0x000fd0000000000a */
[----:B------:R-:W-:Y:S01]  /*20b0*/  DFMA R8, R36, R8, R34 ;  /* 0x000000082408722b */ /* 0x000fe20000000022 */
[----:B------:R-:W-:-:S05]  /*20c0*/  VIADD R34, R32, 0xffffffff ;  /* 0xffffffff20227836 */ /* 0x000fca0000000000 */
[----:B------:R-:W-:Y:S02]  /*20d0*/  ISETP.GT.U32.AND P0, PT, R34, 0x7feffffe, PT ;  /* 0x7feffffe2200780c */ /* 0x000fe40003f04070 */
[----:B------:R-:W-:-:S04]  /*20e0*/  IADD3 R34, PT, PT, R33, -0x1, RZ ;  /* 0xffffffff21227810 */ /* 0x000fc80007ffe0ff */
[----:B------:R-:W-:-:S13]  /*20f0*/  ISETP.GT.U32.OR P0, PT, R34, 0x7feffffe, P0 ;  /* 0x7feffffe2200780c */ /* 0x000fda0000704470 */
[----:B------:R-:W-:Y:S05]  /*2100*/  @P0 BRA `(.L_x_45) ;  /* 0x00000000006c0947 */ /* 0x000fea0003800000 */
[----:B------:R-:W-:-:S04]  /*2110*/  LOP3.LUT R13, R15, 0x7ff00000, RZ, 0xc0, !PT ;  /* 0x7ff000000f0d7812 */ /* 0x000fc800078ec0ff */
[CC--:B------:R-:W-:Y:S02]  /*2120*/  VIADDMNMX R12, R6.reuse, -R13.reuse, 0xb9600000, !PT ;  /* 0xb9600000060c7446 */ /* 0x0c0fe4000780090d */
[----:B------:R-:W-:Y:S02]  /*2130*/  ISETP.GE.U32.AND P0, PT, R6, R13, PT ;  /* 0x0000000d0600720c */ /* 0x000fe40003f06070 */
[----:B------:R-:W-:Y:S02]  /*2140*/  VIMNMX R12, PT, PT, R12, 0x46a00000, PT ;  /* 0x46a000000c0c7848 */ /* 0x000fe40003fe0100 */
[----:B------:R-:W-:-:S05]  /*2150*/  SEL R7, R7, 0x63400000, !P0 ;  /* 0x6340000007077807 */ /* 0x000fca0004000000 */
[----:B------:R-:W-:Y:S02]  /*2160*/  IMAD.IADD R7, R12, 0x1, -R7 ;  /* 0x000000010c077824 */ /* 0x000fe400078e0a07 */
[----:B------:R-:W-:Y:S02]  /*2170*/  IMAD.MOV.U32 R12, RZ, RZ, RZ ;  /* 0x000000ffff0c7224 */ /* 0x000fe400078e00ff */
[----:B------:R-:W-:-:S06]  /*2180*/  VIADD R13, R7, 0x7fe00000 ;  /* 0x7fe00000070d7836 */ /* 0x000fcc0000000000 */
[----:B------:R-:W-:-:S10]  /*2190*/  DMUL R34, R8, R12 ;  /* 0x0000000c08227228 */ /* 0x000fd40000000000 */
[----:B------:R-:W-:-:S13]  /*21a0*/  FSETP.GTU.AND P0, PT, |R35|, 1.469367938527859385e-39, PT ;  /* 0x001000002300780b */ /* 0x000fda0003f0c200 */
[----:B------:R-:W-:Y:S05]  /*21b0*/  @P0 BRA `(.L_x_46) ;  /* 0x0000000000940947 */ /* 0x000fea0003800000 */
[----:B------:R-:W-:Y:S01]  /*21c0*/  DFMA R10, R8, -R16, R10 ;  /* 0x80000010080a722b */ /* 0x000fe2000000000a */
[----:B------:R-:W-:-:S09]  /*21d0*/  IMAD.MOV.U32 R12, RZ, RZ, RZ ;  /* 0x000000ffff0c7224 */ /* 0x000fd200078e00ff */
[C---:B------:R-:W-:Y:S02]  /*21e0*/  FSETP.NEU.AND P0, PT, R11.reuse, RZ, PT ;  /* 0x000000ff0b00720b */ /* 0x040fe40003f0d000 */
[----:B------:R-:W-:-:S04]  /*21f0*/  LOP3.LUT R14, R11, 0x80000000, R15, 0x48, !PT ;  /* 0x800000000b0e7812 */ /* 0x000fc800078e480f */
[----:B------:R-:W-:-:S07]  /*2200*/  LOP3.LUT R13, R14, R13, RZ, 0xfc, !PT ;  /* 0x0000000d0e0d7212 */ /* 0x000fce00078efcff */
[----:B------:R-:W-:Y:S05]  /*2210*/  @!P0 BRA `(.L_x_46) ;  /* 0x00000000007c8947 */ /* 0x000fea0003800000 */
[----:B------:R-:W-:Y:S01]  /*2220*/  IMAD.MOV R11, RZ, RZ, -R7 ;  /* 0x000000ffff0b7224 */ /* 0x000fe200078e0a07 */
[----:B------:R-:W-:Y:S01]  /*2230*/  IADD3 R7, PT, PT, -R7, -0x43300000, RZ ;  /* 0xbcd0000007077810 */ /* 0x000fe20007ffe1ff */
[----:B------:R-:W-:-:S06]  /*2240*/  IMAD.MOV.U32 R10, RZ, RZ, RZ ;  /* 0x000000ffff0a7224 */ /* 0x000fcc00078e00ff */
[----:B------:R-:W-:Y:S02]  /*2250*/  DFMA R10, R34, -R10, R8 ;  /* 0x8000000a220a722b */ /* 0x000fe40000000008 */
[----:B------:R-:W-:-:S08]  /*2260*/  DMUL.RP R8, R8, R12 ;  /* 0x0000000c08087228 */ /* 0x000fd00000008000 */
[----:B------:R-:W-:Y:S02]  /*2270*/  FSETP.NEU.AND P0, PT, |R11|, R7, PT ;  /* 0x000000070b00720b */ /* 0x000fe40003f0d200 */
[----:B------:R-:W-:Y:S02]  /*2280*/  LOP3.LUT R7, R9, R14, RZ, 0x3c, !PT ;  /* 0x0000000e09077212 */ /* 0x000fe400078e3cff */
[----:B------:R-:W-:Y:S02]  /*2290*/  FSEL R34, R8, R34, !P0 ;  /* 0x0000002208227208 */ /* 0x000fe40004000000 */
[----:B------:R-:W-:Y:S01]  /*22a0*/  FSEL R35, R7, R35, !P0 ;  /* 0x0000002307237208 */ /* 0x000fe20004000000 */
[----:B------:R-:W-:Y:S06]  /*22b0*/  BRA `(.L_x_46) ;  /* 0x0000000000547947 */ /* 0x000fec0003800000 */
.L_x_45:
[----:B------:R-:W-:-:S14]  /*22c0*/  DSETP.NAN.AND P0, PT, R12, R12, PT ;  /* 0x0000000c0c00722a */ /* 0x000fdc0003f08000 */
[----:B------:R-:W-:Y:S05]  /*22d0*/  @P0 BRA `(.L_x_47) ;  /* 0x0000000000440947 */ /* 0x000fea0003800000 */
[----:B------:R-:W-:-:S14]  /*22e0*/  DSETP.NAN.AND P0, PT, R14, R14, PT ;  /* 0x0000000e0e00722a */ /* 0x000fdc0003f08000 */
[----:B------:R-:W-:Y:S05]  /*22f0*/  @P0 BRA `(.L_x_48) ;  /* 0x0000000000300947 */ /* 0x000fea0003800000 */
[----:B------:R-:W-:Y:S01]  /*2300*/  ISETP.NE.AND P0, PT, R32, R33, PT ;  /* 0x000000212000720c */ /* 0x000fe20003f05270 */
[----:B------:R-:W-:Y:S02]  /*2310*/  IMAD.MOV.U32 R34, RZ, RZ, 0x0 ;  /* 0x00000000ff227424 */ /* 0x000fe400078e00ff */
[----:B------:R-:W-:-:S10]  /*2320*/  IMAD.MOV.U32 R35, RZ, RZ, -0x80000 ;  /* 0xfff80000ff237424 */ /* 0x000fd400078e00ff */
[----:B------:R-:W-:Y:S05]  /*2330*/  @!P0 BRA `(.L_x_46) ;  /* 0x0000000000348947 */ /* 0x000fea0003800000 */
[----:B------:R-:W-:Y:S02]  /*2340*/  ISETP.NE.AND P0, PT, R32, 0x7ff00000, PT ;  /* 0x7ff000002000780c */ /* 0x000fe40003f05270 */
[----:B------:R-:W-:Y:S02]  /*2350*/  LOP3.LUT R35, R13, 0x80000000, R15, 0x48, !PT ;  /* 0x800000000d237812 */ /* 0x000fe400078e480f */
[----:B------:R-:W-:-:S13]  /*2360*/  ISETP.EQ.OR P0, PT, R33, RZ, !P0 ;  /* 0x000000ff2100720c */ /* 0x000fda0004702670 */
[----:B------:R-:W-:Y:S01]  /*2370*/  @P0 LOP3.LUT R6, R35, 0x7ff00000, RZ, 0xfc, !PT ;  /* 0x7ff0000023060812 */ /* 0x000fe200078efcff */
[----:B------:R-:W-:Y:S02]  /*2380*/  @!P0 IMAD.MOV.U32 R34, RZ, RZ, RZ ;  /* 0x000000ffff228224 */ /* 0x000fe400078e00ff */
[----:B------:R-:W-:Y:S02]  /*2390*/  @P0 IMAD.MOV.U32 R34, RZ, RZ, RZ ;  /* 0x000000ffff220224 */ /* 0x000fe400078e00ff */
[----:B------:R-:W-:Y:S01]  /*23a0*/  @P0 IMAD.MOV.U32 R35, RZ, RZ, R6 ;  /* 0x000000ffff230224 */ /* 0x000fe200078e0006 */
[----:B------:R-:W-:Y:S06]  /*23b0*/  BRA `(.L_x_46) ;  /* 0x0000000000147947 */ /* 0x000fec0003800000 */
.L_x_48:
[----:B------:R-:W-:Y:S02]  /*23c0*/  LOP3.LUT R35, R15, 0x80000, RZ, 0xfc, !PT ;  /* 0x000800000f237812 */ /* 0x000fe400078efcff */
[----:B------:R-:W-:Y:S01]  /*23d0*/  MOV R34, R14 ;  /* 0x0000000e00227202 */ /* 0x000fe20000000f00 */
[----:B------:R-:W-:Y:S06]  /*23e0*/  BRA `(.L_x_46) ;  /* 0x0000000000087947 */ /* 0x000fec0003800000 */
.L_x_47:
[----:B------:R-:W-:Y:S01]  /*23f0*/  LOP3.LUT R35, R13, 0x80000, RZ, 0xfc, !PT ;  /* 0x000800000d237812 */ /* 0x000fe200078efcff */
[----:B------:R-:W-:-:S07]  /*2400*/  IMAD.MOV.U32 R34, RZ, RZ, R12 ;  /* 0x000000ffff227224 */ /* 0x000fce00078e000c */
.L_x_46:
[----:B------:R-:W-:Y:S05]  /*2410*/  BSYNC.RECONVERGENT B2 ;  /* 0x0000000000027941 */ /* 0x000fea0003800200 */
.L_x_44:
[----:B------:R-:W-:Y:S02]  /*2420*/  IMAD.MOV.U32 R6, RZ, RZ, R4 ;  /* 0x000000ffff067224 */ /* 0x000fe400078e0004 */
[----:B------:R-:W-:Y:S02]  /*2430*/  IMAD.MOV.U32 R7, RZ, RZ, 0x0 ;  /* 0x00000000ff077424 */ /* 0x000fe400078e00ff */
[----:B------:R-:W-:Y:S02]  /*2440*/  IMAD.MOV.U32 R14, RZ, RZ, R34 ;  /* 0x000000ffff0e7224 */ /* 0x000fe400078e0022 */
[----:B------:R-:W-:Y:S01]  /*2450*/  IMAD.MOV.U32 R15, RZ, RZ, R35 ;  /* 0x000000ffff0f7224 */ /* 0x000fe200078e0023 */
[----:B------:R-:W-:Y:S06]  /*2460*/  RET.REL.NODEC R6 `(_Z13calc_h2o_scatPdS_S_S_S_dii) ;  /* 0xffffffd806e47950 */ /* 0x000fec0003c3ffff */
        .type           $_Z13calc_h2o_scatPdS_S_S_S_dii$__internal_accurate_pow,@function
        .size           $_Z13calc_h2o_scatPdS_S_S_S_dii$__internal_accurate_pow,(.L_x_1554 - $_Z13calc_h2o_scatPdS_S_S_S_dii$__internal_accurate_pow)
$_Z13calc_h2o_scatPdS_S_S_S_dii$__internal_accurate_pow:
[----:B------:R-:W-:Y:S01]  /*2470*/  ISETP.GT.U32.AND P0, PT, R9, 0xfffff, PT ;  /* 0x000fffff0900780c */ /* 0x000fe20003f04070 */
[----:B------:R-:W-:Y:S01]  /*2480*/  IMAD.MOV.U32 R6, RZ, RZ, R9 ;  /* 0x000000ffff067224 */ /* 0x000fe200078e0009 */
[----:B------:R-:W-:Y:S01]  /*2490*/  UMOV UR8, 0x7d2cafe2 ;  /* 0x7d2cafe200087882 */ /* 0x000fe20000000000 */
[----:B------:R-:W-:Y:S01]  /*24a0*/  IMAD.MOV.U32 R12, RZ, RZ, RZ ;  /* 0x000000ffff0c7224 */ /* 0x000fe200078e00ff */
[----:B------:R-:W-:Y:S01]  /*24b0*/  UMOV UR9, 0x3eb0f5ff ;  /* 0x3eb0f5ff00097882 */ /* 0x000fe20000000000 */
[----:B------:R-:W-:Y:S01]  /*24c0*/  UMOV UR10, 0x3b39803f ;  /* 0x3b39803f000a7882 */ /* 0x000fe20000000000 */
[----:B------:R-:W-:-:S07]  /*24d0*/  UMOV UR11, 0x3c7abc9e ;  /* 0x3c7abc9e000b7882 */ /* 0x000fce0000000000 */
[----:B------:R-:W-:-:S10]  /*24e0*/  @!P0 DMUL R10, R8, 1.80143985094819840000e+16 ;  /* 0x43500000080a8828 */ /* 0x000fd40000000000 */
[----:B------:R-:W-:Y:S02]  /*24f0*/  @!P0 IMAD.MOV.U32 R6, RZ, RZ, R11 ;  /* 0x000000ffff068224 */ /* 0x000fe400078e000b */
[----:B------:R-:W-:-:S03]  /*2500*/  @!P0 IMAD.MOV.U32 R8, RZ, RZ, R10 ;  /* 0x000000ffff088224 */ /* 0x000fc600078e000a */
[----:B------:R-:W-:Y:S01]  /*2510*/  LOP3.LUT R13, R6, 0x800fffff, RZ, 0xc0, !PT ;  /* 0x800fffff060d7812 */ /* 0x000fe200078ec0ff */
[----:B------:R-:W-:-:S03]  /*2520*/  IMAD.MOV.U32 R34, RZ, RZ, R8 ;  /* 0x000000ffff227224 */ /* 0x000fc600078e0008 */
[----:B------:R-:W-:-:S04]  /*2530*/  LOP3.LUT R13, R13, 0x3ff00000, RZ, 0xfc, !PT ;  /* 0x3ff000000d0d7812 */ /* 0x000fc800078efcff */
[----:B------:R-:W-:Y:S01]  /*2540*/  ISETP.GE.U32.AND P2, PT, R13, 0x3ff6a09f, PT ;  /* 0x3ff6a09f0d00780c */ /* 0x000fe20003f46070 */
[----:B------:R-:W-:-:S12]  /*2550*/  IMAD.MOV.U32 R35, RZ, RZ, R13 ;  /* 0x000000ffff237224 */ /* 0x000fd800078e000d */
[----:B------:R-:W-:-:S05]  /*2560*/  @P2 VIADD R6, R35, 0xfff00000 ;  /* 0xfff0000023062836 */ /* 0x000fca0000000000 */
[----:B------:R-:W-:Y:S02]  /*2570*/  @P2 MOV R35, R6 ;  /* 0x0000000600232202 */ /* 0x000fe40000000f00 */
[----:B------:R-:W-:Y:S02]  /*2580*/  SHF.R.U32.HI R6, RZ, 0x14, R9 ;  /* 0x00000014ff067819 */ /* 0x000fe40000011609 */
[----:B------:R-:W-:Y:S02]  /*2590*/  @!P0 LEA.HI R6, R11, 0xffffffca, RZ, 0xc ;  /* 0xffffffca0b068811 */ /* 0x000fe400078f60ff */
[C---:B------:R-:W-:Y:S02]  /*25a0*/  DADD R16, R34.reuse, 1 ;  /* 0x3ff0000022107429 */ /* 0x040fe40000000000 */
[----:B------:R-:W-:-:S04]  /*25b0*/  DADD R34, R34, -1 ;  /* 0xbff0000022227429 */ /* 0x000fc80000000000 */
[----:B------:R-:W0:Y:S02]  /*25c0*/  MUFU.RCP64H R13, R17 ;  /* 0x00000011000d7308 */ /* 0x000e240000001800 */
[----:B0-----:R-:W-:-:S08]  /*25d0*/  DFMA R32, -R16, R12, 1 ;  /* 0x3ff000001020742b */ /* 0x001fd0000000010c */
[----:B------:R-:W-:-:S08]  /*25e0*/  DFMA R32, R32, R32, R32 ;  /* 0x000000202020722b */ /* 0x000fd00000000020 */
[----:B------:R-:W-:Y:S01]  /*25f0*/  DFMA R32, R12, R32, R12 ;  /* 0x000000200c20722b */ /* 0x000fe2000000000c */
[----:B------:R-:W-:Y:S02]  /*2600*/  IMAD.MOV.U32 R12, RZ, RZ, 0x41ad3b5a ;  /* 0x41ad3b5aff0c7424 */ /* 0x000fe400078e00ff */
[----:B------:R-:W-:-:S05]  /*2610*/  IMAD.MOV.U32 R13, RZ, RZ, 0x3ed0f5d2 ;  /* 0x3ed0f5d2ff0d7424 */ /* 0x000fca00078e00ff */
[----:B------:R-:W-:-:S08]  /*2620*/  DMUL R38, R34, R32 ;  /* 0x0000002022267228 */ /* 0x000fd00000000000 */
[----:B------:R-:W-:-:S08]  /*2630*/  DFMA R38, R34, R32, R38 ;  /* 0x000000202226722b */ /* 0x000fd00000000026 */
[----:B------:R-:W-:-:S08]  /*2640*/  DMUL R40, R38, R38 ;  /* 0x0000002626287228 */ /* 0x000fd00000000000 */
[----:B------:R-:W-:Y:S01]  /*2650*/  DFMA R12, R40, UR8, R12 ;  /* 0x00000008280c7c2b */ /* 0x000fe2000800000c */
[----:B------:R-:W-:Y:S01]  /*2660*/  UMOV UR8, 0x75488a3f ;  /* 0x75488a3f00087882 */ /* 0x000fe20000000000 */
[----:B------:R-:W-:-:S06]  /*2670*/  UMOV UR9, 0x3ef3b20a ;  /* 0x3ef3b20a00097882 */ /* 0x000fcc0000000000 */
[----:B------:R-:W-:Y:S01]  /*2680*/  DFMA R16, R40, R12, UR8 ;  /* 0x0000000828107e2b */ /* 0x000fe2000800000c */
[----:B------:R-:W-:Y:S01]  /*2690*/  UMOV UR8, 0xe4faecd5 ;  /* 0xe4faecd500087882 */ /* 0x000fe20000000000 */
[----:B------:R-:W-:Y:S01]  /*26a0*/  UMOV UR9, 0x3f1745cd ;  /* 0x3f1745cd00097882 */ /* 0x000fe20000000000 */
[----:B------:R-:W-:-:S05]  /*26b0*/  DADD R12, R34, -R38 ;  /* 0x00000000220c7229 */ /* 0x000fca0000000826 */
[----:B------:R-:W-:Y:S01]  /*26c0*/  DFMA R16, R40, R16, UR8 ;  /* 0x0000000828107e2b */ /* 0x000fe20008000010 */
[----:B------:R-:W-:Y:S01]  /*26d0*/  UMOV UR8, 0x258a578b ;  /* 0x258a578b00087882 */ /* 0x000fe20000000000 */
[----:B------:R-:W-:Y:S01]  /*26e0*/  UMOV UR9, 0x3f3c71c7 ;  /* 0x3f3c71c700097882 */ /* 0x000fe20000000000 */
[----:B------:R-:W-:-:S05]  /*26f0*/  DADD R12, R12, R12 ;  /* 0x000000000c0c7229 */ /* 0x000fca000000000c */
[----:B------:R-:W-:Y:S01]  /*2700*/  DFMA R16, R40, R16, UR8 ;  /* 0x0000000828107e2b */ /* 0x000fe20008000010 */
[----:B------:R-:W-:Y:S01]  /*2710*/  UMOV UR8, 0x9242b910 ;  /* 0x9242b91000087882 */ /* 0x000fe20000000000 */
[----:B------:R-:W-:Y:S01]  /*2720*/  UMOV UR9, 0x3f624924 ;  /* 0x3f62492400097882 */ /* 0x000fe20000000000 */
[----:B------:R-:W-:-:S05]  /*2730*/  DFMA R12, R34, -R38, R12 ;  /* 0x80000026220c722b */ /* 0x000fca000000000c */
[----:B------:R-:W-:Y:S01]  /*2740*/  DFMA R16, R40, R16, UR8 ;  /* 0x0000000828107e2b */ /* 0x000fe20008000010 */
[----:B------:R-:W-:Y:S01]  /*2750*/  UMOV UR8, 0x99999dfb ;  /* 0x99999dfb00087882 */ /* 0x000fe20000000000 */
[----:B------:R-:W-:Y:S01]  /*2760*/  UMOV UR9, 0x3f899999 ;  /* 0x3f89999900097882 */ /* 0x000fe20000000000 */
[----:B------:R-:W-:Y:S02]  /*2770*/  DMUL R12, R32, R12 ;  /* 0x0000000c200c7228 */ /* 0x000fe40000000000 */
[----:B------:R-:W-:-:S03]  /*2780*/  DMUL R32, R38, R38 ;  /* 0x0000002626207228 */ /* 0x000fc60000000000 */
[----:B------:R-:W-:Y:S01]  /*2790*/  DFMA R16, R40, R16, UR8 ;  /* 0x0000000828107e2b */ /* 0x000fe20008000010 */
[----:B------:R-:W-:Y:S01]  /*27a0*/  UMOV UR8, 0x55555555 ;  /* 0x5555555500087882 */ /* 0x000fe20000000000 */
[----:B------:R-:W-:-:S03]  /*27b0*/  UMOV UR9, 0x3fb55555 ;  /* 0x3fb5555500097882 */ /* 0x000fc60000000000 */
[----:B------:R-:W-:-:S03]  /*27c0*/  DMUL R8, R38, R32 ;  /* 0x0000002026087228 */ /* 0x000fc60000000000 */
[----:B------:R-:W-:-:S05]  /*27d0*/  DFMA R36, R40, R16, UR8 ;  /* 0x0000000828247e2b */ /* 0x000fca0008000010 */
[----:B------:R-:W-:-:S03]  /*27e0*/  DFMA R10, R38, R32, -R8 ;  /* 0x00000020260a722b */ /* 0x000fc60000000808 */
[----:B------:R-:W-:Y:S01]  /*27f0*/  DADD R34, -R36, UR8 ;  /* 0x0000000824227e29 */ /* 0x000fe20008000100 */
[----:B------:R-:W-:Y:S01]  /*2800*/  UMOV UR8, 0xb9e7b0 ;  /* 0x00b9e7b000087882 */ /* 0x000fe20000000000 */
[----:B------:R-:W-:-:S03]  /*2810*/  UMOV UR9, 0x3c46a4cb ;  /* 0x3c46a4cb00097882 */ /* 0x000fc60000000000 */
[----:B------:R-:W-:-:S03]  /*2820*/  DFMA R10, R12, R32, R10 ;  /* 0x000000200c0a722b */ /* 0x000fc6000000000a */
[----:B------:R-:W-:Y:S02]  /*2830*/  DFMA R34, R40, R16, R34 ;  /* 0x000000102822722b */ /* 0x000fe40000000022 */
[----:B------:R-:W-:Y:S01]  /*2840*/  DFMA R40, R38, R38, -R32 ;  /* 0x000000262628722b */ /* 0x000fe20000000820 */
[----:B------:R-:W-:Y:S02]  /*2850*/  VIADD R17, R13, 0x100000 ;  /* 0x001000000d117836 */ /* 0x000fe40000000000 */
[----:B------:R-:W-:-:S03]  /*2860*/  IMAD.MOV.U32 R16, RZ, RZ, R12 ;  /* 0x000000ffff107224 */ /* 0x000fc600078e000c */
[----:B------:R-:W-:Y:S01]  /*2870*/  DADD R34, R34, -UR8 ;  /* 0x8000000822227e29 */ /* 0x000fe20008000000 */
[----:B------:R-:W-:Y:S01]  /*2880*/  UMOV UR8, 0x80000000 ;  /* 0x8000000000087882 */ /* 0x000fe20000000000 */
[----:B------:R-:W-:Y:S01]  /*2890*/  UMOV UR9, 0x43300000 ;  /* 0x4330000000097882 */ /* 0x000fe20000000000 */
[----:B------:R-:W-:-:S05]  /*28a0*/  DFMA R16, R38, R16, R40 ;  /* 0x000000102610722b */ /* 0x000fca0000000028 */
[----:B------:R-:W-:-:S03]  /*28b0*/  DADD R32, R36, R34 ;  /* 0x0000000024207229 */ /* 0x000fc60000000022 */
[----:B------:R-:W-:-:S05]  /*28c0*/  DFMA R10, R38, R16, R10 ;  /* 0x00000010260a722b */ /* 0x000fca000000000a */
[----:B------:R-:W-:Y:S02]  /*28d0*/  DADD R36, R36, -R32 ;  /* 0x0000000024247229 */ /* 0x000fe40000000820 */
[----:B------:R-:W-:-:S06]  /*28e0*/  DMUL R16, R32, R8 ;  /* 0x0000000820107228 */ /* 0x000fcc0000000000 */
[----:B------:R-:W-:Y:S02]  /*28f0*/  DADD R36, R34, R36 ;  /* 0x0000000022247229 */ /* 0x000fe40000000024 */
[----:B------:R-:W-:-:S08]  /*2900*/  DFMA R34, R32, R8, -R16 ;  /* 0x000000082022722b */ /* 0x000fd00000000810 */
[----:B------:R-:W-:-:S08]  /*2910*/  DFMA R10, R32, R10, R34 ;  /* 0x0000000a200a722b */ /* 0x000fd00000000022 */
[----:B------:R-:W-:-:S08]  /*2920*/  DFMA R36, R36, R8, R10 ;  /* 0x000000082424722b */ /* 0x000fd0000000000a */
[----:B------:R-:W-:-:S08]  /*2930*/  DADD R8, R16, R36 ;  /* 0x0000000010087229 */ /* 0x000fd00000000024 */
[--C-:B------:R-:W-:Y:S02]  /*2940*/  DADD R10, R38, R8.reuse ;  /* 0x00000000260a7229 */ /* 0x100fe40000000008 */
[----:B------:R-:W-:-:S06]  /*2950*/  DADD R16, R16, -R8 ;  /* 0x0000000010107229 */ /* 0x000fcc0000000808 */
[----:B------:R-:W-:Y:S02]  /*2960*/  DADD R38, R38, -R10 ;  /* 0x0000000026267229 */ /* 0x000fe4000000080a */
[----:B------:R-:W-:-:S06]  /*2970*/  DADD R16, R36, R16 ;  /* 0x0000000024107229 */ /* 0x000fcc0000000010 */
[----:B------:R-:W-:Y:S01]  /*2980*/  DADD R38, R8, R38 ;  /* 0x0000000008267229 */ /* 0x000fe20000000026 */
[C---:B------:R-:W-:Y:S02]  /*2990*/  VIADD R8, R6.reuse, 0xfffffc01 ;  /* 0xfffffc0106087836 */ /* 0x040fe40000000000 */
[----:B------:R-:W-:Y:S02]  /*29a0*/  @P2 VIADD R8, R6, 0xfffffc02 ;  /* 0xfffffc0206082836 */ /* 0x000fe40000000000 */
[----:B------:R-:W-:-:S03]  /*29b0*/  IMAD.MOV.U32 R9, RZ, RZ, 0x43300000 ;  /* 0x43300000ff097424 */ /* 0x000fc600078e00ff */
[----:B------:R-:W-:Y:S01]  /*29c0*/  DADD R16, R16, R38 ;  /* 0x0000000010107229 */ /* 0x000fe20000000026 */
[----:B------:R-:W-:-:S07]  /*29d0*/  LOP3.LUT R8, R8, 0x80000000, RZ, 0x3c, !PT ;  /* 0x8000000008087812 */ /* 0x000fce00078e3cff */
[----:B------:R-:W-:Y:S02]  /*29e0*/  DADD R12, R12, R16 ;  /* 0x000000000c0c7229 */ /* 0x000fe40000000010 */
[----:B------:R-:W-:Y:S01]  /*29f0*/  DADD R16, R8, -UR8 ;  /* 0x8000000808107e29 */ /* 0x000fe20008000000 */
[----:B------:R-:W-:Y:S01]  /*2a00*/  UMOV UR8, 0xfefa39ef ;  /* 0xfefa39ef00087882 */ /* 0x000fe20000000000 */
[----:B------:R-:W-:-:S04]  /*2a10*/  UMOV UR9, 0x3fe62e42 ;  /* 0x3fe62e4200097882 */ /* 0x000fc80000000000 */
[----:B------:R-:W-:-:S08]  /*2a20*/  DADD R32, R10, R12 ;  /* 0x000000000a207229 */ /* 0x000fd0000000000c */
[--C-:B------:R-:W-:Y:S02]  /*2a30*/  DFMA R8, R16, UR8, R32.reuse ;  /* 0x0000000810087c2b */ /* 0x100fe40008000020 */
[----:B------:R-:W-:-:S06]  /*2a40*/  DADD R34, R10, -R32 ;  /* 0x000000000a227229 */ /* 0x000fcc0000000820 */
[----:B------:R-:W-:Y:S02]  /*2a50*/  DFMA R10, R16, -UR8, R8 ;  /* 0x80000008100a7c2b */ /* 0x000fe40008000008 */
[----:B------:R-:W-:-:S06]  /*2a60*/  DADD R34, R12, R34 ;  /* 0x000000000c227229 */ /* 0x000fcc0000000022 */
[----:B------:R-:W-:-:S08]  /*2a70*/  DADD R10, -R32, R10 ;  /* 0x00000000200a7229 */ /* 0x000fd0000000010a */
[----:B------:R-:W-:Y:S01]  /*2a80*/  DADD R34, R34, -R10 ;  /* 0x0000000022227229 */ /* 0x000fe2000000080a */
[----:B------:R-:W-:Y:S02]  /*2a90*/  IMAD.MOV.U32 R11, RZ, RZ, R7 ;  /* 0x000000ffff0b7224 */ /* 0x000fe400078e0007 */
[----:B------:R-:W-:Y:S02]  /*2aa0*/  IMAD.U32 R10, RZ, RZ, UR4 ;  /* 0x00000004ff0a7e24 */ /* 0x000fe4000f8e00ff */
[C---:B------:R-:W-:Y:S01]  /*2ab0*/  IMAD.SHL.U32 R6, R11.reuse, 0x2, RZ ;  /* 0x000000020b067824 */ /* 0x040fe200078e00ff */
[----:B------:R-:W-:Y:S02]  /*2ac0*/  LOP3.LUT R7, R11, 0xff0fffff, RZ, 0xc0, !PT ;  /* 0xff0fffff0b077812 */ /* 0x000fe400078ec0ff */
[----:B------:R-:W-:Y:S02]  /*2ad0*/  DFMA R16, R16, UR10, R34 ;  /* 0x0000000a10107c2b */ /* 0x000fe40008000022 */
[----:B------:R-:W-:-:S04]  /*2ae0*/  ISETP.GT.U32.AND P0, PT, R6, -0x2000001, PT ;  /* 0xfdffffff0600780c */ /* 0x000fc80003f04070 */
[----:B------:R-:W-:Y:S02]  /*2af0*/  SEL R11, R7, R11, P0 ;  /* 0x0000000b070b7207 */ /* 0x000fe40000000000 */
[----:B------:R-:W-:-:S08]  /*2b00*/  DADD R12, R8, R16 ;  /* 0x00000000080c7229 */ /* 0x000fd00000000010 */
[----:B------:R-:W-:Y:S02]  /*2b10*/  DADD R8, R8, -R12 ;  /* 0x0000000008087229 */ /* 0x000fe4000000080c */
[----:B------:R-:W-:-:S06]  /*2b20*/  DMUL R6, R12, R10 ;  /* 0x0000000a0c067228 */ /* 0x000fcc0000000000 */
[----:B------:R-:W-:Y:S02]  /*2b30*/  DADD R8, R16, R8 ;  /* 0x0000000010087229 */ /* 0x000fe40000000008 */
[----:B------:R-:W-:Y:S01]  /*2b40*/  DFMA R12, R12, R10, -R6 ;  /* 0x0000000a0c0c722b */ /* 0x000fe20000000806 */
[----:B------:R-:W-:Y:S01]  /*2b50*/  MOV R16, 0x652b82fe ;  /* 0x652b82fe00107802 */ /* 0x000fe20000000f00 */
[----:B------:R-:W-:-:S06]  /*2b60*/  IMAD.MOV.U32 R17, RZ, RZ, 0x3ff71547 ;  /* 0x3ff71547ff117424 */ /* 0x000fcc00078e00ff */
[----:B------:R-:W-:-:S08]  /*2b70*/  DFMA R10, R8, R10, R12 ;  /* 0x0000000a080a722b */ /* 0x000fd0000000000c */
[----:B------:R-:W-:-:S08]  /*2b80*/  DADD R32, R6, R10 ;  /* 0x0000000006207229 */ /* 0x000fd0000000000a */
[----:B------:R-:W-:Y:S02]  /*2b90*/  DFMA R16, R32, R16, 6.75539944105574400000e+15 ;  /* 0x433800002010742b */ /* 0x000fe40000000010 */
[----:B------:R-:W-:Y:S01]  /*2ba0*/  FSETP.GEU.AND P0, PT, |R33|, 4.1917929649353027344, PT ;  /* 0x4086232b2100780b */ /* 0x000fe20003f0e200 */
[----:B------:R-:W-:-:S05]  /*2bb0*/  DADD R6, R6, -R32 ;  /* 0x0000000006067229 */ /* 0x000fca0000000820 */
[----:B------:R-:W-:-:S03]  /*2bc0*/  DADD R8, R16, -6.75539944105574400000e+15 ;  /* 0xc338000010087429 */ /* 0x000fc60000000000 */
[----:B------:R-:W-:-:S05]  /*2bd0*/  DADD R10, R10, R6 ;  /* 0x000000000a0a7229 */ /* 0x000fca0000000006 */
[----:B------:R-:W-:Y:S01]  /*2be0*/  DFMA R12, R8, -UR8, R32 ;  /* 0x80000008080c7c2b */ /* 0x000fe20008000020 */
[----:B------:R-:W-:Y:S01]  /*2bf0*/  UMOV UR8, 0x3b39803f ;  /* 0x3b39803f00087882 */ /* 0x000fe20000000000 */
[----:B------:R-:W-:-:S06]  /*2c00*/  UMOV UR9, 0x3c7abc9e ;  /* 0x3c7abc9e00097882 */ /* 0x000fcc0000000000 */
[----:B------:R-:W-:Y:S01]  /*2c10*/  DFMA R12, R8, -UR8, R12 ;  /* 0x80000008080c7c2b */ /* 0x000fe2000800000c */
[----:B------:R-:W-:Y:S01]  /*2c20*/  UMOV UR8, 0x69ce2bdf ;  /* 0x69ce2bdf00087882 */ /* 0x000fe20000000000 */
[----:B------:R-:W-:Y:S01]  /*2c30*/  IMAD.MOV.U32 R8, RZ, RZ, -0x35dec16 ;  /* 0xfca213eaff087424 */ /* 0x000fe200078e00ff */
[----:B------:R-:W-:Y:S01]  /*2c40*/  UMOV UR9, 0x3e5ade15 ;  /* 0x3e5ade1500097882 */ /* 0x000fe20000000000 */
[----:B------:R-:W-:-:S06]  /*2c50*/  IMAD.MOV.U32 R9, RZ, RZ, 0x3e928af3 ;  /* 0x3e928af3ff097424 */ /* 0x000fcc00078e00ff */
[----:B------:R-:W-:Y:S01]  /*2c60*/  DFMA R8, R12, UR8, R8 ;  /* 0x000000080c087c2b */ /* 0x000fe20008000008 */
[----:B------:R-:W-:Y:S01]  /*2c70*/  UMOV UR8, 0x62401315 ;  /* 0x6240131500087882 */ /* 0x000fe20000000000 */
[----:B------:R-:W-:-:S06]  /*2c80*/  UMOV UR9, 0x3ec71dee ;  /* 0x3ec71dee00097882 */ /* 0x000fcc0000000000 */
[----:B------:R-:W-:Y:S01]  /*2c90*/  DFMA R8, R12, R8, UR8 ;  /* 0x000000080c087e2b */ /* 0x000fe20008000008 */
        /* <DEDUP_REMOVED lines=20> */
[----:B------:R-:W-:-:S08]  /*2de0*/  DFMA R8, R12, R8, UR8 ;  /* 0x000000080c087e2b */ /* 0x000fd00008000008 */
[----:B------:R-:W-:-:S08]  /*2df0*/  DFMA R8, R12, R8, 1 ;  /* 0x3ff000000c08742b */ /* 0x000fd00000000008 */
[----:B------:R-:W-:-:S10]  /*2e00*/  DFMA R8, R12, R8, 1 ;  /* 0x3ff000000c08742b */ /* 0x000fd40000000008 */
[----:B------:R-:W-:Y:S02]  /*2e10*/  IMAD R13, R16, 0x100000, R9 ;  /* 0x00100000100d7824 */ /* 0x000fe400078e0209 */
[----:B------:R-:W-:Y:S01]  /*2e20*/  IMAD.MOV.U32 R12, RZ, RZ, R8 ;  /* 0x000000ffff0c7224 */ /* 0x000fe200078e0008 */
[----:B------:R-:W-:Y:S06]  /*2e30*/  @!P0 BRA `(.L_x_49) ;  /* 0x0000000000308947 */ /* 0x000fec0003800000 */
[----:B------:R-:W-:Y:S01]  /*2e40*/  FSETP.GEU.AND P2, PT, |R33|, 4.2275390625, PT ;  /* 0x408748002100780b */ /* 0x000fe20003f4e200 */
[C---:B------:R-:W-:Y:S02]  /*2e50*/  DADD R12, R32.reuse, +INF ;  /* 0x7ff00000200c7429 */ /* 0x040fe40000000000 */
[----:B------:R-:W-:-:S08]  /*2e60*/  DSETP.GEU.AND P0, PT, R32, RZ, PT ;  /* 0x000000ff2000722a */ /* 0x000fd00003f0e000 */
[----:B------:R-:W-:Y:S02]  /*2e70*/  FSEL R12, R12, RZ, P0 ;  /* 0x000000ff0c0c7208 */ /* 0x000fe40000000000 */
[----:B------:R-:W-:Y:S02]  /*2e80*/  @!P2 LEA.HI R6, R16, R16, RZ, 0x1 ;  /* 0x000000101006a211 */ /* 0x000fe400078f08ff */
[----:B------:R-:W-:Y:S02]  /*2e90*/  FSEL R13, R13, RZ, P0 ;  /* 0x000000ff0d0d7208 */ /* 0x000fe40000000000 */
[----:B------:R-:W-:-:S05]  /*2ea0*/  @!P2 SHF.R.S32.HI R6, RZ, 0x1, R6 ;  /* 0x00000001ff06a819 */ /* 0x000fca0000011406 */
[----:B------:R-:W-:Y:S02]  /*2eb0*/  @!P2 IMAD.IADD R7, R16, 0x1, -R6 ;  /* 0x000000011007a824 */ /* 0x000fe400078e0a06 */
[----:B------:R-:W-:Y:S02]  /*2ec0*/  @!P2 IMAD R9, R6, 0x100000, R9 ;  /* 0x001000000609a824 */ /* 0x000fe400078e0209 */
[----:B------:R-:W-:Y:S01]  /*2ed0*/  @!P2 IMAD.MOV.U32 R6, RZ, RZ, RZ ;  /* 0x000000ffff06a224 */ /* 0x000fe200078e00ff */
[----:B------:R-:W-:-:S06]  /*2ee0*/  @!P2 LEA R7, R7, 0x3ff00000, 0x14 ;  /* 0x3ff000000707a811 */ /* 0x000fcc00078ea0ff */
[----:B------:R-:W-:-:S11]  /*2ef0*/  @!P2 DMUL R12, R8, R6 ;  /* 0x00000006080ca228 */ /* 0x000fd60000000000 */
.L_x_49:
[----:B------:R-:W-:Y:S01]  /*2f00*/  DFMA R10, R10, R12, R12 ;  /* 0x0000000c0a0a722b */ /* 0x000fe2000000000c */
[----:B------:R-:W-:Y:S01]  /*2f10*/  IMAD.MOV.U32 R8, RZ, RZ, R4 ;  /* 0x000000ffff087224 */ /* 0x000fe200078e0004 */
[----:B------:R-:W-:Y:S01]  /*2f20*/  DSETP.NEU.AND P0, PT, |R12|, +INF , PT ;  /* 0x7ff000000c00742a */ /* 0x000fe20003f0d200 */
[----:B------:R-:W-:-:S07]  /*2f30*/  IMAD.MOV.U32 R9, RZ, RZ, 0x0 ;  /* 0x00000000ff097424 */ /* 0x000fce00078e00ff */
[----:B------:R-:W-:Y:S02]  /*2f40*/  FSEL R6, R12, R10, !P0 ;  /* 0x0000000a0c067208 */ /* 0x000fe40004000000 */
[----:B------:R-:W-:Y:S01]  /*2f50*/  FSEL R7, R13, R11, !P0 ;  /* 0x0000000b0d077208 */ /* 0x000fe20004000000 */
[----:B------:R-:W-:Y:S06]  /*2f60*/  RET.REL.NODEC R8 `(_Z13calc_h2o_scatPdS_S_S_S_dii) ;  /* 0xffffffd008247950 */ /* 0x000fec0003c3ffff */
.L_x_50:
        /* <DEDUP_REMOVED lines=9> */
.L_x_1554:


//--------------------- .text._Z17add_to_mixed_opacPdS_S_S_S_S_diiiii --------------------------
	.section	.text._Z17add_to_mixed_opacPdS_S_S_S_S_diiiii,"ax",@progbits
	.align	128
        .global         _Z17add_to_mixed_opacPdS_S_S_S_S_diiiii
        .type           _Z17add_to_mixed_opacPdS_S_S_S_S_diiiii,@function
        .size           _Z17add_to_mixed_opacPdS_S_S_S_S_diiiii,(.L_x_1555 - _Z17add_to_mixed_opacPdS_S_S_S_S_diiiii)
        .other          _Z17add_to_mixed_opacPdS_S_S_S_S_diiiii,@"STO_CUDA_ENTRY STV_DEFAULT"
_Z17add_to_mixed_opacPdS_S_S_S_S_diiiii:
.text._Z17add_to_mixed_opacPdS_S_S_S_S_diiiii:
[----:B------:R-:W0:Y:S01]  /*0000*/  LDC R1, c[0x0][0x37c] ;  /* 0x0000df00ff017b82 */ /* 0x000e220000000800 */
[----:B------:R-:W1:Y:S01]  /*0010*/  S2R R0, SR_TID.Y ;  /* 0x0000000000007919 */ /* 0x000e620000002200 */
[----:B------:R-:W2:Y:S06]  /*0020*/  LDCU UR5, c[0x0][0x2fc] ;  /* 0x00005f80ff0577ac */ /* 0x000eac0008000800 */
[----:B------:R-:W3:Y:S01]  /*0030*/  LDC R2, c[0x0][0x360] ;  /* 0x0000d800ff027b82 */ /* 0x000ee20000000800 */
[----:B0-----:R-:W-:Y:S01]  /*0040*/  VIADD R1, R1, 0xffffd9c0 ;  /* 0xffffd9c001017836 */ /* 0x001fe20000000000 */
[----:B------:R-:W3:Y:S01]  /*0050*/  S2R R3, SR_TID.X ;  /* 0x0000000000037919 */ /* 0x000ee20000002100 */
[----:B------:R-:W0:Y:S01]  /*0060*/  LDCU UR8, c[0x0][0x3c8] ;  /* 0x00007900ff0877ac */ /* 0x000e220008000800 */
[----:B------:R-:W4:Y:S04]  /*0070*/  LDCU UR9, c[0x0][0x3c4] ;  /* 0x00007880ff0977ac */ /* 0x000f280008000800 */
[----:B------:R-:W1:Y:S01]  /*0080*/  S2UR UR7, SR_CTAID.Y ;  /* 0x00000000000779c3 */ /* 0x000e620000002600 */
[----:B------:R-:W5:Y:S07]  /*0090*/  LDCU UR4, c[0x0][0x2f8] ;  /* 0x00005f00ff0477ac */ /* 0x000f6e0008000800 */
[----:B------:R-:W1:Y:S08]  /*00a0*/  LDC R5, c[0x0][0x364] ;  /* 0x0000d900ff057b82 */ /* 0x000e700000000800 */
[----:B------:R-:W3:Y:S01]  /*00b0*/  S2UR UR6, SR_CTAID.X ;  /* 0x00000000000679c3 */ /* 0x000ee20000002500 */
[----:B-1----:R-:W-:-:S05]  /*00c0*/  IMAD R0, R5, UR7, R0 ;  /* 0x0000000705007c24 */ /* 0x002fca000f8e0200 */
[----:B0-----:R-:W-:Y:S01]  /*00d0*/  ISETP.GE.AND P0, PT, R0, UR8, PT ;  /* 0x0000000800007c0c */ /* 0x001fe2000bf06270 */
[----:B---3--:R-:W-:Y:S01]  /*00e0*/  IMAD R3, R2, UR6, R3 ;  /* 0x0000000602037c24 */ /* 0x008fe2000f8e0203 */
[----:B-----5:R-:W-:-:S04]  /*00f0*/  IADD3 R2, P1, PT, R1, UR4, RZ ;  /* 0x0000000401027c10 */ /* 0x020fc8000ff3e0ff */
[----:B----4-:R-:W-:Y:S01]  /*0100*/  ISETP.GE.OR P0, PT, R3, UR9, P0 ;  /* 0x0000000903007c0c */ /* 0x010fe20008706670 */
[----:B--2---:R-:W-:-:S12]  /*0110*/  IMAD.X R16, RZ, RZ, UR5, P1 ;  /* 0x00000005ff107e24 */ /* 0x004fd800088e06ff */
[----:B------:R-:W-:Y:S05]  /*0120*/  @P0 EXIT ;  /* 0x000000000000094d */ /* 0x000fea0003800000 */
[----:B------:R-:W0:Y:S01]  /*0130*/  LDCU UR4, c[0x0][0x3c0] ;  /* 0x00007800ff0477ac */ /* 0x000e220008000800 */
[C---:B------:R-:W-:Y:S01]  /*0140*/  IADD3 R18, PT, PT, R1.reuse, 0x2580, RZ ;  /* 0x0000258001127810 */ /* 0x040fe20007ffe0ff */
[----:B------:R-:W-:Y:S01]  /*0150*/  VIADD R17, R1, 0x1900 ;  /* 0x0000190001117836 */ /* 0x000fe20000000000 */
[----:B------:R-:W1:Y:S01]  /*0160*/  LDCU.64 UR36, c[0x0][0x358] ;  /* 0x00006b00ff2477ac */ /* 0x000e620008000a00 */
[----:B0-----:R-:W-:-:S05]  /*0170*/  IMAD.U32 R24, RZ, RZ, UR4 ;  /* 0x00000004ff187e24 */ /* 0x001fca000f8e00ff */
[----:B------:R-:W-:-:S13]  /*0180*/  ISETP.GE.AND P0, PT, R24, 0x1, PT ;  /* 0x000000011800780c */ /* 0x000fda0003f06270 */
[----:B-1----:R-:W-:Y:S05]  /*0190*/  @!P0 BRA `(.L_x_51) ;  /* 0x0000000c00608947 */ /* 0x002fea0003800000 */
[----:B------:R-:W0:Y:S08]  /*01a0*/  LDC.64 R4, c[0x0][0x398] ;  /* 0x0000e600ff047b82 */ /* 0x000e300000000a00 */
[----:B------:R-:W1:Y:S01]  /*01b0*/  LDC.64 R6, c[0x0][0x380] ;  /* 0x0000e000ff067b82 */ /* 0x000e620000000a00 */
[----:B------:R-:W-:Y:S01]  /*01c0*/  IMAD.MOV.U32 R8, RZ, RZ, 0x1 ;  /* 0x00000001ff087424 */ /* 0x000fe200078e00ff */
[----:B------:R-:W2:Y:S01]  /*01d0*/  LDCU.64 UR4, c[0x0][0x3b0] ;  /* 0x00007600ff0477ac */ /* 0x000ea20008000a00 */
[----:B0-----:R-:W-:-:S06]  /*01e0*/  IMAD.WIDE.U32 R4, R0, 0x8, R4 ;  /* 0x0000000800047825 */ /* 0x001fcc00078e0004 */
[----:B------:R-:W3:Y:S01]  /*01f0*/  LDG.E.64 R4, desc[UR36][R4.64] ;  /* 0x0000002404047981 */ /* 0x000ee2000c1e1b00 */
[----:B-1----:R-:W-:-:S06]  /*0200*/  IMAD.WIDE.U32 R6, R0, 0x8, R6 ;  /* 0x0000000800067825 */ /* 0x002fcc00078e0006 */
[----:B------:R-:W2:Y:S01]  /*0210*/  LDG.E.64 R6, desc[UR36][R6.64] ;  /* 0x0000002406067981 */ /* 0x000ea2000c1e1b00 */
[----:B------:R-:W-:Y:S01]  /*0220*/  BSSY.RECONVERGENT B0, `(.L_x_52) ;  /* 0x0000016000007945 */ /* 0x000fe20003800200 */
[----:B------:R-:W-:Y:S01]  /*0230*/  IMAD R27, R0, UR9, R3 ;  /* 0x00000009001b7c24 */ /* 0x000fe2000f8e0203 */
[----:B---3--:R-:W0:Y:S02]  /*0240*/  MUFU.RCP64H R9, R5 ;  /* 0x0000000500097308 */ /* 0x008e240000001800 */
[----:B0-----:R-:W-:-:S08]  /*0250*/  DFMA R10, -R4, R8, 1 ;  /* 0x3ff00000040a742b */ /* 0x001fd00000000108 */
[----:B------:R-:W-:-:S08]  /*0260*/  DFMA R10, R10, R10, R10 ;  /* 0x0000000a0a0a722b */ /* 0x000fd0000000000a */
[----:B------:R-:W-:Y:S02]  /*0270*/  DFMA R10, R8, R10, R8 ;  /* 0x0000000a080a722b */ /* 0x000fe40000000008 */
[----:B--2---:R-:W-:-:S06]  /*0280*/  DMUL R8, R6, UR4 ;  /* 0x0000000406087c28 */ /* 0x004fcc0008000000 */
[----:B------:R-:W-:-:S04]  /*0290*/  DFMA R12, -R4, R10, 1 ;  /* 0x3ff00000040c742b */ /* 0x000fc8000000010a */
[----:B------:R-:W-:-:S04]  /*02a0*/  FSETP.GEU.AND P1, PT, |R9|, 6.5827683646048100446e-37, PT ;  /* 0x036000000900780b */ /* 0x000fc80003f2e200 */
[----:B------:R-:W-:-:S08]  /*02b0*/  DFMA R12, R10, R12, R10 ;  /* 0x0000000c0a0c722b */ /* 0x000fd0000000000a */
[----:B------:R-:W-:-:S08]  /*02c0*/  DMUL R28, R8, R12 ;  /* 0x0000000c081c7228 */ /* 0x000fd00000000000 */
[----:B------:R-:W-:-:S08]  /*02d0*/  DFMA R6, -R4, R28, R8 ;  /* 0x0000001c0406722b */ /* 0x000fd00000000108 */
[----:B------:R-:W-:-:S10]  /*02e0*/  DFMA R28, R12, R6, R28 ;  /* 0x000000060c1c722b */ /* 0x000fd4000000001c */
[----:B------:R-:W-:-:S05]  /*02f0*/  FFMA R6, RZ, R5, R29 ;  /* 0x00000005ff067223 */ /* 0x000fca000000001d */
[----:B------:R-:W-:-:S13]  /*0300*/  FSETP.GT.AND P0, PT, |R6|, 1.469367938527859385e-39, PT ;  /* 0x001000000600780b */ /* 0x000fda0003f04200 */
[----:B------:R-:W-:Y:S05]  /*0310*/  @P0 BRA P1, `(.L_x_53) ;  /* 0x0000000000180947 */ /* 0x000fea0000800000 */
[----:B------:R-:W-:Y:S01]  /*0320*/  IMAD.MOV.U32 R37, RZ, RZ, R8 ;  /* 0x000000ffff257224 */ /* 0x000fe200078e0008 */
[----:B------:R-:W-:Y:S02]  /*0330*/  MOV R36, R9 ;  /* 0x0000000900247202 */ /* 0x000fe40000000f00 */
[----:B------:R-:W-:-:S07]  /*0340*/  MOV R6, 0x360 ;  /* 0x0000036000067802 */ /* 0x000fce0000000f00 */
[----:B------:R-:W-:Y:S05]  /*0350*/  CALL.REL.NOINC `($__internal_1_$__cuda_sm20_div_rn_f64_full) ;  /* 0x0000007c00c87944 */ /* 0x000fea0003c00000 */
[----:B------:R-:W-:Y:S02]  /*0360*/  IMAD.MOV.U32 R28, RZ, RZ, R4 ;  /* 0x000000ffff1c7224 */ /* 0x000fe400078e0004 */
[----:B------:R-:W-:-:S07]  /*0370*/  IMAD.MOV.U32 R29, RZ, RZ, R5 ;  /* 0x000000ffff1d7224 */ /* 0x000fce00078e0005 */
.L_x_53:
[----:B------:R-:W-:Y:S05]  /*0380*/  BSYNC.RECONVERGENT B0 ;  /* 0x0000000000007941 */ /* 0x000fea0003800200 */
.L_x_52:
[----:B------:R-:W0:Y:S01]  /*0390*/  LDCU UR4, c[0x0][0x3c0] ;  /* 0x00007800ff0477ac */ /* 0x000e220008000800 */
[----:B------:R-:W-:Y:S02]  /*03a0*/  IMAD.MOV.U32 R25, RZ, RZ, RZ ;  /* 0x000000ffff197224 */ /* 0x000fe400078e00ff */
[----:B0-----:R-:W-:-:S05]  /*03b0*/  IMAD.U32 R24, RZ, RZ, UR4 ;  /* 0x00000004ff187e24 */ /* 0x001fca000f8e00ff */
[C---:B------:R-:W-:Y:S02]  /*03c0*/  IADD3 R4, PT, PT, R24.reuse, -0x1, RZ ;  /* 0xffffffff18047810 */ /* 0x040fe40007ffe0ff */
[----:B------:R-:W-:Y:S02]  /*03d0*/  LOP3.LUT R26, R24, 0xf, RZ, 0xc0, !PT ;  /* 0x0000000f181a7812 */ /* 0x000fe400078ec0ff */
[----:B------:R-:W-:-:S13]  /*03e0*/  ISETP.GE.U32.AND P0, PT, R4, 0xf, PT ;  /* 0x0000000f0400780c */ /* 0x000fda0003f06070 */
[----:B------:R-:W-:Y:S05]  /*03f0*/  @!P0 BRA `(.L_x_54) ;  /* 0x0000000400308947 */ /* 0x000fea0003800000 */
[----:B------:R-:W-:-:S07]  /*0400*/  IMAD.MOV.U32 R25, RZ, RZ, RZ ;  /* 0x000000ffff197224 */ /* 0x000fce00078e00ff */
.L_x_55:
[----:B0-----:R-:W0:Y:S01]  /*0410*/  LDC.64 R32, c[0x0][0x390] ;  /* 0x0000e400ff207b82 */ /* 0x001e220000000a00 */
[----:B------:R-:W-:-:S04]  /*0420*/  IMAD R30, R27, R24, R25 ;  /* 0x000000181b1e7224 */ /* 0x000fc800078e0219 */
[----:B0-----:R-:W-:-:S05]  /*0430*/  IMAD.WIDE R32, R30, 0x8, R32 ;  /* 0x000000081e207825 */ /* 0x001fca00078e0220 */
[----:B------:R-:W2:Y:S04]  /*0440*/  LDG.E.64 R8, desc[UR36][R32.64] ;  /* 0x0000002420087981 */ /* 0x000ea8000c1e1b00 */
[----:B------:R-:W2:Y:S04]  /*0450*/  LDG.E.64 R10, desc[UR36][R32.64+0x8] ;  /* 0x00000824200a7981 */ /* 0x000ea8000c1e1b00 */
[----:B------:R-:W3:Y:S04]  /*0460*/  LDG.E.64 R12, desc[UR36][R32.64+0x10] ;  /* 0x00001024200c7981 */ /* 0x000ee8000c1e1b00 */
[----:B------:R-:W3:Y:S04]  /*0470*/  LDG.E.64 R14, desc[UR36][R32.64+0x18] ;  /* 0x00001824200e7981 */ /* 0x000ee8000c1e1b00 */
[----:B------:R-:W4:Y:S04]  /*0480*/  LDG.E.64 R20, desc[UR36][R32.64+0x20] ;  /* 0x0000202420147981 */ /* 0x000f28000c1e1b00 */
[----:B------:R-:W4:Y:S04]  /*0490*/  LDG.E.64 R22, desc[UR36][R32.64+0x28] ;  /* 0x0000282420167981 */ /* 0x000f28000c1e1b00 */
[----:B------:R-:W5:Y:S04]  /*04a0*/  LDG.E.64 R4, desc[UR36][R32.64+0x30] ;  /* 0x0000302420047981 */ /* 0x000f68000c1e1b00 */
[----:B------:R-:W5:Y:S01]  /*04b0*/  LDG.E.64 R6, desc[UR36][R32.64+0x38] ;  /* 0x0000382420067981 */ /* 0x000f62000c1e1b00 */
[----:B------:R-:W-:-:S05]  /*04c0*/  IMAD R19, R25, 0x8, R1 ;  /* 0x0000000819137824 */ /* 0x000fca00078e0201 */
[----:B--2---:R0:W-:Y:S04]  /*04d0*/  STL.128 [R19+0x1900], R8 ;  /* 0x0019000813007387 */ /* 0x0041e80000100c00 */
[----:B---3--:R1:W-:Y:S04]  /*04e0*/  STL.128 [R19+0x1910], R12 ;  /* 0x0019100c13007387 */ /* 0x0083e80000100c00 */
[----:B0-----:R-:W2:Y:S04]  /*04f0*/  LDG.E.64 R8, desc[UR36][R32.64+0x40] ;  /* 0x0000402420087981 */ /* 0x001ea8000c1e1b00 */
[----:B------:R-:W2:Y:S04]  /*0500*/  LDG.E.64 R10, desc[UR36][R32.64+0x48] ;  /* 0x00004824200a7981 */ /* 0x000ea8000c1e1b00 */
[----:B-1----:R-:W3:Y:S04]  /*0510*/  LDG.E.64 R12, desc[UR36][R32.64+0x50] ;  /* 0x00005024200c7981 */ /* 0x002ee8000c1e1b00 */
[----:B------:R-:W3:Y:S04]  /*0520*/  LDG.E.64 R14, desc[UR36][R32.64+0x58] ;  /* 0x00005824200e7981 */ /* 0x000ee8000c1e1b00 */
[----:B----4-:R0:W-:Y:S04]  /*0530*/  STL.128 [R19+0x1920], R20 ;  /* 0x0019201413007387 */ /* 0x0101e80000100c00 */
[----:B0-----:R-:W4:Y:S04]  /*0540*/  LDG.E.64 R20, desc[UR36][R32.64+0x60] ;  /* 0x0000602420147981 */ /* 0x001f28000c1e1b00 */
[----:B------:R-:W4:Y:S04]  /*0550*/  LDG.E.64 R22, desc[UR36][R32.64+0x68] ;  /* 0x0000682420167981 */ /* 0x000f28000c1e1b00 */
[----:B-----5:R0:W-:Y:S02]  /*0560*/  STL.128 [R19+0x1930], R4 ;  /* 0x0019300413007387 */ /* 0x0201e40000100c00 */
[----:B0-----:R-:W0:Y:S02]  /*0570*/  LDC.64 R4, c[0x0][0x388] ;  /* 0x0000e200ff047b82 */ /* 0x001e240000000a00 */
[----:B------:R-:W5:Y:S01]  /*0580*/  LDG.E.64 R6, desc[UR36][R32.64+0x78] ;  /* 0x0000782420067981 */ /* 0x000f62000c1e1b00 */
[----:B0-----:R-:W-:-:S03]  /*0590*/  IMAD.WIDE R30, R30, 0x8, R4 ;  /* 0x000000081e1e7825 */ /* 0x001fc600078e0204 */
[----:B------:R-:W5:Y:S04]  /*05a0*/  LDG.E.64 R4, desc[UR36][R32.64+0x70] ;  /* 0x0000702420047981 */ /* 0x000f68000c1e1b00 */
[----:B------:R-:W5:Y:S04]  /*05b0*/  LDG.E.64 R34, desc[UR36][R30.64+0x30] ;  /* 0x000030241e227981 */ /* 0x000f68000c1e1b00 */
[----:B------:R-:W5:Y:S04]  /*05c0*/  LDG.E.64 R38, desc[UR36][R30.64+0x40] ;  /* 0x000040241e267981 */ /* 0x000f68000c1e1b00 */
[----:B------:R-:W5:Y:S04]  /*05d0*/  LDG.E.64 R32, desc[UR36][R30.64+0x38] ;  /* 0x000038241e207981 */ /* 0x000f68000c1e1b00 */
[----:B------:R-:W5:Y:S04]  /*05e0*/  LDG.E.64 R36, desc[UR36][R30.64+0x48] ;  /* 0x000048241e247981 */ /* 0x000f68000c1e1b00 */
[----:B--2---:R0:W-:Y:S04]  /*05f0*/  STL.128 [R19+0x1940], R8 ;  /* 0x0019400813007387 */ /* 0x0041e80000100c00 */
[----:B---3--:R1:W-:Y:S04]  /*0600*/  STL.128 [R19+0x1950], R12 ;  /* 0x0019500c13007387 */ /* 0x0083e80000100c00 */
[----:B0-----:R-:W2:Y:S04]  /*0610*/  LDG.E.64 R8, desc[UR36][R30.64+0x10] ;  /* 0x000010241e087981 */ /* 0x001ea8000c1e1b00 */
[----:B------:R-:W3:Y:S04]  /*0620*/  LDG.E.64 R10, desc[UR36][R30.64+0x18] ;  /* 0x000018241e0a7981 */ /* 0x000ee8000c1e1b00 */
[----:B-1----:R-:W3:Y:S04]  /*0630*/  LDG.E.64 R12, desc[UR36][R30.64+0x20] ;  /* 0x000020241e0c7981 */ /* 0x002ee8000c1e1b00 */
[----:B------:R-:W3:Y:S04]  /*0640*/  LDG.E.64 R14, desc[UR36][R30.64+0x28] ;  /* 0x000028241e0e7981 */ /* 0x000ee8000c1e1b00 */
[----:B----4-:R0:W-:Y:S04]  /*0650*/  STL.128 [R19+0x1960], R20 ;  /* 0x0019601413007387 */ /* 0x0101e80000100c00 */
[----:B0-----:R-:W4:Y:S04]  /*0660*/  LDG.E.64 R22, desc[UR36][R30.64] ;  /* 0x000000241e167981 */ /* 0x001f28000c1e1b00 */
[----:B------:R-:W4:Y:S04]  /*0670*/  LDG.E.64 R20, desc[UR36][R30.64+0x8] ;  /* 0x000008241e147981 */ /* 0x000f28000c1e1b00 */
[----:B-----5:R-:W-:Y:S01]  /*0680*/  STL.128 [R19+0x1970], R4 ;  /* 0x0019700413007387 */ /* 0x020fe20000100c00 */
[----:B--2---:R-:W-:-:S02]  /*0690*/  DMUL R8, R8, R28 ;  /* 0x0000001c08087228 */ /* 0x004fc40000000000 */
[-C--:B---3--:R-:W-:Y:S02]  /*06a0*/  DMUL R10, R10, R28.reuse ;  /* 0x0000001c0a0a7228 */ /* 0x088fe40000000000 */
[-C--:B------:R-:W-:Y:S02]  /*06b0*/  DMUL R12, R12, R28.reuse ;  /* 0x0000001c0c0c7228 */ /* 0x080fe40000000000 */
[----:B------:R-:W-:-:S03]  /*06c0*/  DMUL R14, R14, R28 ;  /* 0x0000001c0e0e7228 */ /* 0x000fc60000000000 */
[----:B------:R0:W-:Y:S04]  /*06d0*/  STL.128 [R19+0x2590], R8 ;  /* 0x0025900813007387 */ /* 0x0001e80000100c00 */
[----:B------:R1:W-:Y:S04]  /*06e0*/  STL.128 [R19+0x25a0], R12 ;  /* 0x0025a00c13007387 */ /* 0x0003e80000100c00 */
[----:B0-----:R-:W2:Y:S01]  /*06f0*/  LDG.E.64 R8, desc[UR36][R30.64+0x50] ;  /* 0x000050241e087981 */ /* 0x001ea2000c1e1b00 */
[----:B----4-:R-:W-:-:S03]  /*0700*/  DMUL R4, R22, R28 ;  /* 0x0000001c16047228 */ /* 0x010fc60000000000 */
[----:B------:R-:W3:Y:S01]  /*0710*/  LDG.E.64 R10, desc[UR36][R30.64+0x58] ;  /* 0x000058241e0a7981 */ /* 0x000ee2000c1e1b00 */
[----:B------:R-:W-:-:S03]  /*0720*/  DMUL R6, R20, R28 ;  /* 0x0000001c14067228 */ /* 0x000fc60000000000 */
[----:B-1----:R-:W4:Y:S04]  /*0730*/  LDG.E.64 R12, desc[UR36][R30.64+0x60] ;  /* 0x000060241e0c7981 */ /* 0x002f28000c1e1b00 */
[----:B------:R-:W5:Y:S04]  /*0740*/  LDG.E.64 R14, desc[UR36][R30.64+0x68] ;  /* 0x000068241e0e7981 */ /* 0x000f68000c1e1b00 */
[----:B------:R-:W5:Y:S04]  /*0750*/  LDG.E.64 R20, desc[UR36][R30.64+0x70] ;  /* 0x000070241e147981 */ /* 0x000f68000c1e1b00 */
[----:B------:R0:W5:Y:S04]  /*0760*/  LDG.E.64 R22, desc[UR36][R30.64+0x78] ;  /* 0x000078241e167981 */ /* 0x000168000c1e1b00 */
[----:B------:R1:W-:Y:S02]  /*0770*/  STL.128 [R19+0x2580], R4 ;  /* 0x0025800413007387 */ /* 0x0003e40000100c00 */
[----:B-1----:R-:W-:-:S02]  /*0780*/  DMUL R4, R34, R28 ;  /* 0x0000001c22047228 */ /* 0x002fc40000000000 */
[----:B------:R-:W-:-:S07]  /*0790*/  DMUL R6, R32, R28 ;  /* 0x0000001c20067228 */ /* 0x000fce0000000000 */
[----:B------:R1:W-:Y:S01]  /*07a0*/  STL.128 [R19+0x25b0], R4 ;  /* 0x0025b00413007387 */ /* 0x0003e20000100c00 */
[----:B0-----:R-:W-:Y:S02]  /*07b0*/  LOP3.LUT R30, R24, 0x7ffffff0, RZ, 0xc0, !PT ;  /* 0x7ffffff0181e7812 */ /* 0x001fe400078ec0ff */
[----:B------:R-:W-:Y:S01]  /*07c0*/  IADD3 R25, PT, PT, R25, 0x10, RZ ;  /* 0x0000001019197810 */ /* 0x000fe20007ffe0ff */
[-C--:B-1----:R-:W-:Y:S02]  /*07d0*/  DMUL R4, R38, R28.reuse ;  /* 0x0000001c26047228 */ /* 0x082fe40000000000 */
[----:B------:R-:W-:Y:S01]  /*07e0*/  DMUL R6, R36, R28 ;  /* 0x0000001c24067228 */ /* 0x000fe20000000000 */
[----:B------:R-:W-:-:S06]  /*07f0*/  ISETP.NE.AND P0, PT, R25, R30, PT ;  /* 0x0000001e1900720c */ /* 0x000fcc0003f05270 */
[----:B------:R0:W-:Y:S01]  /*0800*/  STL.128 [R19+0x25c0], R4 ;  /* 0x0025c00413007387 */ /* 0x0001e20000100c00 */
[-C--:B--2---:R-:W-:Y:S02]  /*0810*/  DMUL R8, R8, R28.reuse ;  /* 0x0000001c08087228 */ /* 0x084fe40000000000 */
[-C--:B---3--:R-:W-:Y:S02]  /*0820*/  DMUL R10, R10, R28.reuse ;  /* 0x0000001c0a0a7228 */ /* 0x088fe40000000000 */
[-C--:B----4-:R-:W-:Y:S02]  /*0830*/  DMUL R12, R12, R28.reuse ;  /* 0x0000001c0c0c7228 */ /* 0x090fe40000000000 */
[-C--:B-----5:R-:W-:Y:S02]  /*0840*/  DMUL R14, R14, R28.reuse ;  /* 0x0000001c0e0e7228 */ /* 0x0a0fe40000000000 */
[-C--:B------:R-:W-:Y:S02]  /*0850*/  DMUL R20, R20, R28.reuse ;  /* 0x0000001c14147228 */ /* 0x080fe40000000000 */
[----:B------:R-:W-:Y:S01]  /*0860*/  DMUL R22, R22, R28 ;  /* 0x0000001c16167228 */ /* 0x000fe20000000000 */
[----:B------:R0:W-:Y:S04]  /*0870*/  STL.128 [R19+0x25d0], R8 ;  /* 0x0025d00813007387 */ /* 0x0001e80000100c00 */
[----:B------:R0:W-:Y:S04]  /*0880*/  STL.128 [R19+0x25e0], R12 ;  /* 0x0025e00c13007387 */ /* 0x0001e80000100c00 */
[----:B------:R0:W-:Y:S01]  /*0890*/  STL.128 [R19+0x25f0], R20 ;  /* 0x0025f01413007387 */ /* 0x0001e20000100c00 */
[----:B------:R-:W-:Y:S05]  /*08a0*/  @P0 BRA `(.L_x_55) ;  /* 0xfffffff800d80947 */ /* 0x000fea000383ffff */
[----:B------:R-:W-:-:S07]  /*08b0*/  IMAD.MOV.U32 R25, RZ, RZ, R30 ;  /* 0x000000ffff197224 */ /* 0x000fce00078e001e */
.L_x_54:
[----:B------:R-:W-:-:S13]  /*08c0*/  ISETP.NE.AND P0, PT, R26, RZ, PT ;  /* 0x000000ff1a00720c */ /* 0x000fda0003f05270 */
[----:B------:R-:W-:Y:S05]  /*08d0*/  @!P0 BRA `(.L_x_51) ;  /* 0x0000000400908947 */ /* 0x000fea0003800000 */
[----:B------:R-:W-:Y:S02]  /*08e0*/  ISETP.GE.U32.AND P0, PT, R26, 0x8, PT ;  /* 0x000000081a00780c */ /* 0x000fe40003f06070 */
[----:B0-----:R-:W-:-:S04]  /*08f0*/  LOP3.LUT R19, R24, 0x7, RZ, 0xc0, !PT ;  /* 0x0000000718137812 */ /* 0x001fc800078ec0ff */
[----:B------:R-:W-:-:S07]  /*0900*/  ISETP.NE.AND P1, PT, R19, RZ, PT ;  /* 0x000000ff1300720c */ /* 0x000fce0003f25270 */
[----:B------:R-:W-:Y:S06]  /*0910*/  @!P0 BRA `(.L_x_56) ;  /* 0x0000000000bc8947 */ /* 0x000fec0003800000 */
[----:B------:R-:W0:Y:S01]  /*0920*/  LDC.64 R6, c[0x0][0x390] ;  /* 0x0000e400ff067b82 */ /* 0x000e220000000a00 */
[----:B------:R-:W-:-:S07]  /*0930*/  IMAD R31, R27, R24, R25 ;  /* 0x000000181b1f7224 */ /* 0x000fce00078e0219 */
[----:B------:R-:W1:Y:S01]  /*0940*/  LDC.64 R22, c[0x0][0x388] ;  /* 0x0000e200ff167b82 */ /* 0x000e620000000a00 */
[----:B0-----:R-:W-:-:S05]  /*0950*/  IMAD.WIDE R6, R31, 0x8, R6 ;  /* 0x000000081f067825 */ /* 0x001fca00078e0206 */
[----:B------:R-:W2:Y:S04]  /*0960*/  LDG.E.64 R20, desc[UR36][R6.64] ;  /* 0x0000002406147981 */ /* 0x000ea8000c1e1b00 */
[----:B------:R-:W3:Y:S04]  /*0970*/  LDG.E.64 R14, desc[UR36][R6.64+0x8] ;  /* 0x00000824060e7981 */ /* 0x000ee8000c1e1b00 */
[----:B------:R-:W4:Y:S04]  /*0980*/  LDG.E.64 R12, desc[UR36][R6.64+0x10] ;  /* 0x00001024060c7981 */ /* 0x000f28000c1e1b00 */
[----:B------:R-:W5:Y:S04]  /*0990*/  LDG.E.64 R10, desc[UR36][R6.64+0x18] ;  /* 0x00001824060a7981 */ /* 0x000f68000c1e1b00 */
[----:B------:R-:W5:Y:S04]  /*09a0*/  LDG.E.64 R8, desc[UR36][R6.64+0x28] ;  /* 0x0000282406087981 */ /* 0x000f68000c1e1b00 */
[----:B------:R-:W5:Y:S01]  /*09b0*/  LDG.E.64 R4, desc[UR36][R6.64+0x20] ;  /* 0x0000202406047981 */ /* 0x000f62000c1e1b00 */
[----:B------:R-:W-:-:S02]  /*09c0*/  IMAD R26, R25, 0x8, R1 ;  /* 0x00000008191a7824 */ /* 0x000fc400078e0201 */
[----:B-1----:R-:W-:-:S05]  /*09d0*/  IMAD.WIDE R22, R31, 0x8, R22 ;  /* 0x000000081f167825 */ /* 0x002fca00078e0216 */
[----:B------:R-:W5:Y:S04]  /*09e0*/  LDG.E.64 R32, desc[UR36][R22.64] ;  /* 0x0000002416207981 */ /* 0x000f68000c1e1b00 */
[----:B------:R-:W5:Y:S04]  /*09f0*/  LDG.E.64 R30, desc[UR36][R22.64+0x8] ;  /* 0x00000824161e7981 */ /* 0x000f68000c1e1b00 */
[----:B--2---:R-:W-:Y:S04]  /*0a00*/  STL.64 [R26+0x1900], R20 ;  /* 0x001900141a007387 */ /* 0x004fe80000100a00 */
[----:B---3--:R-:W-:Y:S04]  /*0a10*/  STL.64 [R26+0x1908], R14 ;  /* 0x0019080e1a007387 */ /* 0x008fe80000100a00 */
[----:B----4-:R0:W-:Y:S04]  /*0a20*/  STL.64 [R26+0x1910], R12 ;  /* 0x0019100c1a007387 */ /* 0x0101e80000100a00 */
[----:B-----5:R1:W-:Y:S04]  /*0a30*/  STL.64 [R26+0x1918], R10 ;  /* 0x0019180a1a007387 */ /* 0x0203e80000100a00 */
[----:B------:R2:W-:Y:S04]  /*0a40*/  STL.64 [R26+0x1928], R8 ;  /* 0x001928081a007387 */ /* 0x0005e80000100a00 */
[----:B0-----:R-:W3:Y:S04]  /*0a50*/  LDG.E.64 R12, desc[UR36][R22.64+0x20] ;  /* 0x00002024160c7981 */ /* 0x001ee8000c1e1b00 */
[----:B-1----:R-:W4:Y:S04]  /*0a60*/  LDG.E.64 R10, desc[UR36][R22.64+0x18] ;  /* 0x00001824160a7981 */ /* 0x002f28000c1e1b00 */
[----:B--2---:R-:W2:Y:S04]  /*0a70*/  LDG.E.64 R8, desc[UR36][R22.64+0x10] ;  /* 0x0000102416087981 */ /* 0x004ea8000c1e1b00 */
[----:B------:R-:W5:Y:S04]  /*0a80*/  LDG.E.64 R14, desc[UR36][R22.64+0x28] ;  /* 0x00002824160e7981 */ /* 0x000f68000c1e1b00 */
[----:B------:R-:W5:Y:S04]  /*0a90*/  LDG.E.64 R20, desc[UR36][R22.64+0x30] ;  /* 0x0000302416147981 */ /* 0x000f68000c1e1b00 */
[----:B------:R0:W-:Y:S04]  /*0aa0*/  STL.64 [R26+0x1920], R4 ;  /* 0x001920041a007387 */ /* 0x0001e80000100a00 */
[----:B------:R-:W5:Y:S04]  /*0ab0*/  LDG.E.64 R22, desc[UR36][R22.64+0x38] ;  /* 0x0000382416167981 */ /* 0x000f68000c1e1b00 */
[----:B0-----:R-:W5:Y:S04]  /*0ac0*/  LDG.E.64 R4, desc[UR36][R6.64+0x30] ;  /* 0x0000302406047981 */ /* 0x001f68000c1e1b00 */
[----:B------:R-:W5:Y:S01]  /*0ad0*/  LDG.E.64 R6, desc[UR36][R6.64+0x38] ;  /* 0x0000382406067981 */ /* 0x000f62000c1e1b00 */
[----:B------:R-:W-:-:S02]  /*0ae0*/  DMUL R32, R32, R28 ;  /* 0x0000001c20207228 */ /* 0x000fc40000000000 */
[----:B------:R-:W-:-:S05]  /*0af0*/  DMUL R30, R30, R28 ;  /* 0x0000001c1e1e7228 */ /* 0x000fca0000000000 */
[----:B------:R0:W-:Y:S04]  /*0b00*/  STL.64 [R26+0x2580], R32 ;  /* 0x002580201a007387 */ /* 0x0001e80000100a00 */
[----:B------:R0:W-:Y:S01]  /*0b10*/  STL.64 [R26+0x2588], R30 ;  /* 0x0025881e1a007387 */ /* 0x0001e20000100a00 */
[----:B------:R-:W-:Y:S01]  /*0b20*/  VIADD R25, R25, 0x8 ;  /* 0x0000000819197836 */ /* 0x000fe20000000000 */
[-C--:B---3--:R-:W-:Y:S02]  /*0b30*/  DMUL R12, R12, R28.reuse ;  /* 0x0000001c0c0c7228 */ /* 0x088fe40000000000 */
[-C--:B----4-:R-:W-:Y:S02]  /*0b40*/  DMUL R10, R10, R28.reuse ;  /* 0x0000001c0a0a7228 */ /* 0x090fe40000000000 */
[----:B--2---:R-:W-:-:S02]  /*0b50*/  DMUL R8, R8, R28 ;  /* 0x0000001c08087228 */ /* 0x004fc40000000000 */
[-C--:B-----5:R-:W-:Y:S02]  /*0b60*/  DMUL R14, R14, R28.reuse ;  /* 0x0000001c0e0e7228 */ /* 0x0a0fe40000000000 */
[----:B------:R-:W-:-:S03]  /*0b70*/  DMUL R20, R20, R28 ;  /* 0x0000001c14147228 */ /* 0x000fc60000000000 */
[----:B------:R0:W-:Y:S01]  /*0b80*/  STL.64 [R26+0x2590], R8 ;  /* 0x002590081a007387 */ /* 0x0001e20000100a00 */
[----:B------:R-:W-:-:S03]  /*0b90*/  DMUL R22, R22, R28 ;  /* 0x0000001c16167228 */ /* 0x000fc60000000000 */
[----:B------:R0:W-:Y:S04]  /*0ba0*/  STL.64 [R26+0x2598], R10 ;  /* 0x0025980a1a007387 */ /* 0x0001e80000100a00 */
[----:B------:R0:W-:Y:S04]  /*0bb0*/  STL.64 [R26+0x25a0], R12 ;  /* 0x0025a00c1a007387 */ /* 0x0001e80000100a00 */
[----:B------:R0:W-:Y:S04]  /*0bc0*/  STL.64 [R26+0x1930], R4 ;  /* 0x001930041a007387 */ /* 0x0001e80000100a00 */
[----:B------:R0:W-:Y:S04]  /*0bd0*/  STL.64 [R26+0x25a8], R14 ;  /* 0x0025a80e1a007387 */ /* 0x0001e80000100a00 */
[----:B------:R0:W-:Y:S04]  /*0be0*/  STL.64 [R26+0x1938], R6 ;  /* 0x001938061a007387 */ /* 0x0001e80000100a00 */
[----:B------:R0:W-:Y:S04]  /*0bf0*/  STL.64 [R26+0x25b0], R20 ;  /* 0x0025b0141a007387 */ /* 0x0001e80000100a00 */
[----:B------:R0:W-:Y:S02]  /*0c00*/  STL.64 [R26+0x25b8], R22 ;  /* 0x0025b8161a007387 */ /* 0x0001e40000100a00 */
.L_x_56:
        /* <DEDUP_REMOVED lines=9> */
[----:B------:R-:W2:Y:S01]  /*0ca0*/  LDG.E.64 R12, desc[UR36][R30.64] ;  /* 0x000000241e0c7981 */ /* 0x000ea2000c1e1b00 */
[----:B-1----:R-:W-:-:S03]  /*0cb0*/  IMAD.WIDE R10, R5, 0x8, R10 ;  /* 0x00000008050a7825 */ /* 0x002fc600078e020a */
[----:B------:R-:W3:Y:S04]  /*0cc0*/  LDG.E.64 R14, desc[UR36][R30.64+0x8] ;  /* 0x000008241e0e7981 */ /* 0x000ee8000c1e1b00 */
[----:B------:R-:W4:Y:S04]  /*0cd0*/  LDG.E.64 R20, desc[UR36][R30.64+0x10] ;  /* 0x000010241e147981 */ /* 0x000f28000c1e1b00 */
[----:B------:R-:W5:Y:S04]  /*0ce0*/  LDG.E.64 R4, desc[UR36][R30.64+0x18] ;  /* 0x000018241e047981 */ /* 0x000f68000c1e1b00 */
[----:B------:R-:W5:Y:S04]  /*0cf0*/  LDG.E.64 R22, desc[UR36][R10.64] ;  /* 0x000000240a167981 */ /* 0x000f68000c1e1b00 */
[----:B------:R-:W5:Y:S04]  /*0d00*/  LDG.E.64 R6, desc[UR36][R10.64+0x8] ;  /* 0x000008240a067981 */ /* 0x000f68000c1e1b00 */
[----:B------:R-:W5:Y:S04]  /*0d10*/  LDG.E.64 R8, desc[UR36][R10.64+0x10] ;  /* 0x000010240a087981 */ /* 0x000f68000c1e1b00 */
[----:B------:R-:W5:Y:S01]  /*0d20*/  LDG.E.64 R10, desc[UR36][R10.64+0x18] ;  /* 0x000018240a0a7981 */ /* 0x000f62000c1e1b00 */
[C---:B------:R-:W-:Y:S01]  /*0d30*/  LEA R19, R25.reuse, R1, 0x3 ;  /* 0x0000000119137211 */ /* 0x040fe200078e18ff */
[----:B------:R-:W-:Y:S01]  /*0d40*/  VIADD R25, R25, 0x4 ;  /* 0x0000000419197836 */ /* 0x000fe20000000000 */
[----:B--2---:R-:W-:-:S02]  /*0d50*/  DMUL R12, R12, R28 ;  /* 0x0000001c0c0c7228 */ /* 0x004fc40000000000 */
[-C--:B---3--:R-:W-:Y:S02]  /*0d60*/  DMUL R14, R14, R28.reuse ;  /* 0x0000001c0e0e7228 */ /* 0x088fe40000000000 */
[-C--:B----4-:R-:W-:Y:S02]  /*0d70*/  DMUL R20, R20, R28.reuse ;  /* 0x0000001c14147228 */ /* 0x090fe40000000000 */
[----:B-----5:R-:W-:Y:S01]  /*0d80*/  DMUL R4, R4, R28 ;  /* 0x0000001c04047228 */ /* 0x020fe20000000000 */
[----:B------:R0:W-:Y:S04]  /*0d90*/  STL.64 [R19+0x2580], R12 ;  /* 0x0025800c13007387 */ /* 0x0001e80000100a00 */
[----:B------:R0:W-:Y:S04]  /*0da0*/  STL.64 [R19+0x1900], R22 ;  /* 0x0019001613007387 */ /* 0x0001e80000100a00 */
[----:B------:R0:W-:Y:S04]  /*0db0*/  STL.64 [R19+0x1908], R6 ;  /* 0x0019080613007387 */ /* 0x0001e80000100a00 */
[----:B------:R0:W-:Y:S04]  /*0dc0*/  STL.64 [R19+0x1910], R8 ;  /* 0x0019100813007387 */ /* 0x0001e80000100a00 */
[----:B------:R0:W-:Y:S04]  /*0dd0*/  STL.64 [R19+0x2588], R14 ;  /* 0x0025880e13007387 */ /* 0x0001e80000100a00 */
[----:B------:R0:W-:Y:S04]  /*0de0*/  STL.64 [R19+0x2590], R20 ;  /* 0x0025901413007387 */ /* 0x0001e80000100a00 */
[----:B------:R0:W-:Y:S04]  /*0df0*/  STL.64 [R19+0x1918], R10 ;  /* 0x0019180a13007387 */ /* 0x0001e80000100a00 */
[----:B------:R0:W-:Y:S02]  /*0e00*/  STL.64 [R19+0x2598], R4 ;  /* 0x0025980413007387 */ /* 0x0001e40000100a00 */
.L_x_57:
[----:B------:R-:W-:Y:S05]  /*0e10*/  @!P1 BRA `(.L_x_51) ;  /* 0x0000000000409947 */ /* 0x000fea0003800000 */
[----:B0-----:R-:W0:Y:S01]  /*0e20*/  LDC.64 R6, c[0x0][0x390] ;  /* 0x0000e400ff067b82 */ /* 0x001e220000000a00 */
[----:B------:R-:W-:-:S07]  /*0e30*/  UMOV UR4, URZ ;  /* 0x000000ff00047c82 */ /* 0x000fce0008000000 */
[----:B------:R-:W1:Y:S02]  /*0e40*/  LDC.64 R4, c[0x0][0x388] ;  /* 0x0000e200ff047b82 */ /* 0x000e640000000a00 */
.L_x_58:
[----:B--2---:R-:W-:-:S04]  /*0e50*/  IMAD R9, R27, R24, R25 ;  /* 0x000000181b097224 */ /* 0x004fc800078e0219 */
[----:B-1----:R-:W-:-:S04]  /*0e60*/  IMAD.WIDE R10, R9, 0x8, R4 ;  /* 0x00000008090a7825 */ /* 0x002fc800078e0204 */
[----:B0-----:R-:W-:Y:S02]  /*0e70*/  IMAD.WIDE R8, R9, 0x8, R6 ;  /* 0x0000000809087825 */ /* 0x001fe400078e0206 */
[----:B------:R-:W2:Y:S04]  /*0e80*/  LDG.E.64 R10, desc[UR36][R10.64] ;  /* 0x000000240a0a7981 */ /* 0x000ea8000c1e1b00 */
[----:B------:R-:W3:Y:S01]  /*0e90*/  LDG.E.64 R8, desc[UR36][R8.64] ;  /* 0x0000002408087981 */ /* 0x000ee2000c1e1b00 */
[C---:B------:R-:W-:Y:S01]  /*0ea0*/  IMAD R15, R25.reuse, 0x8, R1 ;  /* 0x00000008190f7824 */ /* 0x040fe200078e0201 */
[----:B------:R-:W-:Y:S01]  /*0eb0*/  UIADD3 UR4, UPT, UPT, UR4, 0x1, URZ ;  /* 0x0000000104047890 */ /* 0x000fe2000fffe0ff */
[----:B------:R-:W-:-:S05]  /*0ec0*/  VIADD R25, R25, 0x1 ;  /* 0x0000000119197836 */ /* 0x000fca0000000000 */
[----:B------:R-:W-:Y:S01]  /*0ed0*/  ISETP.NE.AND P0, PT, R26, UR4, PT ;  /* 0x000000041a007c0c */ /* 0x000fe2000bf05270 */
[----:B--2---:R-:W-:Y:S01]  /*0ee0*/  DMUL R12, R10, R28 ;  /* 0x0000001c0a0c7228 */ /* 0x004fe20000000000 */
[----:B---3--:R2:W-:Y:S06]  /*0ef0*/  STL.64 [R15+0x1900], R8 ;  /* 0x001900080f007387 */ /* 0x0085ec0000100a00 */
[----:B------:R2:W-:Y:S05]  /*0f00*/  STL.64 [R15+0x2580], R12 ;  /* 0x0025800c0f007387 */ /* 0x0005ea0000100a00 */
[----:B------:R-:W-:Y:S05]  /*0f10*/  @P0 BRA `(.L_x_58) ;  /* 0xfffffffc00cc0947 */ /* 0x000fea000383ffff */
.L_x_51:
[----:B0-----:R-:W3:Y:S01]  /*0f20*/  LDL.64 R30, [R1+0x1900] ;  /* 0x00190000011e7983 */ /* 0x001ee20000100a00 */
[----:B--2---:R-:W-:Y:S01]  /*0f30*/  LEA R8, R24, R1, 0x3 ;  /* 0x0000000118087211 */ /* 0x004fe200078e18ff */
[----:B------:R-:W-:Y:S01]  /*0f40*/  UMOV UR4, 0x47ae147b ;  /* 0x47ae147b00047882 */ /* 0x000fe20000000000 */
[----:B------:R-:W-:Y:S01]  /*0f50*/  UMOV UR5, 0x3f847ae1 ;  /* 0x3f847ae100057882 */ /* 0x000fe20000000000 */
[----:B------:R-:W0:Y:S02]  /*0f60*/  LDCU.64 UR6, c[0x0][0x3b8] ;  /* 0x00007700ff0677ac */ /* 0x000e240008000a00 */
[----:B------:R-:W2:Y:S01]  /*0f70*/  LDL.64 R6, [R8+0x2578] ;  /* 0x0025780008067983 */ /* 0x000ea20000100a00 */
[----:B---3--:R-:W-:-:S08]  /*0f80*/  DMUL R4, R30, UR4 ;  /* 0x000000041e047c28 */ /* 0x008fd00008000000 */
[----:B--2---:R-:W-:-:S14]  /*0f90*/  DSETP.GT.AND P1, PT, R4, R6, PT ;  /* 0x000000060400722a */ /* 0x004fdc0003f24000 */
[----:B------:R-:W2:Y:S04]  /*0fa0*/  @!P1 LDL.64 R4, [R1+0x2580] ;  /* 0x0025800001049983 */ /* 0x000ea80000100a00 */
[----:B------:R-:W3:Y:S01]  /*0fb0*/  @!P1 LDL.64 R6, [R8+0x18f8] ;  /* 0x0018f80008069983 */ /* 0x000ee20000100a00 */
[----:B------:R-:W-:Y:S01]  /*0fc0*/  PLOP3.LUT P0, PT, PT, PT, PT, 0x80, 0x8 ;  /* 0x000000000008781c */ /* 0x000fe20003f0f070 */
[----:B0-----:R-:W-:Y:S01]  /*0fd0*/  UISETP.NE.AND UP0, UPT, UR7, URZ, UPT ;  /* 0x000000ff0700728c */ /* 0x001fe2000bf05270 */
[----:B------:R-:W-:-:S03]  /*0fe0*/  VIADD R25, R24, 0xffffffff ;  /* 0xffffffff18197836 */ /* 0x000fc60000000000 */
[----:B------:R-:W-:Y:S01]  /*0ff0*/  UISETP.EQ.OR UP0, UPT, UR6, URZ, !UP0 ;  /* 0x000000ff0600728c */ /* 0x000fe2000c702670 */
[----:B--2---:R-:W-:-:S08]  /*1000*/  @!P1 DMUL R4, R4, UR4 ;  /* 0x0000000404049c28 */ /* 0x004fd00008000000 */
[----:B---3--:R-:W-:-:S06]  /*1010*/  @!P1 DSETP.GT.AND P0, PT, R4, R6, PT ;  /* 0x000000060400922a */ /* 0x008fcc0003f04000 */
[----:B------:R-:W-:-:S04]  /*1020*/  PLOP3.LUT P0, PT, P0, PT, UP0, 0xea, 0xae ;  /* 0x0000000000ae781c */ /* 0x000fc8000070fd0a */
[----:B------:R-:W-:-:S13]  /*1030*/  ISETP.EQ.OR P0, PT, R24, 0x1, P0 ;  /* 0x000000011800780c */ /* 0x000fda0000702670 */
[----:B------:R-:W-:Y:S05]  /*1040*/  @P0 BRA `(.L_x_59) ;  /* 0x0000006800100947 */ /* 0x000fea0003800000 */
[----:B------:R-:W0:Y:S01]  /*1050*/  LDCU UR4, c[0x0][0x3c0] ;  /* 0x00007800ff0477ac */ /* 0x000e220008000800 */
[----:B------:R-:W-:Y:S01]  /*1060*/  ISETP.GE.AND P0, PT, R24, 0x2, PT ;  /* 0x000000021800780c */ /* 0x000fe20003f06270 */
[----:B0-----:R-:W-:-:S12]  /*1070*/  IMAD.U32 R19, RZ, RZ, UR4 ;  /* 0x00000004ff137e24 */ /* 0x001fd8000f8e00ff */
[----:B------:R-:W-:Y:S05]  /*1080*/  @!P0 BRA `(.L_x_60) ;  /* 0x0000000400d48947 */ /* 0x000fea0003800000 */
[----:B------:R-:W-:Y:S01]  /*1090*/  VIADD R4, R24, 0xfffffffe ;  /* 0xfffffffe18047836 */ /* 0x000fe20000000000 */
[----:B------:R-:W-:Y:S01]  /*10a0*/  LOP3.LUT R28, R25, 0x7, RZ, 0xc0, !PT ;  /* 0x00000007191c7812 */ /* 0x000fe200078ec0ff */
[----:B------:R-:W-:Y:S01]  /*10b0*/  IMAD.U32 R19, RZ, RZ, UR4 ;  /* 0x00000004ff137e24 */ /* 0x000fe2000f8e00ff */
[----:B------:R-:W-:Y:S02]  /*10c0*/  MOV R27, 0x1 ;  /* 0x00000001001b7802 */ /* 0x000fe40000000f00 */
[----:B------:R-:W-:Y:S02]  /*10d0*/  ISETP.GE.U32.AND P0, PT, R4, 0x7, PT ;  /* 0x000000070400780c */ /* 0x000fe40003f06070 */
[----:B------:R-:W-:-:S11]  /*10e0*/  ISETP.NE.AND P6, PT, R28, RZ, PT ;  /* 0x000000ff1c00720c */ /* 0x000fd60003fc5270 */
[----:B------:R-:W-:Y:S05]  /*10f0*/  @!P0 BRA `(.L_x_61) ;  /* 0x0000000000a88947 */ /* 0x000fea0003800000 */
[----:B------:R-:W-:Y:S01]  /*1100*/  LOP3.LUT R26, R25, 0xfffffff8, RZ, 0xc0, !PT ;  /* 0xfffffff8191a7812 */ /* 0x000fe200078ec0ff */
[----:B------:R-:W-:Y:S02]  /*1110*/  IMAD.MOV.U32 R27, RZ, RZ, 0x1 ;  /* 0x00000001ff1b7424 */ /* 0x000fe400078e00ff */
[----:B------:R-:W-:-:S07]  /*1120*/  IMAD.U32 R19, RZ, RZ, UR4 ;  /* 0x00000004ff137e24 */ /* 0x000fce000f8e00ff */
.L_x_62:
[----:B------:R-:W-:-:S05]  /*1130*/  LEA R18, R27, R1, 0x3 ;  /* 0x000000011b127211 */ /* 0x000fca00078e18ff */
[----:B------:R-:W2:Y:S04]  /*1140*/  LDL.128 R12, [R18+0x18f8] ;  /* 0x0018f800120c7983 */ /* 0x000ea80000100c00 */
[----:B------:R-:W2:Y:S04]  /*1150*/  LDL.128 R20, [R18+0x2578] ;  /* 0x0025780012147983 */ /* 0x000ea80000100c00 */
[----:B------:R-:W3:Y:S04]  /*1160*/  LDL.128 R4, [R18+0x1908] ;  /* 0x0019080012047983 */ /* 0x000ee80000100c00 */
[----:B------:R-:W3:Y:S04]  /*1170*/  LDL.128 R8, [R18+0x2588] ;  /* 0x0025880012087983 */ /* 0x000ee80000100c00 */
[----:B------:R-:W4:Y:S04]  /*1180*/  LDL.64 R32, [R18+0x1938] ;  /* 0x0019380012207983 */ /* 0x000f280000100a00 */
[----:B------:R-:W4:Y:S01]  /*1190*/  LDL.64 R34, [R18+0x25b8] ;  /* 0x0025b80012227983 */ /* 0x000f220000100a00 */
[----:B--2---:R-:W-:-:S02]  /*11a0*/  DSETP.GT.AND P4, PT, R12, R20, PT ;  /* 0x000000140c00722a */ /* 0x004fc40003f84000 */
[----:B------:R-:W-:-:S04]  /*11b0*/  DSETP.GT.AND P0, PT, R14, R22, PT ;  /* 0x000000160e00722a */ /* 0x000fc80003f04000 */
[----:B------:R-:W-:Y:S01]  /*11c0*/  DSETP.GT.XOR P4, PT, R14, R22, !P4 ;  /* 0x000000160e00722a */ /* 0x000fe20006784800 */
[----:B------:R-:W2:Y:S01]  /*11d0*/  LDL.128 R20, [R18+0x1918] ;  /* 0x0019180012147983 */ /* 0x000ea20000100c00 */
[----:B---3--:R-:W-:-:S03]  /*11e0*/  DSETP.GT.AND P1, PT, R4, R8, PT ;  /* 0x000000080400722a */ /* 0x008fc60003f24000 */
[----:B------:R-:W2:Y:S01]  /*11f0*/  LDL.128 R12, [R18+0x2598] ;  /* 0x00259800120c7983 */ /* 0x000ea20000100c00 */
[----:B------:R-:W-:Y:S02]  /*1200*/  DSETP.GT.XOR P0, PT, R4, R8, !P0 ;  /* 0x000000080400722a */ /* 0x000fe40004704800 */
[C-C-:B------:R-:W-:Y:S02]  /*1210*/  DSETP.GT.AND P2, PT, R6.reuse, R10.reuse, PT ;  /* 0x0000000a0600722a */ /* 0x140fe40003f44000 */
[----:B------:R-:W-:Y:S01]  /*1220*/  DSETP.GT.XOR P1, PT, R6, R10, !P1 ;  /* 0x0000000a0600722a */ /* 0x000fe20004f24800 */
[----:B------:R-:W3:Y:S04]  /*1230*/  LDL.128 R4, [R18+0x1928] ;  /* 0x0019280012047983 */ /* 0x000ee80000100c00 */
[----:B------:R-:W3:Y:S01]  /*1240*/  LDL.128 R8, [R18+0x25a8] ;  /* 0x0025a80012087983 */ /* 0x000ee20000100c00 */
[----:B------:R-:W-:-:S04]  /*1250*/  SEL R19, R19, R27, P4 ;  /* 0x0000001b13137207 */ /* 0x000fc80002000000 */
[----:B------:R-:W-:-:S04]  /*1260*/  @!P0 VIADD R19, R27, 0x1 ;  /* 0x000000011b138836 */ /* 0x000fc80000000000 */
[----:B------:R-:W-:Y:S01]  /*1270*/  @!P1 VIADD R19, R27, 0x2 ;  /* 0x000000021b139836 */ /* 0x000fe20000000000 */
[----:B--2---:R-:W-:Y:S02]  /*1280*/  DSETP.GT.AND P5, PT, R20, R12, PT ;  /* 0x0000000c1400722a */ /* 0x004fe40003fa4000 */
[----:B------:R-:W-:-:S04]  /*1290*/  DSETP.GT.AND P3, PT, R22, R14, PT ;  /* 0x0000000e1600722a */ /* 0x000fc80003f64000 */
[----:B------:R-:W-:Y:S02]  /*12a0*/  DSETP.GT.XOR P4, PT, R22, R14, !P5 ;  /* 0x0000000e1600722a */ /* 0x000fe40006f84800 */
[----:B------:R-:W-:Y:S02]  /*12b0*/  DSETP.GT.XOR P2, PT, R20, R12, !P2 ;  /* 0x0000000c1400722a */ /* 0x000fe40005744800 */
[C-C-:B---3--:R-:W-:Y:S02]  /*12c0*/  DSETP.GT.AND P5, PT, R4.reuse, R8.reuse, PT ;  /* 0x000000080400722a */ /* 0x148fe40003fa4000 */
[----:B------:R-:W-:Y:S01]  /*12d0*/  DSETP.GT.XOR P3, PT, R4, R8, !P3 ;  /* 0x000000080400722a */ /* 0x000fe20005f64800 */
[----:B------:R-:W-:-:S03]  /*12e0*/  VIADD R4, R27, 0x7 ;  /* 0x000000071b047836 */ /* 0x000fc60000000000 */
[C-C-:B------:R-:W-:Y:S02]  /*12f0*/  DSETP.GT.XOR P5, PT, R6.reuse, R10.reuse, !P5 ;  /* 0x0000000a0600722a */ /* 0x140fe40006fa4800 */
[----:B------:R-:W-:Y:S01]  /*1300*/  ISETP.NE.AND P1, PT, R4, R26, PT ;  /* 0x0000001a0400720c */ /* 0x000fe20003f25270 */
[----:B------:R-:W-:-:S03]  /*1310*/  DSETP.GT.AND P0, PT, R6, R10, PT ;  /* 0x0000000a0600722a */ /* 0x000fc60003f04000 */
[C---:B------:R-:W-:Y:S01]  /*1320*/  @!P2 VIADD R19, R27.reuse, 0x3 ;  /* 0x000000031b13a836 */ /* 0x040fe20000000000 */
[----:B------:R-:W-:-:S03]  /*1330*/  @!P4 IADD3 R19, PT, PT, R27, 0x4, RZ ;  /* 0x000000041b13c810 */ /* 0x000fc60007ffe0ff */
[----:B------:R-:W-:Y:S01]  /*1340*/  @!P3 VIADD R19, R27, 0x5 ;  /* 0x000000051b13b836 */ /* 0x000fe20000000000 */
[----:B----4-:R-:W-:-:S03]  /*1350*/  DSETP.GT.XOR P0, PT, R32, R34, !P0 ;  /* 0x000000222000722a */ /* 0x010fc60004704800 */
[C---:B------:R-:W-:Y:S01]  /*1360*/  @!P5 VIADD R19, R27.reuse, 0x6 ;  /* 0x000000061b13d836 */ /* 0x040fe20000000000 */
[----:B------:R-:W-:-:S04]  /*1370*/  IADD3 R27, PT, PT, R27, 0x8, RZ ;  /* 0x000000081b1b7810 */ /* 0x000fc80007ffe0ff */
[----:B------:R-:W-:Y:S01]  /*1380*/  SEL R19, R19, R4, P0 ;  /* 0x0000000413137207 */ /* 0x000fe20000000000 */
[----:B------:R-:W-:Y:S06]  /*1390*/  @P1 BRA `(.L_x_62) ;  /* 0xfffffffc00641947 */ /* 0x000fec000383ffff */
.L_x_61:
[----:B------:R-:W-:Y:S05]  /*13a0*/  @!P6 BRA `(.L_x_60) ;  /* 0x00000004000ce947 */ /* 0x000fea0003800000 */
[----:B------:R-:W-:Y:S02]  /*13b0*/  ISETP.GE.U32.AND P0, PT, R28, 0x4, PT ;  /* 0x000000041c00780c */ /* 0x000fe40003f06070 */
[----:B------:R-:W-:-:S04]  /*13c0*/  LOP3.LUT R18, R25, 0x3, RZ, 0xc0, !PT ;  /* 0x0000000319127812 */ /* 0x000fc800078ec0ff */
[----:B------:R-:W-:-:S07]  /*13d0*/  ISETP.NE.AND P4, PT, R18, RZ, PT ;  /* 0x000000ff1200720c */ /* 0x000fce0003f85270 */
[----:B------:R-:W-:Y:S06]  /*13e0*/  @!P0 BRA `(.L_x_63) ;  /* 0x0000000000808947 */ /* 0x000fec0003800000 */
[C-C-:B------:R-:W-:Y:S02]  /*13f0*/  IMAD R20, R27.reuse, 0x8, R1.reuse ;  /* 0x000000081b147824 */ /* 0x140fe400078e0201 */
[C---:B------:R-:W-:Y:S02]  /*1400*/  VIADD R26, R27.reuse, 0x1 ;  /* 0x000000011b1a7836 */ /* 0x040fe40000000000 */
[----:B------:R-:W-:Y:S01]  /*1410*/  IMAD R32, R27, 0x8, R1 ;  /* 0x000000081b207824 */ /* 0x000fe200078e0201 */
[----:B------:R-:W2:Y:S02]  /*1420*/  LDL.64 R22, [R20+0x1900] ;  /* 0x0019000014167983 */ /* 0x000ea40000100a00 */
[----:B------:R-:W-:Y:S02]  /*1430*/  LEA R21, R26, R1, 0x3 ;  /* 0x000000011a157211 */ /* 0x000fe400078e18ff */
[----:B------:R-:W2:Y:S04]  /*1440*/  LDL.64 R4, [R20+0x2580] ;  /* 0x0025800014047983 */ /* 0x000ea80000100a00 */
[----:B------:R-:W3:Y:S04]  /*1450*/  LDL.64 R28, [R32+0x18f8] ;  /* 0x0018f800201c7983 */ /* 0x000ee80000100a00 */
[----:B------:R-:W3:Y:S04]  /*1460*/  LDL.64 R14, [R32+0x2578] ;  /* 0x00257800200e7983 */ /* 0x000ee80000100a00 */
[----:B------:R-:W4:Y:S04]  /*1470*/  LDL.64 R12, [R21+0x1900] ;  /* 0x00190000150c7983 */ /* 0x000f280000100a00 */
[----:B------:R-:W4:Y:S04]  /*1480*/  LDL.64 R10, [R21+0x2580] ;  /* 0x00258000150a7983 */ /* 0x000f280000100a00 */
[----:B------:R-:W5:Y:S04]  /*1490*/  LDL.64 R6, [R32+0x1910] ;  /* 0x0019100020067983 */ /* 0x000f680000100a00 */
[----:B------:R-:W5:Y:S01]  /*14a0*/  LDL.64 R8, [R32+0x2590] ;  /* 0x0025900020087983 */ /* 0x000f620000100a00 */
[----:B--2---:R-:W-:-:S02]  /*14b0*/  DSETP.GT.AND P0, PT, R22, R4, PT ;  /* 0x000000041600722a */ /* 0x004fc40003f04000 */
[----:B---3--:R-:W-:Y:S01]  /*14c0*/  DSETP.GT.AND P1, PT, R28, R14, PT ;  /* 0x0000000e1c00722a */ /* 0x008fe20003f24000 */
[----:B------:R-:W-:Y:S01]  /*14d0*/  VIADD R28, R27, 0x2 ;  /* 0x000000021b1c7836 */ /* 0x000fe20000000000 */
[----:B------:R-:W2:Y:S03]  /*14e0*/  LDL.64 R14, [R20+0x1918] ;  /* 0x00191800140e7983 */ /* 0x000ea60000100a00 */
[----:B------:R-:W-:Y:S01]  /*14f0*/  IMAD R29, R28, 0x8, R1 ;  /* 0x000000081c1d7824 */ /* 0x000fe200078e0201 */
[----:B----4-:R-:W-:Y:S01]  /*1500*/  DSETP.GT.XOR P0, PT, R12, R10, !P0 ;  /* 0x0000000a0c00722a */ /* 0x010fe20004704800 */
[----:B------:R-:W3:Y:S04]  /*1510*/  LDL.64 R10, [R32+0x1908] ;  /* 0x00190800200a7983 */ /* 0x000ee80000100a00 */
[----:B------:R-:W2:Y:S04]  /*1520*/  LDL.64 R20, [R20+0x2598] ;  /* 0x0025980014147983 */ /* 0x000ea80000100a00 */
[----:B------:R-:W3:Y:S01]  /*1530*/  LDL.64 R12, [R32+0x2588] ;  /* 0x00258800200c7983 */ /* 0x000ee20000100a00 */
[----:B-----5:R-:W-:-:S03]  /*1540*/  DSETP.GT.AND P3, PT, R6, R8, PT ;  /* 0x000000080600722a */ /* 0x020fc60003f64000 */
[----:B------:R-:W4:Y:S04]  /*1550*/  LDL.64 R8, [R29+0x1900] ;  /* 0x001900001d087983 */ /* 0x000f280000100a00 */
[----:B------:R-:W4:Y:S01]  /*1560*/  LDL.64 R6, [R29+0x2580] ;  /* 0x002580001d067983 */ /* 0x000f220000100a00 */
[----:B------:R-:W-:-:S06]  /*1570*/  DSETP.GT.XOR P1, PT, R22, R4, !P1 ;  /* 0x000000041600722a */ /* 0x000fcc0004f24800 */
[----:B------:R-:W-:Y:S01]  /*1580*/  @P0 SEL R26, R19, R27, P1 ;  /* 0x0000001b131a0207 */ /* 0x000fe20000800000 */
[----:B--2---:R-:W-:Y:S02]  /*1590*/  DSETP.GT.XOR P3, PT, R14, R20, !P3 ;  /* 0x000000140e00722a */ /* 0x004fe40005f64800 */
[----:B---3--:R-:W-:-:S06]  /*15a0*/  DSETP.GT.AND P2, PT, R10, R12, PT ;  /* 0x0000000c0a00722a */ /* 0x008fcc0003f44000 */
[----:B----4-:R-:W-:-:S06]  /*15b0*/  DSETP.GT.XOR P2, PT, R8, R6, !P2 ;  /* 0x000000060800722a */ /* 0x010fcc0005744800 */
[----:B------:R-:W-:Y:S02]  /*15c0*/  SEL R19, R26, R28, P2 ;  /* 0x0000001c1a137207 */ /* 0x000fe40001000000 */
[C---:B------:R-:W-:Y:S01]  /*15d0*/  @!P3 IADD3 R19, PT, PT, R27.reuse, 0x3, RZ ;  /* 0x000000031b13b810 */ /* 0x040fe20007ffe0ff */
[----:B------:R-:W-:-:S07]  /*15e0*/  VIADD R27, R27, 0x4 ;  /* 0x000000041b1b7836 */ /* 0x000fce0000000000 */
.L_x_63:
[----:B------:R-:W-:Y:S05]  /*15f0*/  @!P4 BRA `(.L_x_60) ;  /* 0x000000000078c947 */ /* 0x000fea0003800000 */
[----:B------:R-:W-:-:S13]  /*1600*/  ISETP.NE.AND P3, PT, R18, 0x1, PT ;  /* 0x000000011200780c */ /* 0x000fda0003f65270 */
[----:B------:R-:W-:-:S05]  /*1610*/  @P3 IMAD R18, R27, 0x8, R1 ;  /* 0x000000081b123824 */ /* 0x000fca00078e0201 */
[----:B------:R-:W2:Y:S04]  /*1620*/  @P3 LDL.64 R4, [R18+0x1900] ;  /* 0x0019000012043983 */ /* 0x000ea80000100a00 */
[----:B------:R-:W2:Y:S01]  /*1630*/  @P3 LDL.64 R6, [R18+0x2580] ;  /* 0x0025800012063983 */ /* 0x000ea20000100a00 */
[----:B------:R-:W-:-:S03]  /*1640*/  @P3 LEA R20, R27, R1, 0x3 ;  /* 0x000000011b143211 */ /* 0x000fc600078e18ff */
[----:B------:R-:W3:Y:S04]  /*1650*/  @P3 LDL.64 R8, [R18+0x1908] ;  /* 0x0019080012083983 */ /* 0x000ee80000100a00 */
[----:B------:R-:W3:Y:S04]  /*1660*/  @P3 LDL.64 R10, [R18+0x2588] ;  /* 0x00258800120a3983 */ /* 0x000ee80000100a00 */
[----:B------:R-:W4:Y:S04]  /*1670*/  @P3 LDL.64 R12, [R20+0x18f8] ;  /* 0x0018f800140c3983 */ /* 0x000f280000100a00 */
[----:B------:R-:W4:Y:S01]  /*1680*/  @P3 LDL.64 R14, [R20+0x2578] ;  /* 0x00257800140e3983 */ /* 0x000f220000100a00 */
[----:B------:R-:W-:-:S02]  /*1690*/  PLOP3.LUT P0, PT, PT, PT, PT, 0x80, 0x8 ;  /* 0x000000000008781c */ /* 0x000fc40003f0f070 */
[----:B------:R-:W-:Y:S01]  /*16a0*/  LOP3.LUT R25, R25, 0x1, RZ, 0xc0, !PT ;  /* 0x0000000119197812 */ /* 0x000fe200078ec0ff */
[----:B--2---:R-:W-:-:S06]  /*16b0*/  @P3 DSETP.GT.AND P1, PT, R4, R6, PT ;  /* 0x000000060400322a */ /* 0x004fcc0003f24000 */
[----:B---3--:R-:W-:-:S06]  /*16c0*/  @P3 DSETP.GT.XOR P1, PT, R8, R10, !P1 ;  /* 0x0000000a0800322a */ /* 0x008fcc0004f24800 */
[----:B------:R-:W-:Y:S01]  /*16d0*/  @P3 PLOP3.LUT P0, PT, P1, PT, PT, 0x80, 0x8 ;  /* 0x000000000008381c */ /* 0x000fe20000f0f070 */
[----:B----4-:R-:W-:Y:S01]  /*16e0*/  @P3 DSETP.GT.AND P2, PT, R12, R14, PT ;  /* 0x0000000e0c00322a */ /* 0x010fe20003f44000 */
[----:B------:R-:W-:-:S05]  /*16f0*/  ISETP.NE.U32.AND P1, PT, R25, 0x1, PT ;  /* 0x000000011900780c */ /* 0x000fca0003f25070 */
[----:B------:R-:W-:-:S06]  /*1700*/  @P3 DSETP.GT.XOR P2, PT, R4, R6, !P2 ;  /* 0x000000060400322a */ /* 0x000fcc0005744800 */
[----:B------:R-:W-:Y:S01]  /*1710*/  @P3 SEL R12, R19, R27, P2 ;  /* 0x0000001b130c3207 */ /* 0x000fe20001000000 */
[C---:B------:R-:W-:Y:S02]  /*1720*/  @!P0 VIADD R12, R27.reuse, 0x1 ;  /* 0x000000011b0c8836 */ /* 0x040fe40000000000 */
[----:B------:R-:W-:-:S04]  /*1730*/  @P3 VIADD R27, R27, 0x2 ;  /* 0x000000021b1b3836 */ /* 0x000fc80000000000 */
[C---:B------:R-:W-:Y:S01]  /*1740*/  @!P1 IMAD R13, R27.reuse, 0x8, R1 ;  /* 0x000000081b0d9824 */ /* 0x040fe200078e0201 */
[----:B------:R-:W-:-:S04]  /*1750*/  @!P1 LEA R14, R27, R1, 0x3 ;  /* 0x000000011b0e9211 */ /* 0x000fc800078e18ff */
[----:B------:R-:W2:Y:S04]  /*1760*/  @!P1 LDL.64 R4, [R13+0x1900] ;  /* 0x001900000d049983 */ /* 0x000ea80000100a00 */
[----:B------:R-:W3:Y:S04]  /*1770*/  @!P1 LDL.64 R8, [R14+0x18f8] ;  /* 0x0018f8000e089983 */ /* 0x000ee80000100a00 */
[----:B------:R-:W3:Y:S04]  /*1780*/  @!P1 LDL.64 R10, [R14+0x2578] ;  /* 0x002578000e0a9983 */ /* 0x000ee80000100a00 */
[----:B------:R-:W2:Y:S01]  /*1790*/  @!P1 LDL.64 R6, [R13+0x2580] ;  /* 0x002580000d069983 */ /* 0x000ea20000100a00 */
[----:B------:R-:W-:Y:S01]  /*17a0*/  @P3 IMAD.MOV.U32 R19, RZ, RZ, R12 ;  /* 0x000000ffff133224 */ /* 0x000fe200078e000c */
[----:B---3--:R-:W-:-:S06]  /*17b0*/  @!P1 DSETP.GT.AND P0, PT, R8, R10, PT ;  /* 0x0000000a0800922a */ /* 0x008fcc0003f04000 */
[----:B--2---:R-:W-:-:S06]  /*17c0*/  @!P1 DSETP.GT.XOR P0, PT, R4, R6, !P0 ;  /* 0x000000060400922a */ /* 0x004fcc0004704800 */
[----:B------:R-:W-:-:S08]  /*17d0*/  @!P1 SEL R19, R19, R27, P0 ;  /* 0x0000001b13139207 */ /* 0x000fd00000000000 */
.L_x_60:
[----:B------:R-:W2:Y:S01]  /*17e0*/  LDL.64 R4, [R1+0x2580] ;  /* 0x0025800001047983 */ /* 0x000ea20000100a00 */
[----:B------:R-:W-:Y:S01]  /*17f0*/  BSSY.RECONVERGENT B0, `(.L_x_64) ;  /* 0x00003ab000007945 */ /* 0x000fe20003800200 */
[----:B------:R-:W-:Y:S01]  /*1800*/  IADD3 R18, PT, PT, R1, 0xc80, RZ ;  /* 0x00000c8001127810 */ /* 0x000fe20007ffe0ff */
[----:B--2---:R-:W-:-:S14]  /*1810*/  DSETP.GT.AND P0, PT, R30, R4, PT ;  /* 0x000000041e00722a */ /* 0x004fdc0003f04000 */
[----:B------:R-:W-:Y:S05]  /*1820*/  @P0 BRA `(.L_x_65) ;  /* 0x0000001c00500947 */ /* 0x000fea0003800000 */
[----:B------:R-:W-:-:S13]  /*1830*/  ISETP.GE.AND P0, PT, R24, 0x1, PT ;  /* 0x000000011800780c */ /* 0x000fda0003f06270 */
[----:B------:R-:W-:Y:S05]  /*1840*/  @!P0 BRA `(.L_x_66) ;  /* 0x0000001000cc8947 */ /* 0x000fea0003800000 */
[C---:B------:R-:W-:Y:S01]  /*1850*/  LOP3.LUT R9, R19.reuse, 0x3, RZ, 0xc0, !PT ;  /* 0x0000000313097812 */ /* 0x040fe200078ec0ff */
[----:B------:R-:W-:Y:S01]  /*1860*/  IMAD.MOV.U32 R10, RZ, RZ, RZ ;  /* 0x000000ffff0a7224 */ /* 0x000fe200078e00ff */
[----:B------:R-:W-:-:S07]  /*1870*/  LOP3.LUT R8, R19, 0x7ffffffc, RZ, 0xc0, !PT ;  /* 0x7ffffffc13087812 */ /* 0x000fce00078ec0ff */
.L_x_81:
[----:B------:R-:W-:Y:S01]  /*1880*/  ISETP.GE.AND P0, PT, R19, 0x1, PT ;  /* 0x000000011300780c */ /* 0x000fe20003f06270 */
[----:B------:R-:W-:-:S12]  /*1890*/  BSSY.RECONVERGENT B1, `(.L_x_67) ;  /* 0x0000129000017945 */ /* 0x000fd80003800200 */
[----:B--2345:R-:W-:Y:S05]  /*18a0*/  @!P0 BRA `(.L_x_68) ;  /* 0x00000010009c8947 */ /* 0x03cfea0003800000 */
[----:B------:R-:W0:Y:S01]  /*18b0*/  LDC.64 R22, c[0x0][0x3a0] ;  /* 0x0000e800ff167b82 */ /* 0x000e220000000a00 */
[----:B------:R-:W-:-:S06]  /*18c0*/  IMAD R20, R10, 0x8, R1 ;  /* 0x000000080a147824 */ /* 0x000fcc00078e0201 */
[----:B------:R-:W5:Y:S01]  /*18d0*/  LDL.64 R20, [R20+0x2580] ;  /* 0x0025800014147983 */ /* 0x000f620000100a00 */
[----:B0-----:R-:W-:-:S06]  /*18e0*/  IMAD.WIDE.U32 R4, R10, 0x8, R22 ;  /* 0x000000080a047825 */ /* 0x001fcc00078e0016 */
[----:B------:R-:W2:Y:S01]  /*18f0*/  LDG.E.64 R4, desc[UR36][R4.64] ;  /* 0x0000002404047981 */ /* 0x000ea2000c1e1b00 */
[C---:B------:R-:W-:Y:S01]  /*1900*/  ISETP.GE.U32.AND P0, PT, R19.reuse, 0x4, PT ;  /* 0x000000041300780c */ /* 0x040fe20003f06070 */
[----:B------:R-:W-:Y:S01]  /*1910*/  BSSY.RECONVERGENT B2, `(.L_x_69) ;  /* 0x00000ff000027945 */ /* 0x000fe20003800200 */
[----:B------:R-:W-:Y:S01]  /*1920*/  IMAD R11, R19, R10, RZ ;  /* 0x0000000a130b7224 */ /* 0x000fe200078e02ff */
[----:B------:R-:W-:Y:S01]  /*1930*/  MOV R28, RZ ;  /* 0x000000ff001c7202 */ /* 0x000fe20000000f00 */
[----:B--2---:R-:W-:-:S09]  /*1940*/  DMUL R14, R4, 0.5 ;  /* 0x3fe00000040e7828 */ /* 0x004fd20000000000 */
[----:B------:R-:W-:Y:S05]  /*1950*/  @!P0 BRA `(.L_x_70) ;  /* 0x0000000c00e88947 */ /* 0x000fea0003800000 */
[----:B------:R-:W-:Y:S01]  /*1960*/  ISETP.GT.AND P0, PT, R8, RZ, PT ;  /* 0x000000ff0800720c */ /* 0x000fe20003f04270 */
[----:B------:R-:W-:Y:S01]  /*1970*/  BSSY.RELIABLE B3, `(.L_x_71) ;  /* 0x00000d4000037945 */ /* 0x000fe20003800100 */
[----:B------:R-:W-:-:S11]  /*1980*/  IMAD.MOV.U32 R12, RZ, RZ, RZ ;  /* 0x000000ffff0c7224 */ /* 0x000fd600078e00ff */
[----:B------:R-:W-:Y:S05]  /*1990*/  @!P0 BRA `(.L_x_72) ;  /* 0x0000000c00448947 */ /* 0x000fea0003800000 */
[----:B------:R-:W-:Y:S01]  /*19a0*/  IMAD.IADD R4, R8, 0x1, -R12 ;  /* 0x0000000108047824 */ /* 0x000fe200078e0a0c */
[----:B------:R-:W-:Y:S01]  /*19b0*/  BSSY.RECONVERGENT B4, `(.L_x_73) ;  /* 0x0000087000047945 */ /* 0x000fe20003800200 */
[----:B------:R-:W-:-:S03]  /*19c0*/  PLOP3.LUT P0, PT, PT, PT, PT, 0x80, 0x8 ;  /* 0x000000000008781c */ /* 0x000fc60003f0f070 */
[----:B------:R-:W-:-:S13]  /*19d0*/  ISETP.GT.AND P1, PT, R4, 0xc, PT ;  /* 0x0000000c0400780c */ /* 0x000fda0003f24270 */
[----:B------:R-:W-:Y:S05]  /*19e0*/  @!P1 BRA `(.L_x_74) ;  /* 0x00000008000c9947 */ /* 0x000fea0003800000 */
[----:B------:R-:W-:Y:S01]  /*19f0*/  BSSY.RECONVERGENT B5, `(.L_x_75) ;  /* 0x0000081000057945 */ /* 0x000fe20003800200 */
[----:B------:R-:W-:Y:S02]  /*1a00*/  PLOP3.LUT P0, PT, PT, PT, PT, 0x8, 0x80 ;  /* 0x000000000080781c */ /* 0x000fe40003f0e170 */
[----:B------:R-:W-:-:S11]  /*1a10*/  IADD3 R13, PT, PT, R8, -0xc, RZ ;  /* 0xfffffff4080d7810 */ /* 0x000fd60007ffe0ff */
.L_x_76:
[----:B------:R-:W-:-:S04]  /*1a20*/  IMAD.WIDE.U32 R30, R12, 0x8, R22 ;  /* 0x000000080c1e7825 */ /* 0x000fc800078e0016 */
[----:B0-----:R-:W-:Y:S01]  /*1a30*/  IMAD R28, R12, 0x8, R1 ;  /* 0x000000080c1c7824 */ /* 0x001fe200078e0201 */
[----:B------:R-:W2:Y:S04]  /*1a40*/  LDG.E.64 R26, desc[UR36][R30.64] ;  /* 0x000000241e1a7981 */ /* 0x000ea8000c1e1b00 */
[----:B------:R-:W3:Y:S04]  /*1a50*/  LDG.E.64 R24, desc[UR36][R30.64+0x8] ;  /* 0x000008241e187981 */ /* 0x000ee8000c1e1b00 */
[----:B------:R-:W4:Y:S01]  /*1a60*/  LDL.128 R4, [R28+0x1900] ;  /* 0x001900001c047983 */ /* 0x000f220000100c00 */
[----:B------:R-:W-:-:S05]  /*1a70*/  IMAD.IADD R32, R11, 0x1, R12 ;  /* 0x000000010b207824 */ /* 0x000fca00078e020c */
[----:B------:R-:W-:Y:S01]  /*1a80*/  LEA R32, R32, R1, 0x3 ;  /* 0x0000000120207211 */ /* 0x000fe200078e18ff */
[----:B--2---:R-:W-:Y:S02]  /*1a90*/  DMUL R26, R26, 0.5 ;  /* 0x3fe000001a1a7828 */ /* 0x004fe40000000000 */
[----:B---3--:R-:W-:Y:S02]  /*1aa0*/  DMUL R24, R24, 0.5 ;  /* 0x3fe0000018187828 */ /* 0x008fe40000000000 */
[C---:B----45:R-:W-:Y:S02]  /*1ab0*/  DADD R4, R20.reuse, R4 ;  /* 0x0000000014047229 */ /* 0x070fe40000000004 */
[----:B------:R-:W-:Y:S02]  /*1ac0*/  DADD R6, R20, R6 ;  /* 0x0000000014067229 */ /* 0x000fe40000000006 */
[C---:B------:R-:W-:Y:S02]  /*1ad0*/  DMUL R34, R14.reuse, R26 ;  /* 0x0000001a0e227228 */ /* 0x040fe40000000000 */
[----:B------:R-:W-:Y:S01]  /*1ae0*/  DMUL R24, R14, R24 ;  /* 0x000000180e187228 */ /* 0x000fe20000000000 */
[----:B------:R-:W-:Y:S04]  /*1af0*/  STL.64 [R32+0xc80], R4 ;  /* 0x000c800420007387 */ /* 0x000fe80000100a00 */
[----:B------:R0:W-:Y:S04]  /*1b00*/  STL.64 [R32+0xc88], R6 ;  /* 0x000c880620007387 */ /* 0x0001e80000100a00 */
[----:B------:R-:W-:Y:S04]  /*1b10*/  STL.64 [R32], R34 ;  /* 0x0000002220007387 */ /* 0x000fe80000100a00 */
[----:B------:R1:W-:Y:S04]  /*1b20*/  STL.64 [R32+0x8], R24 ;  /* 0x0000081820007387 */ /* 0x0003e80000100a00 */
[----:B------:R-:W2:Y:S04]  /*1b30*/  LDG.E.64 R26, desc[UR36][R30.64+0x10] ;  /* 0x000010241e1a7981 */ /* 0x000ea8000c1e1b00 */
[----:B0-----:R-:W3:Y:S04]  /*1b40*/  LDL.128 R4, [R28+0x1910] ;  /* 0x001910001c047983 */ /* 0x001ee80000100c00 */
[----:B------:R-:W4:Y:S01]  /*1b50*/  LDG.E.64 R30, desc[UR36][R30.64+0x18] ;  /* 0x000018241e1e7981 */ /* 0x000f22000c1e1b00 */
[----:B--2---:R-:W-:-:S02]  /*1b60*/  DMUL R26, R26, 0.5 ;  /* 0x3fe000001a1a7828 */ /* 0x004fc40000000000 */
[C---:B---3--:R-:W-:Y:S02]  /*1b70*/  DADD R28, R20.reuse, R4 ;  /* 0x00000000141c7229 */ /* 0x048fe40000000004 */
[----:B-1----:R-:W-:-:S04]  /*1b80*/  DADD R24, R20, R6 ;  /* 0x0000000014187229 */ /* 0x002fc80000000006 */
[----:B------:R-:W-:Y:S02]  /*1b90*/  DMUL R6, R14, R26 ;  /* 0x0000001a0e067228 */ /* 0x000fe40000000000 */
[----:B----4-:R-:W-:Y:S01]  /*1ba0*/  DMUL R4, R30, 0.5 ;  /* 0x3fe000001e047828 */ /* 0x010fe20000000000 */
[----:B------:R0:W-:Y:S01]  /*1bb0*/  STL.64 [R32+0xc90], R28 ;  /* 0x000c901c20007387 */ /* 0x0001e20000100a00 */
[----:B------:R-:W-:-:S03]  /*1bc0*/  VIADD R31, R12, 0x4 ;  /* 0x000000040c1f7836 */ /* 0x000fc60000000000 */
[----:B------:R1:W-:Y:S01]  /*1bd0*/  STL.64 [R32+0xc98], R24 ;  /* 0x000c981820007387 */ /* 0x0003e20000100a00 */
[C---:B------:R-:W-:Y:S02]  /*1be0*/  IMAD R30, R31.reuse, 0x8, R1 ;  /* 0x000000081f1e7824 */ /* 0x040fe400078e0201 */
[----:B------:R-:W-:Y:S01]  /*1bf0*/  DMUL R4, R14, R4 ;  /* 0x000000040e047228 */ /* 0x000fe20000000000 */
[----:B------:R-:W-:Y:S01]  /*1c00*/  STL.64 [R32+0x10], R6 ;  /* 0x0000100620007387 */ /* 0x000fe20000100a00 */
[----:B0-----:R-:W-:-:S05]  /*1c10*/  IMAD.WIDE.U32 R28, R31, 0x8, R22 ;  /* 0x000000081f1c7825 */ /* 0x001fca00078e0016 */
[----:B------:R-:W2:Y:S04]  /*1c20*/  LDG.E.64 R26, desc[UR36][R28.64] ;  /* 0x000000241c1a7981 */ /* 0x000ea8000c1e1b00 */
[----:B-1----:R-:W3:Y:S04]  /*1c30*/  LDG.E.64 R24, desc[UR36][R28.64+0x8] ;  /* 0x000008241c187981 */ /* 0x002ee8000c1e1b00 */
[----:B------:R0:W-:Y:S04]  /*1c40*/  STL.64 [R32+0x18], R4 ;  /* 0x0000180420007387 */ /* 0x0001e80000100a00 */
[----:B0-----:R-:W4:Y:S01]  /*1c50*/  LDL.128 R4, [R30+0x1900] ;  /* 0x001900001e047983 */ /* 0x001f220000100c00 */
[----:B------:R-:W-:-:S05]  /*1c60*/  IADD3 R34, PT, PT, R11, R31, RZ ;  /* 0x0000001f0b227210 */ /* 0x000fca0007ffe0ff */
[----:B------:R-:W-:Y:S01]  /*1c70*/  IMAD R32, R34, 0x8, R1 ;  /* 0x0000000822207824 */ /* 0x000fe200078e0201 */
[----:B--2---:R-:W-:Y:S02]  /*1c80*/  DMUL R26, R26, 0.5 ;  /* 0x3fe000001a1a7828 */ /* 0x004fe40000000000 */
[----:B---3--:R-:W-:-:S06]  /*1c90*/  DMUL R24, R24, 0.5 ;  /* 0x3fe0000018187828 */ /* 0x008fcc0000000000 */
[C---:B------:R-:W-:Y:S02]  /*1ca0*/  DMUL R26, R14.reuse, R26 ;  /* 0x0000001a0e1a7228 */ /* 0x040fe40000000000 */
[----:B------:R-:W-:Y:S02]  /*1cb0*/  DMUL R34, R14, R24 ;  /* 0x000000180e227228 */ /* 0x000fe40000000000 */
[----:B------:R-:W2:Y:S01]  /*1cc0*/  LDG.E.64 R24, desc[UR36][R28.64+0x10] ;  /* 0x000010241c187981 */ /* 0x000ea2000c1e1b00 */
[C---:B----4-:R-:W-:Y:S02]  /*1cd0*/  DADD R4, R20.reuse, R4 ;  /* 0x0000000014047229 */ /* 0x050fe40000000004 */
[----:B------:R-:W-:Y:S01]  /*1ce0*/  DADD R6, R20, R6 ;  /* 0x0000000014067229 */ /* 0x000fe20000000006 */
[----:B------:R-:W-:Y:S04]  /*1cf0*/  STL.64 [R32], R26 ;  /* 0x0000001a20007387 */ /* 0x000fe80000100a00 */
[----:B------:R-:W-:Y:S04]  /*1d00*/  STL.64 [R32+0xc80], R4 ;  /* 0x000c800420007387 */ /* 0x000fe80000100a00 */
[----:B------:R0:W-:Y:S04]  /*1d10*/  STL.64 [R32+0xc88], R6 ;  /* 0x000c880620007387 */ /* 0x0001e80000100a00 */
[----:B------:R-:W-:Y:S04]  /*1d20*/  STL.64 [R32+0x8], R34 ;  /* 0x0000082220007387 */ /* 0x000fe80000100a00 */
[----:B------:R-:W3:Y:S04]  /*1d30*/  LDG.E.64 R28, desc[UR36][R28.64+0x18] ;  /* 0x000018241c1c7981 */ /* 0x000ee8000c1e1b00 */
[----:B0-----:R0:W4:Y:S02]  /*1d40*/  LDL.128 R4, [R30+0x1910] ;  /* 0x001910001e047983 */ /* 0x0011240000100c00 */
[----:B0-----:R-:W-:-:S05]  /*1d50*/  VIADD R30, R12, 0x8 ;  /* 0x000000080c1e7836 */ /* 0x001fca0000000000 */
[----:B------:R-:W-:Y:S01]  /*1d60*/  LEA R31, R30, R1, 0x3 ;  /* 0x000000011e1f7211 */ /* 0x000fe200078e18ff */
[----:B--2---:R-:W-:-:S08]  /*1d70*/  DMUL R26, R24, 0.5 ;  /* 0x3fe00000181a7828 */ /* 0x004fd00000000000 */
[----:B------:R-:W-:Y:S02]  /*1d80*/  DMUL R26, R14, R26 ;  /* 0x0000001a0e1a7228 */ /* 0x000fe40000000000 */
[----:B---3--:R-:W-:Y:S02]  /*1d90*/  DMUL R24, R28, 0.5 ;  /* 0x3fe000001c187828 */ /* 0x008fe40000000000 */
[C---:B----4-:R-:W-:Y:S01]  /*1da0*/  DADD R4, R20.reuse, R4 ;  /* 0x0000000014047229 */ /* 0x050fe20000000004 */
[----:B------:R-:W-:Y:S01]  /*1db0*/  IMAD.WIDE.U32 R28, R30, 0x8, R22 ;  /* 0x000000081e1c7825 */ /* 0x000fe200078e0016 */
[----:B------:R-:W-:Y:S01]  /*1dc0*/  DADD R6, R20, R6 ;  /* 0x0000000014067229 */ /* 0x000fe20000000006 */
[----:B------:R0:W-:Y:S04]  /*1dd0*/  STL.64 [R32+0x10], R26 ;  /* 0x0000101a20007387 */ /* 0x0001e80000100a00 */
[----:B------:R1:W-:Y:S04]  /*1de0*/  STL.64 [R32+0xc90], R4 ;  /* 0x000c900420007387 */ /* 0x0003e80000100a00 */
[----:B0-----:R-:W2:Y:S01]  /*1df0*/  LDG.E.64 R26, desc[UR36][R28.64] ;  /* 0x000000241c1a7981 */ /* 0x001ea2000c1e1b00 */
[----:B-1----:R-:W-:-:S03]  /*1e00*/  DMUL R4, R14, R24 ;  /* 0x000000180e047228 */ /* 0x002fc60000000000 */
[----:B------:R-:W3:Y:S04]  /*1e10*/  LDG.E.64 R24, desc[UR36][R28.64+0x8] ;  /* 0x000008241c187981 */ /* 0x000ee8000c1e1b00 */
[----:B------:R-:W-:Y:S04]  /*1e20*/  STL.64 [R32+0xc98], R6 ;  /* 0x000c980620007387 */ /* 0x000fe80000100a00 */
[----:B------:R0:W-:Y:S04]  /*1e30*/  STL.64 [R32+0x18], R4 ;  /* 0x0000180420007387 */ /* 0x0001e80000100a00 */
[----:B0-----:R-:W4:Y:S01]  /*1e40*/  LDL.128 R4, [R31+0x1900] ;  /* 0x001900001f047983 */ /* 0x001f220000100c00 */
[----:B------:R-:W-:-:S04]  /*1e50*/  IMAD.IADD R30, R11, 0x1, R30 ;  /* 0x000000010b1e7824 */ /* 0x000fc800078e021e */
[----:B------:R-:W-:Y:S01]  /*1e60*/  IMAD R30, R30, 0x8, R1 ;  /* 0x000000081e1e7824 */ /* 0x000fe200078e0201 */
[----:B--2---:R-:W-:Y:S02]  /*1e70*/  DMUL R26, R26, 0.5 ;  /* 0x3fe000001a1a7828 */ /* 0x004fe40000000000 */
[----:B---3--:R-:W-:-:S06]  /*1e80*/  DMUL R24, R24, 0.5 ;  /* 0x3fe0000018187828 */ /* 0x008fcc0000000000 */
[C---:B------:R-:W-:Y:S02]  /*1e90*/  DMUL R26, R14.reuse, R26 ;  /* 0x0000001a0e1a7228 */ /* 0x040fe40000000000 */
[----:B------:R-:W-:Y:S02]  /*1ea0*/  DMUL R32, R14, R24 ;  /* 0x000000180e207228 */ /* 0x000fe40000000000 */
[----:B------:R-:W2:Y:S01]  /*1eb0*/  LDG.E.64 R24, desc[UR36][R28.64+0x10] ;  /* 0x000010241c187981 */ /* 0x000ea2000c1e1b00 */
[----:B----4-:R-:W-:-:S03]  /*1ec0*/  DADD R4, R20, R4 ;  /* 0x0000000014047229 */ /* 0x010fc60000000004 */
[----:B------:R-:W3:Y:S01]  /*1ed0*/  LDG.E.64 R28, desc[UR36][R28.64+0x18] ;  /* 0x000018241c1c7981 */ /* 0x000ee2000c1e1b00 */
[----:B------:R-:W-:-:S03]  /*1ee0*/  DADD R6, R20, R6 ;  /* 0x0000000014067229 */ /* 0x000fc60000000006 */
[----:B------:R-:W-:Y:S04]  /*1ef0*/  STL.64 [R30], R26 ;  /* 0x0000001a1e007387 */ /* 0x000fe80000100a00 */
[----:B------:R-:W-:Y:S04]  /*1f00*/  STL.64 [R30+0xc80], R4 ;  /* 0x000c80041e007387 */ /* 0x000fe80000100a00 */
[----:B------:R0:W-:Y:S04]  /*1f10*/  STL.64 [R30+0xc88], R6 ;  /* 0x000c88061e007387 */ /* 0x0001e80000100a00 */
[----:B------:R1:W-:Y:S04]  /*1f20*/  STL.64 [R30+0x8], R32 ;  /* 0x000008201e007387 */ /* 0x0003e80000100a00 */
[----:B0-----:R0:W4:Y:S02]  /*1f30*/  LDL.128 R4, [R31+0x1910] ;  /* 0x001910001f047983 */ /* 0x0011240000100c00 */
[----:B0-----:R-:W-:Y:S01]  /*1f40*/  IADD3 R31, PT, PT, R12, 0xc, RZ ;  /* 0x0000000c0c1f7810 */ /* 0x001fe20007ffe0ff */
[----:B--2---:R-:W-:-:S02]  /*1f50*/  DMUL R24, R24, 0.5 ;  /* 0x3fe0000018187828 */ /* 0x004fc40000000000 */
[----:B---3--:R-:W-:-:S08]  /*1f60*/  DMUL R28, R28, 0.5 ;  /* 0x3fe000001c1c7828 */ /* 0x008fd00000000000 */
[----:B-1----:R-:W-:Y:S01]  /*1f70*/  DMUL R32, R14, R28 ;  /* 0x0000001c0e207228 */ /* 0x002fe20000000000 */
[----:B------:R-:W-:-:S06]  /*1f80*/  IMAD R29, R31, 0x8, R1 ;  /* 0x000000081f1d7824 */ /* 0x000fcc00078e0201 */
[----:B------:R0:W-:Y:S01]  /*1f90*/  STL.64 [R30+0x18], R32 ;  /* 0x000018201e007387 */ /* 0x0001e20000100a00 */
[C---:B----4-:R-:W-:Y:S02]  /*1fa0*/  DADD R26, R20.reuse, R4 ;  /* 0x00000000141a7229 */ /* 0x050fe40000000004 */
[----:B------:R-:W-:Y:S02]  /*1fb0*/  DADD R6, R20, R6 ;  /* 0x0000000014067229 */ /* 0x000fe40000000006 */
[----:B------:R-:W-:Y:S01]  /*1fc0*/  DMUL R4, R14, R24 ;  /* 0x000000180e047228 */ /* 0x000fe20000000000 */
[----:B------:R-:W-:Y:S02]  /*1fd0*/  IMAD.WIDE.U32 R24, R31, 0x8, R22 ;  /* 0x000000081f187825 */ /* 0x000fe400078e0016 */
[----:B------:R1:W-:Y:S04]  /*1fe0*/  STL.64 [R30+0xc90], R26 ;  /* 0x000c901a1e007387 */ /* 0x0003e80000100a00 */
[----:B------:R-:W-:Y:S04]  /*1ff0*/  STL.64 [R30+0xc98], R6 ;  /* 0x000c98061e007387 */ /* 0x000fe80000100a00 */
[----:B------:R2:W-:Y:S04]  /*2000*/  STL.64 [R30+0x10], R4 ;  /* 0x000010041e007387 */ /* 0x0005e80000100a00 */
[----:B0-----:R-:W3:Y:S04]  /*2010*/  LDG.E.64 R32, desc[UR36][R24.64] ;  /* 0x0000002418207981 */ /* 0x001ee8000c1e1b00 */
[----:B-1----:R-:W4:Y:S04]  /*2020*/  LDG.E.64 R26, desc[UR36][R24.64+0x8] ;  /* 0x00000824181a7981 */ /* 0x002f28000c1e1b00 */
[----:B--2---:R-:W2:Y:S01]  /*2030*/  LDL.128 R4, [R29+0x1900] ;  /* 0x001900001d047983 */ /* 0x004ea20000100c00 */
[----:B------:R-:W-:-:S05]  /*2040*/  IMAD.IADD R28, R11, 0x1, R31 ;  /* 0x000000010b1c7824 */ /* 0x000fca00078e021f */
[----:B------:R-:W-:Y:S01]  /*2050*/  LEA R28, R28, R1, 0x3 ;  /* 0x000000011c1c7211 */ /* 0x000fe200078e18ff */
[----:B---3--:R-:W-:Y:S02]  /*2060*/  DMUL R30, R32, 0.5 ;  /* 0x3fe00000201e7828 */ /* 0x008fe40000000000 */
[----:B--2---:R-:W-:Y:S02]  /*2070*/  DADD R32, R20, R4 ;  /* 0x0000000014207229 */ /* 0x004fe40000000004 */
[----:B----4-:R-:W-:Y:S02]  /*2080*/  DMUL R4, R26, 0.5 ;  /* 0x3fe000001a047828 */ /* 0x010fe40000000000 */
[----:B------:R-:W-:Y:S01]  /*2090*/  DADD R6, R20, R6 ;  /* 0x0000000014067229 */ /* 0x000fe20000000006 */
[----:B------:R-:W2:Y:S01]  /*20a0*/  LDG.E.64 R26, desc[UR36][R24.64+0x10] ;  /* 0x00001024181a7981 */ /* 0x000ea2000c1e1b00 */
[----:B------:R-:W-:-:S04]  /*20b0*/  DMUL R30, R14, R30 ;  /* 0x0000001e0e1e7228 */ /* 0x000fc80000000000 */
[----:B------:R-:W-:Y:S01]  /*20c0*/  DMUL R4, R14, R4 ;  /* 0x000000040e047228 */ /* 0x000fe20000000000 */
[----:B------:R-:W3:Y:S04]  /*20d0*/  LDG.E.64 R24, desc[UR36][R24.64+0x18] ;  /* 0x0000182418187981 */ /* 0x000ee8000c1e1b00 */
[----:B------:R-:W-:Y:S04]  /*20e0*/  STL.64 [R28+0xc80], R32 ;  /* 0x000c80201c007387 */ /* 0x000fe80000100a00 */
[----:B------:R-:W-:Y:S04]  /*20f0*/  STL.64 [R28+0xc88], R6 ;  /* 0x000c88061c007387 */ /* 0x000fe80000100a00 */
[----:B------:R-:W-:Y:S04]  /*2100*/  STL.64 [R28], R30 ;  /* 0x0000001e1c007387 */ /* 0x000fe80000100a00 */
[----:B------:R0:W-:Y:S04]  /*2110*/  STL.64 [R28+0x8], R4 ;  /* 0x000008041c007387 */ /* 0x0001e80000100a00 */
[----:B0-----:R-:W4:Y:S01]  /*2120*/  LDL.128 R4, [R29+0x1910] ;  /* 0x001910001d047983 */ /* 0x001f220000100c00 */
[----:B------:R-:W-:-:S05]  /*2130*/  VIADD R12, R12, 0x10 ;  /* 0x000000100c0c7836 */ /* 0x000fca0000000000 */
[----:B------:R-:W-:Y:S01]  /*2140*/  ISETP.GE.AND P1, PT, R12, R13, PT ;  /* 0x0000000d0c00720c */ /* 0x000fe20003f26270 */
[----:B--2---:R-:W-:Y:S02]  /*2150*/  DMUL R26, R26, 0.5 ;  /* 0x3fe000001a1a7828 */ /* 0x004fe40000000000 */
[----:B---3--:R-:W-:-:S06]  /*2160*/  DMUL R24, R24, 0.5 ;  /* 0x3fe0000018187828 */ /* 0x008fcc0000000000 */
[C---:B------:R-:W-:Y:S02]  /*2170*/  DMUL R26, R14.reuse, R26 ;  /* 0x0000001a0e1a7228 */ /* 0x040fe40000000000 */
[----:B------:R-:W-:-:S05]  /*2180*/  DMUL R24, R14, R24 ;  /* 0x000000180e187228 */ /* 0x000fca0000000000 */
[----:B------:R0:W-:Y:S04]  /*2190*/  STL.64 [R28+0x10], R26 ;  /* 0x0000101a1c007387 */ /* 0x0001e80000100a00 */
[----:B------:R0:W-:Y:S01]  /*21a0*/  STL.64 [R28+0x18], R24 ;  /* 0x000018181c007387 */ /* 0x0001e20000100a00 */
[C---:B----4-:R-:W-:Y:S02]  /*21b0*/  DADD R4, R20.reuse, R4 ;  /* 0x0000000014047229 */ /* 0x050fe40000000004 */
[----:B------:R-:W-:-:S05]  /*21c0*/  DADD R6, R20, R6 ;  /* 0x0000000014067229 */ /* 0x000fca0000000006 */
[----:B------:R0:W-:Y:S04]  /*21d0*/  STL.64 [R28+0xc90], R4 ;  /* 0x000c90041c007387 */ /* 0x0001e80000100a00 */
[----:B------:R0:W-:Y:S01]  /*21e0*/  STL.64 [R28+0xc98], R6 ;  /* 0x000c98061c007387 */ /* 0x0001e20000100a00 */
[----:B------:R-:W-:Y:S05]  /*21f0*/  @!P1 BRA `(.L_x_76) ;  /* 0xfffffff800089947 */ /* 0x000fea000383ffff */
[----:B------:R-:W-:Y:S05]  /*2200*/  BSYNC.RECONVERGENT B5 ;  /* 0x0000000000057941 */ /* 0x000fea0003800200 */
.L_x_75:
[----:B0-----:R-:W-:-:S07]  /*2210*/  IMAD.MOV.U32 R28, RZ, RZ, R8 ;  /* 0x000000ffff1c7224 */ /* 0x001fce00078e0008 */
.L_x_74:
[----:B------:R-:W-:Y:S05]  /*2220*/  BSYNC.RECONVERGENT B4 ;  /* 0x0000000000047941 */ /* 0x000fea0003800200 */
.L_x_73:
[----:B------:R-:W-:Y:S01]  /*2230*/  IADD3 R4, PT, PT, R8, -R12, RZ ;  /* 0x8000000c08047210 */ /* 0x000fe20007ffe0ff */
[----:B------:R-:W-:Y:S03]  /*2240*/  BSSY.RECONVERGENT B4, `(.L_x_77) ;  /* 0x0000043000047945 */ /* 0x000fe60003800200 */
[----:B------:R-:W-:-:S13]  /*2250*/  ISETP.GT.AND P1, PT, R4, 0x4, PT ;  /* 0x000000040400780c */ /* 0x000fda0003f24270 */
[----:B------:R-:W-:Y:S05]  /*2260*/  @!P1 BRA `(.L_x_78) ;  /* 0x0000000400009947 */ /* 0x000fea0003800000 */
[----:B------:R-:W-:-:S04]  /*2270*/  IMAD.WIDE.U32 R28, R12, 0x8, R22 ;  /* 0x000000080c1c7825 */ /* 0x000fc800078e0016 */
[----:B------:R-:W-:Y:S01]  /*2280*/  IMAD R13, R12, 0x8, R1 ;  /* 0x000000080c0d7824 */ /* 0x000fe200078e0201 */
[----:B------:R-:W2:Y:S04]  /*2290*/  LDG.E.64 R26, desc[UR36][R28.64] ;  /* 0x000000241c1a7981 */ /* 0x000ea8000c1e1b00 */
[----:B------:R-:W3:Y:S04]  /*22a0*/  LDG.E.64 R24, desc[UR36][R28.64+0x8] ;  /* 0x000008241c187981 */ /* 0x000ee8000c1e1b00 */
[----:B------:R-:W4:Y:S01]  /*22b0*/  LDL.128 R4, [R13+0x1900] ;  /* 0x001900000d047983 */ /* 0x000f220000100c00 */
[----:B------:R-:W-:-:S05]  /*22c0*/  IMAD.IADD R30, R11, 0x1, R12 ;  /* 0x000000010b1e7824 */ /* 0x000fca00078e020c */
[----:B------:R-:W-:Y:S01]  /*22d0*/  LEA R31, R30, R1, 0x3 ;  /* 0x000000011e1f7211 */ /* 0x000fe200078e18ff */
[----:B--2---:R-:W-:Y:S02]  /*22e0*/  DMUL R26, R26, 0.5 ;  /* 0x3fe000001a1a7828 */ /* 0x004fe40000000000 */
[----:B---3--:R-:W-:-:S06]  /*22f0*/  DMUL R24, R24, 0.5 ;  /* 0x3fe0000018187828 */ /* 0x008fcc0000000000 */
[----:B------:R-:W-:Y:S02]  /*2300*/  DMUL R26, R14, R26 ;  /* 0x0000001a0e1a7228 */ /* 0x000fe40000000000 */
[C---:B----45:R-:W-:Y:S02]  /*2310*/  DADD R4, R20.reuse, R4 ;  /* 0x0000000014047229 */ /* 0x070fe40000000004 */
[----:B------:R-:W-:Y:S02]  /*2320*/  DADD R6, R20, R6 ;  /* 0x0000000014067229 */ /* 0x000fe40000000006 */
[----:B------:R-:W-:Y:S01]  /*2330*/  DMUL R24, R14, R24 ;  /* 0x000000180e187228 */ /* 0x000fe20000000000 */
[----:B------:R0:W-:Y:S04]  /*2340*/  STL.64 [R31], R26 ;  /* 0x0000001a1f007387 */ /* 0x0001e80000100a00 */
[----:B------:R-:W-:Y:S04]  /*2350*/  STL.64 [R31+0xc80], R4 ;  /* 0x000c80041f007387 */ /* 0x000fe80000100a00 */
[----:B------:R1:W-:Y:S04]  /*2360*/  STL.64 [R31+0xc88], R6 ;  /* 0x000c88061f007387 */ /* 0x0003e80000100a00 */
[----:B0-----:R-:W2:Y:S04]  /*2370*/  LDG.E.64 R26, desc[UR36][R28.64+0x10] ;  /* 0x000010241c1a7981 */ /* 0x001ea8000c1e1b00 */
[----:B------:R2:W-:Y:S04]  /*2380*/  STL.64 [R31+0x8], R24 ;  /* 0x000008181f007387 */ /* 0x0005e80000100a00 */
[----:B-1----:R0:W3:Y:S04]  /*2390*/  LDL.128 R4, [R13+0x1910] ;  /* 0x001910000d047983 */ /* 0x0020e80000100c00 */
[----:B------:R-:W4:Y:S01]  /*23a0*/  LDG.E.64 R28, desc[UR36][R28.64+0x18] ;  /* 0x000018241c1c7981 */ /* 0x000f22000c1e1b00 */
[----:B0-----:R-:W-:-:S04]  /*23b0*/  VIADD R13, R12, 0x4 ;  /* 0x000000040c0d7836 */ /* 0x001fc80000000000 */
[C---:B------:R-:W-:Y:S01]  /*23c0*/  IMAD R30, R13.reuse, 0x8, R1 ;  /* 0x000000080d1e7824 */ /* 0x040fe200078e0201 */
[----:B--2---:R-:W-:Y:S02]  /*23d0*/  DMUL R24, R26, 0.5 ;  /* 0x3fe000001a187828 */ /* 0x004fe40000000000 */
[----:B---3--:R-:W-:Y:S02]  /*23e0*/  DADD R32, R20, R6 ;  /* 0x0000000014207229 */ /* 0x008fe40000000006 */
[----:B----4-:R-:W-:Y:S02]  /*23f0*/  DMUL R26, R28, 0.5 ;  /* 0x3fe000001c1a7828 */ /* 0x010fe40000000000 */
[----:B------:R-:W-:Y:S02]  /*2400*/  DADD R28, R20, R4 ;  /* 0x00000000141c7229 */ /* 0x000fe40000000004 */
[----:B------:R-:W-:Y:S01]  /*2410*/  DMUL R6, R14, R24 ;  /* 0x000000180e067228 */ /* 0x000fe20000000000 */
[----:B------:R-:W-:-:S03]  /*2420*/  IMAD.WIDE.U32 R24, R13, 0x8, R22 ;  /* 0x000000080d187825 */ /* 0x000fc600078e0016 */
[----:B------:R-:W-:Y:S01]  /*2430*/  DMUL R4, R14, R26 ;  /* 0x0000001a0e047228 */ /* 0x000fe20000000000 */
[----:B------:R0:W-:Y:S04]  /*2440*/  STL.64 [R31+0xc90], R28 ;  /* 0x000c901c1f007387 */ /* 0x0001e80000100a00 */
[----:B------:R-:W2:Y:S04]  /*2450*/  LDG.E.64 R26, desc[UR36][R24.64+0x8] ;  /* 0x00000824181a7981 */ /* 0x000ea8000c1e1b00 */
[----:B------:R-:W-:Y:S04]  /*2460*/  STL.64 [R31+0xc98], R32 ;  /* 0x000c98201f007387 */ /* 0x000fe80000100a00 */
[----:B0-----:R-:W3:Y:S04]  /*2470*/  LDG.E.64 R28, desc[UR36][R24.64] ;  /* 0x00000024181c7981 */ /* 0x001ee8000c1e1b00 */
[----:B------:R-:W-:Y:S04]  /*2480*/  STL.64 [R31+0x10], R6 ;  /* 0x000010061f007387 */ /* 0x000fe80000100a00 */
[----:B------:R0:W-:Y:S04]  /*2490*/  STL.64 [R31+0x18], R4 ;  /* 0x000018041f007387 */ /* 0x0001e80000100a00 */
[----:B0-----:R-:W4:Y:S01]  /*24a0*/  LDL.128 R4, [R30+0x1900] ;  /* 0x001900001e047983 */ /* 0x001f220000100c00 */
[----:B------:R-:W-:-:S05]  /*24b0*/  IADD3 R34, PT, PT, R11, R13, RZ ;  /* 0x0000000d0b227210 */ /* 0x000fca0007ffe0ff */
[----:B------:R-:W-:Y:S01]  /*24c0*/  IMAD R13, R34, 0x8, R1 ;  /* 0x00000008220d7824 */ /* 0x000fe200078e0201 */
[----:B--2---:R-:W-:Y:S02]  /*24d0*/  DMUL R26, R26, 0.5 ;  /* 0x3fe000001a1a7828 */ /* 0x004fe40000000000 */
[----:B---3--:R-:W-:-:S08]  /*24e0*/  DMUL R28, R28, 0.5 ;  /* 0x3fe000001c1c7828 */ /* 0x008fd00000000000 */
[----:B------:R-:W-:Y:S02]  /*24f0*/  DMUL R28, R14, R28 ;  /* 0x0000001c0e1c7228 */ /* 0x000fe40000000000 */
[C---:B----4-:R-:W-:Y:S02]  /*2500*/  DADD R32, R20.reuse, R4 ;  /* 0x0000000014207229 */ /* 0x050fe40000000004 */
[----:B------:R-:W-:Y:S02]  /*2510*/  DADD R6, R20, R6 ;  /* 0x0000000014067229 */ /* 0x000fe40000000006 */
[----:B------:R-:W-:Y:S01]  /*2520*/  DMUL R4, R14, R26 ;  /* 0x0000001a0e047228 */ /* 0x000fe20000000000 */
[----:B------:R-:W2:Y:S04]  /*2530*/  LDG.E.64 R26, desc[UR36][R24.64+0x10] ;  /* 0x00001024181a7981 */ /* 0x000ea8000c1e1b00 */
[----:B------:R-:W3:Y:S04]  /*2540*/  LDG.E.64 R24, desc[UR36][R24.64+0x18] ;  /* 0x0000182418187981 */ /* 0x000ee8000c1e1b00 */
[----:B------:R-:W-:Y:S04]  /*2550*/  STL.64 [R13+0xc80], R32 ;  /* 0x000c80200d007387 */ /* 0x000fe80000100a00 */
[----:B------:R-:W-:Y:S04]  /*2560*/  STL.64 [R13+0xc88], R6 ;  /* 0x000c88060d007387 */ /* 0x000fe80000100a00 */
[----:B------:R-:W-:Y:S04]  /*2570*/  STL.64 [R13], R28 ;  /* 0x0000001c0d007387 */ /* 0x000fe80000100a00 */
[----:B------:R0:W-:Y:S04]  /*2580*/  STL.64 [R13+0x8], R4 ;  /* 0x000008040d007387 */ /* 0x0001e80000100a00 */
[----:B0-----:R-:W4:Y:S01]  /*2590*/  LDL.128 R4, [R30+0x1910] ;  /* 0x001910001e047983 */ /* 0x001f220000100c00 */
[----:B------:R-:W-:Y:S01]  /*25a0*/  PLOP3.LUT P0, PT, PT, PT, PT, 0x8, 0x80 ;  /* 0x000000000080781c */ /* 0x000fe20003f0e170 */
[----:B------:R-:W-:Y:S01]  /*25b0*/  IMAD.MOV.U32 R28, RZ, RZ, R8 ;  /* 0x000000ffff1c7224 */ /* 0x000fe200078e0008 */
[----:B------:R-:W-:Y:S01]  /*25c0*/  IADD3 R12, PT, PT, R12, 0x8, RZ ;  /* 0x000000080c0c7810 */ /* 0x000fe20007ffe0ff */
[----:B--2---:R-:W-:-:S02]  /*25d0*/  DMUL R26, R26, 0.5 ;  /* 0x3fe000001a1a7828 */ /* 0x004fc40000000000 */
        /* <DEDUP_REMOVED lines=8> */
[----:B------:R0:W-:Y:S02]  /*2660*/  STL.64 [R13+0xc98], R6 ;  /* 0x000c98060d007387 */ /* 0x0001e40000100a00 */
.L_x_78:
[----:B------:R-:W-:Y:S05]  /*2670*/  BSYNC.RECONVERGENT B4 ;  /* 0x0000000000047941 */ /* 0x000fea0003800200 */
.L_x_77:
[----:B------:R-:W-:-:S13]  /*2680*/  ISETP.NE.OR P0, PT, R12, R8, P0 ;  /* 0x000000080c00720c */ /* 0x000fda0000705670 */
[----:B------:R-:W-:Y:S05]  /*2690*/  @!P0 BREAK.RELIABLE B3 ;  /* 0x0000000000038942 */ /* 0x000fea0003800100 */
[----:B------:R-:W-:Y:S05]  /*26a0*/  @!P0 BRA `(.L_x_70) ;  /* 0x0000000000948947 */ /* 0x000fea0003800000 */
.L_x_72:
[----:B------:R-:W-:Y:S05]  /*26b0*/  BSYNC.RELIABLE B3 ;  /* 0x0000000000037941 */ /* 0x000fea0003800100 */
.L_x_71:
[----:B------:R-:W-:Y:S01]  /*26c0*/  BSSY.RECONVERGENT B3, `(.L_x_79) ;  /* 0x0000022000037945 */ /* 0x000fe20003800200 */
.L_x_80:
[----:B01----:R-:W-:-:S04]  /*26d0*/  IMAD.WIDE.U32 R24, R12, 0x8, R22 ;  /* 0x000000080c187825 */ /* 0x003fc800078e0016 */
[----:B------:R-:W-:Y:S01]  /*26e0*/  IMAD R30, R12, 0x8, R1 ;  /* 0x000000080c1e7824 */ /* 0x000fe200078e0201 */
        /* <DEDUP_REMOVED lines=10> */
[----:B------:R-:W2:Y:S01]  /*2790*/  LDG.E.64 R26, desc[UR36][R24.64+0x10] ;  /* 0x00001024181a7981 */ /* 0x000ea2000c1e1b00 */
[----:B------:R-:W-:-:S03]  /*27a0*/  DMUL R28, R14, R28 ;  /* 0x0000001c0e1c7228 */ /* 0x000fc60000000000 */
[----:B------:R-:W3:Y:S04]  /*27b0*/  LDG.E.64 R24, desc[UR36][R24.64+0x18] ;  /* 0x0000182418187981 */ /* 0x000ee8000c1e1b00 */
[----:B------:R-:W-:Y:S04]  /*27c0*/  STL.64 [R13+0xc80], R32 ;  /* 0x000c80200d007387 */ /* 0x000fe80000100a00 */
[----:B------:R-:W-:Y:S04]  /*27d0*/  STL.64 [R13+0xc88], R6 ;  /* 0x000c88060d007387 */ /* 0x000fe80000100a00 */
[----:B------:R-:W-:Y:S04]  /*27e0*/  STL.64 [R13], R28 ;  /* 0x0000001c0d007387 */ /* 0x000fe80000100a00 */
[----:B------:R0:W-:Y:S04]  /*27f0*/  STL.64 [R13+0x8], R4 ;  /* 0x000008040d007387 */ /* 0x0001e80000100a00 */
[----:B0-----:R-:W4:Y:S01]  /*2800*/  LDL.128 R4, [R30+0x1910] ;  /* 0x001910001e047983 */ /* 0x001f220000100c00 */
[----:B------:R-:W-:-:S05]  /*2810*/  VIADD R12, R12, 0x4 ;  /* 0x000000040c0c7836 */ /* 0x000fca0000000000 */
[----:B------:R-:W-:Y:S01]  /*2820*/  ISETP.NE.AND P0, PT, R12, R8, PT ;  /* 0x000000080c00720c */ /* 0x000fe20003f05270 */
        /* <DEDUP_REMOVED lines=10> */
[----:B------:R-:W-:Y:S05]  /*28d0*/  @P0 BRA `(.L_x_80) ;  /* 0xfffffffc007c0947 */ /* 0x000fea000383ffff */
[----:B------:R-:W-:Y:S05]  /*28e0*/  BSYNC.RECONVERGENT B3 ;  /* 0x0000000000037941 */ /* 0x000fea0003800200 */
.L_x_79:
[----:B------:R-:W-:-:S07]  /*28f0*/  IMAD.MOV.U32 R28, RZ, RZ, R8 ;  /* 0x000000ffff1c7224 */ /* 0x000fce00078e0008 */
.L_x_70:
[----:B------:R-:W-:Y:S05]  /*2900*/  BSYNC.RECONVERGENT B2 ;  /* 0x0000000000027941 */ /* 0x000fea0003800200 */
.L_x_69:
[----:B------:R-:W-:-:S13]  /*2910*/  ISETP.NE.AND P0, PT, R9, RZ, PT ;  /* 0x000000ff0900720c */ /* 0x000fda0003f05270 */
[----:B------:R-:W-:Y:S05]  /*2920*/  @!P0 BRA `(.L_x_68) ;  /* 0x00000000007c8947 */ /* 0x000fea0003800000 */
[C---:B------:R-:W-:Y:S01]  /*2930*/  IMAD.WIDE.U32 R22, R28.reuse, 0x8, R22 ;  /* 0x000000081c167825 */ /* 0x040fe200078e0016 */
[----:B01----:R-:W-:-:S04]  /*2940*/  LEA R24, R28, R1, 0x3 ;  /* 0x000000011c187211 */ /* 0x003fc800078e18ff */
[----:B------:R-:W2:Y:S04]  /*2950*/  LDG.E.64 R4, desc[UR36][R22.64] ;  /* 0x0000002416047981 */ /* 0x000ea8000c1e1b00 */
[----:B------:R-:W3:Y:S01]  /*2960*/  LDL.64 R6, [R24+0x1900] ;  /* 0x0019000018067983 */ /* 0x000ee20000100a00 */
[----:B------:R-:W-:Y:S01]  /*2970*/  IMAD.IADD R12, R11, 0x1, R28 ;  /* 0x000000010b0c7824 */ /* 0x000fe200078e021c */
[----:B------:R-:W-:-:S03]  /*2980*/  ISETP.NE.AND P0, PT, R9, 0x1, PT ;  /* 0x000000010900780c */ /* 0x000fc60003f05270 */
[----:B------:R-:W-:Y:S01]  /*2990*/  IMAD R13, R12, 0x8, R1 ;  /* 0x000000080c0d7824 */ /* 0x000fe200078e0201 */
[----:B--2---:R-:W-:Y:S02]  /*29a0*/  DMUL R4, R4, 0.5 ;  /* 0x3fe0000004047828 */ /* 0x004fe40000000000 */
[----:B---3-5:R-:W-:-:S06]  /*29b0*/  DADD R6, R20, R6 ;  /* 0x0000000014067229 */ /* 0x028fcc0000000006 */
[----:B------:R-:W-:Y:S01]  /*29c0*/  DMUL R4, R14, R4 ;  /* 0x000000040e047228 */ /* 0x000fe20000000000 */
[----:B------:R2:W-:Y:S06]  /*29d0*/  STL.64 [R13+0xc80], R6 ;  /* 0x000c80060d007387 */ /* 0x0005ec0000100a00 */
[----:B------:R2:W-:Y:S01]  /*29e0*/  STL.64 [R13], R4 ;  /* 0x000000040d007387 */ /* 0x0005e20000100a00 */
[----:B------:R-:W-:Y:S05]  /*29f0*/  @!P0 BRA `(.L_x_68) ;  /* 0x0000000000488947 */ /* 0x000fea0003800000 */
[----:B--2---:R-:W2:Y:S04]  /*2a00*/  LDG.E.64 R12, desc[UR36][R22.64+0x8] ;  /* 0x00000824160c7981 */ /* 0x004ea8000c1e1b00 */
[----:B------:R-:W3:Y:S01]  /*2a10*/  LDL.64 R6, [R24+0x1908] ;  /* 0x0019080018067983 */ /* 0x000ee20000100a00 */
[----:B------:R-:W-:Y:S02]  /*2a20*/  IADD3 R4, PT, PT, R11, R28, RZ ;  /* 0x0000001c0b047210 */ /* 0x000fe40007ffe0ff */
[----:B------:R-:W-:-:S03]  /*2a30*/  ISETP.NE.AND P0, PT, R9, 0x2, PT ;  /* 0x000000020900780c */ /* 0x000fc60003f05270 */
[----:B------:R-:W-:Y:S01]  /*2a40*/  IMAD.U32 R11, R4, 0x8, R1 ;  /* 0x00000008040b7824 */ /* 0x000fe200078e0001 */
[----:B--2---:R-:W-:Y:S02]  /*2a50*/  DMUL R12, R12, 0.5 ;  /* 0x3fe000000c0c7828 */ /* 0x004fe40000000000 */
[----:B---3--:R-:W-:-:S06]  /*2a60*/  DADD R6, R20, R6 ;  /* 0x0000000014067229 */ /* 0x008fcc0000000006 */
[----:B------:R-:W-:Y:S01]  /*2a70*/  DMUL R12, R14, R12 ;  /* 0x0000000c0e0c7228 */ /* 0x000fe20000000000 */
[----:B------:R3:W-:Y:S06]  /*2a80*/  STL.64 [R11+0xc88], R6 ;  /* 0x000c88060b007387 */ /* 0x0007ec0000100a00 */
[----:B------:R3:W-:Y:S01]  /*2a90*/  STL.64 [R11+0x8], R12 ;  /* 0x0000080c0b007387 */ /* 0x0007e20000100a00 */
[----:B------:R-:W-:Y:S05]  /*2aa0*/  @!P0 BRA `(.L_x_68) ;  /* 0x00000000001c8947 */ /* 0x000fea0003800000 */
[----:B------:R-:W2:Y:S04]  /*2ab0*/  LDG.E.64 R22, desc[UR36][R22.64+0x10] ;  /* 0x0000102416167981 */ /* 0x000ea8000c1e1b00 */
[----:B------:R-:W4:Y:S01]  /*2ac0*/  LDL.64 R24, [R24+0x1910] ;  /* 0x0019100018187983 */ /* 0x000f220000100a00 */
[----:B--2---:R-:W-:Y:S02]  /*2ad0*/  DMUL R4, R22, 0.5 ;  /* 0x3fe0000016047828 */ /* 0x004fe40000000000 */
[----:B----4-:R-:W-:-:S06]  /*2ae0*/  DADD R20, R20, R24 ;  /* 0x0000000014147229 */ /* 0x010fcc0000000018 */
[----:B------:R-:W-:Y:S01]  /*2af0*/  DMUL R4, R14, R4 ;  /* 0x000000040e047228 */ /* 0x000fe20000000000 */
[----:B------:R4:W-:Y:S06]  /*2b00*/  STL.64 [R11+0xc90], R20 ;  /* 0x000c90140b007387 */ /* 0x0009ec0000100a00 */
[----:B------:R4:W-:Y:S04]  /*2b10*/  STL.64 [R11+0x10], R4 ;  /* 0x000010040b007387 */ /* 0x0009e80000100a00 */
.L_x_68:
[----:B------:R-:W-:Y:S05]  /*2b20*/  BSYNC.RECONVERGENT B1 ;  /* 0x0000000000017941 */ /* 0x000fea0003800200 */
.L_x_67:
[----:B------:R-:W0:Y:S01]  /*2b30*/  LDCU UR4, c[0x0][0x3c0] ;  /* 0x00007800ff0477ac */ /* 0x000e220008000800 */
[----:B------:R-:W-:Y:S01]  /*2b40*/  VIADD R10, R10, 0x1 ;  /* 0x000000010a0a7836 */ /* 0x000fe20000000000 */
[----:B01----:R-:W-:-:S04]  /*2b50*/  MOV R24, UR4 ;  /* 0x0000000400187c02 */ /* 0x003fc80008000f00 */
[----:B------:R-:W-:-:S13]  /*2b60*/  ISETP.NE.AND P0, PT, R10, R24, PT ;  /* 0x000000180a00720c */ /* 0x000fda0003f05270 */
[----:B------:R-:W-:Y:S05]  /*2b70*/  @P0 BRA `(.L_x_81) ;  /* 0xffffffec00400947 */ /* 0x000fea000383ffff */
.L_x_66:
[----:B------:R-:W-:-:S04]  /*2b80*/  ISETP.GE.AND P0, PT, R24, 0x1, PT ;  /* 0x000000011800780c */ /* 0x000fc80003f06270 */
[----:B------:R-:W-:-:S13]  /*2b90*/  ISETP.GE.OR P0, PT, R19, R24, !P0 ;  /* 0x000000181300720c */ /* 0x000fda0004706670 */
[----:B------:R-:W-:Y:S05]  /*2ba0*/  @P0 BRA `(.L_x_82) ;  /* 0x0000002400bc0947 */ /* 0x000fea0003800000 */
[C---:B----45:R-:W-:Y:S02]  /*2bb0*/  LOP3.LUT R21, R24.reuse, 0x7, RZ, 0xc0, !PT ;  /* 0x0000000718157812 */ /* 0x070fe400078ec0ff */
[C---:B------:R-:W-:Y:S02]  /*2bc0*/  LOP3.LUT R20, R24.reuse, 0x3, RZ, 0xc0, !PT ;  /* 0x0000000318147812 */ /* 0x040fe400078ec0ff */
[----:B------:R-:W-:Y:S01]  /*2bd0*/  LOP3.LUT R24, R24, 0x7ffffff8, RZ, 0xc0, !PT ;  /* 0x7ffffff818187812 */ /* 0x000fe200078ec0ff */
[----:B--2---:R-:W-:-:S05]  /*2be0*/  VIADD R4, R21, 0xffffffff ;  /* 0xffffffff15047836 */ /* 0x004fca0000000000 */
[----:B------:R-:W-:-:S13]  /*2bf0*/  ISETP.GE.U32.AND P0, PT, R4, 0x3, PT ;  /* 0x000000030400780c */ /* 0x000fda0003f06070 */
.L_x_90:
[----:B0-----:R-:W0:Y:S01]  /*2c00*/  LDC.64 R8, c[0x0][0x3a0] ;  /* 0x0000e800ff087b82 */ /* 0x001e220000000a00 */
[----:B---3-5:R-:W-:-:S06]  /*2c10*/  IMAD R12, R19, 0x8, R1 ;  /* 0x00000008130c7824 */ /* 0x028fcc00078e0201 */
[----:B------:R-:W5:Y:S01]  /*2c20*/  LDL.64 R12, [R12+0x1900] ;  /* 0x001900000c0c7983 */ /* 0x000f620000100a00 */
[----:B-1----:R-:W1:Y:S01]  /*2c30*/  LDC R22, c[0x0][0x3c0] ;  /* 0x0000f000ff167b82 */ /* 0x002e620000000800 */
[----:B0---4-:R-:W-:-:S06]  /*2c40*/  IMAD.WIDE R4, R19, 0x8, R8 ;  /* 0x0000000813047825 */ /* 0x011fcc00078e0208 */
[----:B------:R-:W2:Y:S01]  /*2c50*/  LDG.E.64 R4, desc[UR36][R4.64] ;  /* 0x0000002404047981 */ /* 0x000ea2000c1e1b00 */
[----:B-1----:R-:W-:Y:S02]  /*2c60*/  ISETP.GE.U32.AND P1, PT, R22, 0x8, PT ;  /* 0x000000081600780c */ /* 0x002fe40003f26070 */
[----:B------:R-:W-:Y:S01]  /*2c70*/  MOV R23, RZ ;  /* 0x000000ff00177202 */ /* 0x000fe20000000f00 */
[----:B--2---:R-:W-:-:S10]  /*2c80*/  DMUL R10, R4, 0.5 ;  /* 0x3fe00000040a7828 */ /* 0x004fd40000000000 */
[----:B------:R-:W-:Y:S05]  /*2c90*/  @!P1 BRA `(.L_x_83) ;  /* 0x0000000000fc9947 */ /* 0x000fea0003800000 */
[----:B------:R-:W-:Y:S01]  /*2ca0*/  BSSY.RECONVERGENT B1, `(.L_x_84) ;  /* 0x000003d000017945 */ /* 0x000fe20003800200 */
[----:B------:R-:W-:-:S07]  /*2cb0*/  IMAD.MOV.U32 R23, RZ, RZ, RZ ;  /* 0x000000ffff177224 */ /* 0x000fce00078e00ff */
.L_x_85:
[C---:B------:R-:W-:Y:S02]  /*2cc0*/  IMAD R28, R23.reuse, 0x8, R1 ;  /* 0x00000008171c7824 */ /* 0x040fe400078e0201 */
[----:B0-----:R-:W-:-:S03]  /*2cd0*/  IMAD.WIDE.U32 R14, R23, 0x8, R8 ;  /* 0x00000008170e7825 */ /* 0x001fc600078e0008 */
[----:B------:R-:W2:Y:S04]  /*2ce0*/  LDL.128 R4, [R28+0x2580] ;  /* 0x002580001c047983 */ /* 0x000ea80000100c00 */
[----:B------:R-:W3:Y:S04]  /*2cf0*/  LDG.E.64 R34, desc[UR36][R14.64] ;  /* 0x000000240e227981 */ /* 0x000ee8000c1e1b00 */
[----:B------:R-:W4:Y:S01]  /*2d00*/  LDG.E.64 R26, desc[UR36][R14.64+0x8] ;  /* 0x000008240e1a7981 */ /* 0x000f22000c1e1b00 */
[----:B------:R-:W-:-:S05]  /*2d10*/  IMAD R32, R19, R22, R23 ;  /* 0x0000001613207224 */ /* 0x000fca00078e0217 */
[----:B------:R-:W-:Y:S01]  /*2d20*/  LEA R25, R32, R1, 0x3 ;  /* 0x0000000120197211 */ /* 0x000fe200078e18ff */
[----:B--2--5:R-:W-:Y:S02]  /*2d30*/  DADD R30, R12, R4 ;  /* 0x000000000c1e7229 */ /* 0x024fe40000000004 */
[----:B---3--:R-:W-:Y:S02]  /*2d40*/  DMUL R34, R34, 0.5 ;  /* 0x3fe0000022227828 */ /* 0x008fe40000000000 */
[----:B----4-:R-:W-:-:S03]  /*2d50*/  DMUL R26, R26, 0.5 ;  /* 0x3fe000001a1a7828 */ /* 0x010fc60000000000 */
[----:B------:R0:W-:Y:S01]  /*2d60*/  STL.64 [R25+0xc80], R30 ;  /* 0x000c801e19007387 */ /* 0x0001e20000100a00 */
[----:B------:R-:W-:Y:S02]  /*2d70*/  DADD R32, R12, R6 ;  /* 0x000000000c207229 */ /* 0x000fe40000000006 */
[C---:B------:R-:W-:Y:S02]  /*2d80*/  DMUL R6, R10.reuse, R34 ;  /* 0x000000220a067228 */ /* 0x040fe40000000000 */
[----:B------:R-:W-:Y:S02]  /*2d90*/  DMUL R4, R10, R26 ;  /* 0x0000001a0a047228 */ /* 0x000fe40000000000 */
[----:B------:R-:W2:Y:S04]  /*2da0*/  LDG.E.64 R26, desc[UR36][R14.64+0x18] ;  /* 0x000018240e1a7981 */ /* 0x000ea8000c1e1b00 */
[----:B0-----:R-:W3:Y:S04]  /*2db0*/  LDG.E.64 R30, desc[UR36][R14.64+0x10] ;  /* 0x000010240e1e7981 */ /* 0x001ee8000c1e1b00 */
[----:B------:R-:W-:Y:S04]  /*2dc0*/  STL.64 [R25+0xc88], R32 ;  /* 0x000c882019007387 */ /* 0x000fe80000100a00 */
[----:B------:R-:W-:Y:S04]  /*2dd0*/  STL.64 [R25], R6 ;  /* 0x0000000619007387 */ /* 0x000fe80000100a00 */
[----:B------:R0:W-:Y:S04]  /*2de0*/  STL.64 [R25+0x8], R4 ;  /* 0x0000080419007387 */ /* 0x0001e80000100a00 */
[----:B0-----:R-:W4:Y:S01]  /*2df0*/  LDL.128 R4, [R28+0x2590] ;  /* 0x002590001c047983 */ /* 0x001f220000100c00 */
[----:B---3--:R-:W-:-:S02]  /*2e00*/  DMUL R30, R30, 0.5 ;  /* 0x3fe000001e1e7828 */ /* 0x008fc40000000000 */
[----:B--2---:R-:W-:-:S06]  /*2e10*/  DMUL R26, R26, 0.5 ;  /* 0x3fe000001a1a7828 */ /* 0x004fcc0000000000 */
[----:B------:R-:W-:-:S07]  /*2e20*/  DMUL R30, R10, R30 ;  /* 0x0000001e0a1e7228 */ /* 0x000fce0000000000 */
[----:B------:R0:W-:Y:S01]  /*2e30*/  STL.64 [R25+0x10], R30 ;  /* 0x0000101e19007387 */ /* 0x0001e20000100a00 */
[C---:B----4-:R-:W-:Y:S02]  /*2e40*/  DADD R32, R12.reuse, R6 ;  /* 0x000000000c207229 */ /* 0x050fe40000000006 */
[----:B------:R-:W-:Y:S01]  /*2e50*/  DADD R4, R12, R4 ;  /* 0x000000000c047229 */ /* 0x000fe20000000004 */
[----:B0-----:R-:W2:Y:S01]  /*2e60*/  LDG.E.64 R30, desc[UR36][R14.64+0x20] ;  /* 0x000020240e1e7981 */ /* 0x001ea2000c1e1b00 */
[----:B------:R-:W-:-:S03]  /*2e70*/  DMUL R6, R10, R26 ;  /* 0x0000001a0a067228 */ /* 0x000fc60000000000 */
[----:B------:R-:W3:Y:S04]  /*2e80*/  LDG.E.64 R26, desc[UR36][R14.64+0x28] ;  /* 0x000028240e1a7981 */ /* 0x000ee8000c1e1b00 */
[----:B------:R-:W-:Y:S04]  /*2e90*/  STL.64 [R25+0xc90], R4 ;  /* 0x000c900419007387 */ /* 0x000fe80000100a00 */
[----:B------:R-:W-:Y:S04]  /*2ea0*/  STL.64 [R25+0xc98], R32 ;  /* 0x000c982019007387 */ /* 0x000fe80000100a00 */
[----:B------:R0:W-:Y:S04]  /*2eb0*/  STL.64 [R25+0x18], R6 ;  /* 0x0000180619007387 */ /* 0x0001e80000100a00 */
[----:B0-----:R-:W4:Y:S01]  /*2ec0*/  LDL.128 R4, [R28+0x25a0] ;  /* 0x0025a0001c047983 */ /* 0x001f220000100c00 */
[----:B--2---:R-:W-:-:S02]  /*2ed0*/  DMUL R30, R30, 0.5 ;  /* 0x3fe000001e1e7828 */ /* 0x004fc40000000000 */
[----:B---3--:R-:W-:-:S06]  /*2ee0*/  DMUL R26, R26, 0.5 ;  /* 0x3fe000001a1a7828 */ /* 0x008fcc0000000000 */
[----:B------:R-:W-:-:S07]  /*2ef0*/  DMUL R30, R10, R30 ;  /* 0x0000001e0a1e7228 */ /* 0x000fce0000000000 */
[----:B------:R-:W-:Y:S01]  /*2f00*/  STL.64 [R25+0x20], R30 ;  /* 0x0000201e19007387 */ /* 0x000fe20000100a00 */
[C---:B----4-:R-:W-:Y:S02]  /*2f10*/  DADD R32, R12.reuse, R4 ;  /* 0x000000000c207229 */ /* 0x050fe40000000004 */
[----:B------:R-:W-:Y:S02]  /*2f20*/  DADD R6, R12, R6 ;  /* 0x000000000c067229 */ /* 0x000fe40000000006 */
[----:B------:R-:W-:Y:S01]  /*2f30*/  DMUL R4, R10, R26 ;  /* 0x0000001a0a047228 */ /* 0x000fe20000000000 */
[----:B------:R-:W2:Y:S04]  /*2f40*/  LDG.E.64 R26, desc[UR36][R14.64+0x30] ;  /* 0x000030240e1a7981 */ /* 0x000ea8000c1e1b00 */
[----:B------:R-:W3:Y:S04]  /*2f50*/  LDG.E.64 R14, desc[UR36][R14.64+0x38] ;  /* 0x000038240e0e7981 */ /* 0x000ee8000c1e1b00 */
[----:B------:R-:W-:Y:S04]  /*2f60*/  STL.64 [R25+0xca0], R32 ;  /* 0x000ca02019007387 */ /* 0x000fe80000100a00 */
[----:B------:R-:W-:Y:S04]  /*2f70*/  STL.64 [R25+0xca8], R6 ;  /* 0x000ca80619007387 */ /* 0x000fe80000100a00 */
        /* <DEDUP_REMOVED lines=16> */
.L_x_84:
[----:B------:R-:W-:-:S07]  /*3080*/  IMAD.MOV.U32 R23, RZ, RZ, R24 ;  /* 0x000000ffff177224 */ /* 0x000fce00078e0018 */
.L_x_83:
[----:B------:R-:W-:Y:S01]  /*3090*/  ISETP.NE.AND P1, PT, R21, RZ, PT ;  /* 0x000000ff1500720c */ /* 0x000fe20003f25270 */
[----:B------:R-:W-:-:S12]  /*30a0*/  BSSY.RECONVERGENT B1, `(.L_x_86) ;  /* 0x0000048000017945 */ /* 0x000fd80003800200 */
[----:B------:R-:W-:Y:S05]  /*30b0*/  @!P1 BRA `(.L_x_87) ;  /* 0x0000000400189947 */ /* 0x000fea0003800000 */
[----:B------:R-:W-:Y:S01]  /*30c0*/  BSSY.RECONVERGENT B2, `(.L_x_88) ;  /* 0x0000024000027945 */ /* 0x000fe20003800200 */
[----:B------:R-:W-:-:S03]  /*30d0*/  ISETP.NE.AND P1, PT, R20, RZ, PT ;  /* 0x000000ff1400720c */ /* 0x000fc60003f25270 */
[----:B------:R-:W-:Y:S10]  /*30e0*/  @!P0 BRA `(.L_x_89) ;  /* 0x0000000000848947 */ /* 0x000ff40003800000 */
[----:B0-----:R-:W-:-:S05]  /*30f0*/  IMAD.WIDE.U32 R26, R23, 0x8, R8 ;  /* 0x00000008171a7825 */ /* 0x001fca00078e0008 */
[----:B------:R-:W2:Y:S01]  /*3100*/  LDG.E.64 R4, desc[UR36][R26.64] ;  /* 0x000000241a047981 */ /* 0x000ea2000c1e1b00 */
[----:B------:R-:W-:Y:S01]  /*3110*/  LEA R25, R23, R1, 0x3 ;  /* 0x0000000117197211 */ /* 0x000fe200078e18ff */
[----:B------:R-:W-:Y:S02]  /*3120*/  IMAD R28, R19, R22, R23 ;  /* 0x00000016131c7224 */ /* 0x000fe400078e0217 */
[----:B------:R-:W3:Y:S04]  /*3130*/  LDG.E.64 R14, desc[UR36][R26.64+0x8] ;  /* 0x000008241a0e7981 */ /* 0x000ee8000c1e1b00 */
[----:B------:R-:W4:Y:S01]  /*3140*/  LDL.64 R6, [R25+0x2580] ;  /* 0x0025800019067983 */ /* 0x000f220000100a00 */
[----:B------:R-:W-:Y:S01]  /*3150*/  IMAD R28, R28, 0x8, R1 ;  /* 0x000000081c1c7824 */ /* 0x000fe200078e0201 */
[----:B--2---:R-:W-:-:S08]  /*3160*/  DMUL R4, R4, 0.5 ;  /* 0x3fe0000004047828 */ /* 0x004fd00000000000 */
[----:B------:R-:W-:Y:S02]  /*3170*/  DMUL R4, R10, R4 ;  /* 0x000000040a047228 */ /* 0x000fe40000000000 */
[----:B----45:R-:W-:-:S05]  /*3180*/  DADD R6, R12, R6 ;  /* 0x000000000c067229 */ /* 0x030fca0000000006 */
[----:B------:R0:W-:Y:S04]  /*3190*/  STL.64 [R28], R4 ;  /* 0x000000041c007387 */ /* 0x0001e80000100a00 */
[----:B------:R1:W-:Y:S04]  /*31a0*/  STL.64 [R28+0xc80], R6 ;  /* 0x000c80061c007387 */ /* 0x0003e80000100a00 */
[----:B0-----:R-:W2:Y:S01]  /*31b0*/  LDL.64 R4, [R25+0x2588] ;  /* 0x0025880019047983 */ /* 0x001ea20000100a00 */
[----:B---3--:R-:W-:-:S03]  /*31c0*/  DMUL R14, R14, 0.5 ;  /* 0x3fe000000e0e7828 */ /* 0x008fc60000000000 */
[----:B-1----:R-:W3:Y:S05]  /*31d0*/  LDG.E.64 R6, desc[UR36][R26.64+0x10] ;  /* 0x000010241a067981 */ /* 0x002eea000c1e1b00 */
[----:B------:R-:W-:Y:S01]  /*31e0*/  DMUL R14, R10, R14 ;  /* 0x0000000e0a0e7228 */ /* 0x000fe20000000000 */
[----:B------:R-:W4:Y:S06]  /*31f0*/  LDG.E.64 R26, desc[UR36][R26.64+0x18] ;  /* 0x000018241a1a7981 */ /* 0x000f2c000c1e1b00 */
[----:B------:R-:W-:Y:S01]  /*3200*/  STL.64 [R28+0x8], R14 ;  /* 0x0000080e1c007387 */ /* 0x000fe20000100a00 */
[----:B--2---:R-:W-:-:S07]  /*3210*/  DADD R4, R12, R4 ;  /* 0x000000000c047229 */ /* 0x004fce0000000004 */
[----:B------:R0:W-:Y:S04]  /*3220*/  STL.64 [R28+0xc88], R4 ;  /* 0x000c88041c007387 */ /* 0x0001e80000100a00 */
[----:B0-----:R-:W2:Y:S01]  /*3230*/  LDL.64 R4, [R25+0x2590] ;  /* 0x0025900019047983 */ /* 0x001ea20000100a00 */
[----:B---3--:R-:W-:-:S08]  /*3240*/  DMUL R6, R6, 0.5 ;  /* 0x3fe0000006067828 */ /* 0x008fd00000000000 */
[----:B------:R-:W-:-:S07]  /*3250*/  DMUL R6, R10, R6 ;  /* 0x000000060a067228 */ /* 0x000fce0000000000 */
[----:B------:R-:W-:Y:S01]  /*3260*/  STL.64 [R28+0x10], R6 ;  /* 0x000010061c007387 */ /* 0x000fe20000100a00 */
[----:B--2---:R-:W-:-:S07]  /*3270*/  DADD R4, R12, R4 ;  /* 0x000000000c047229 */ /* 0x004fce0000000004 */
[----:B------:R0:W-:Y:S04]  /*3280*/  STL.64 [R28+0xc90], R4 ;  /* 0x000c90041c007387 */ /* 0x0001e80000100a00 */
[----:B0-----:R-:W2:Y:S01]  /*3290*/  LDL.64 R4, [R25+0x2598] ;  /* 0x0025980019047983 */ /* 0x001ea20000100a00 */
[----:B----4-:R-:W-:-:S08]  /*32a0*/  DMUL R6, R26, 0.5 ;  /* 0x3fe000001a067828 */ /* 0x010fd00000000000 */
[----:B------:R-:W-:-:S07]  /*32b0*/  DMUL R6, R10, R6 ;  /* 0x000000060a067228 */ /* 0x000fce0000000000 */
[----:B------:R1:W-:Y:S01]  /*32c0*/  STL.64 [R28+0x18], R6 ;  /* 0x000018061c007387 */ /* 0x0003e20000100a00 */
[----:B------:R-:W-:Y:S01]  /*32d0*/  VIADD R23, R23, 0x4 ;  /* 0x0000000417177836 */ /* 0x000fe20000000000 */
[----:B--2---:R-:W-:-:S07]  /*32e0*/  DADD R14, R12, R4 ;  /* 0x000000000c0e7229 */ /* 0x004fce0000000004 */
[----:B------:R1:W-:Y:S04]  /*32f0*/  STL.64 [R28+0xc98], R14 ;  /* 0x000c980e1c007387 */ /* 0x0003e80000100a00 */
.L_x_89:
[----:B------:R-:W-:Y:S05]  /*3300*/  BSYNC.RECONVERGENT B2 ;  /* 0x0000000000027941 */ /* 0x000fea0003800200 */
.L_x_88:
[----:B------:R-:W-:Y:S05]  /*3310*/  @!P1 BRA `(.L_x_87) ;  /* 0x0000000000809947 */ /* 0x000fea0003800000 */
[----:B------:R-:W-:-:S13]  /*3320*/  ISETP.NE.AND P1, PT, R20, 0x1, PT ;  /* 0x000000011400780c */ /* 0x000fda0003f25270 */
[----:B0-----:R-:W-:-:S05]  /*3330*/  @P1 IMAD.WIDE.U32 R4, R23, 0x8, R8 ;  /* 0x0000000817041825 */ /* 0x001fca00078e0008 */
[----:B-1----:R-:W2:Y:S01]  /*3340*/  @P1 LDG.E.64 R6, desc[UR36][R4.64] ;  /* 0x0000002404061981 */ /* 0x002ea2000c1e1b00 */
[----:B------:R-:W-:-:S05]  /*3350*/  @P1 LEA R26, R23, R1, 0x3 ;  /* 0x00000001171a1211 */ /* 0x000fca00078e18ff */
[----:B------:R-:W3:Y:S01]  /*3360*/  @P1 LDL.64 R14, [R26+0x2580] ;  /* 0x002580001a0e1983 */ /* 0x000ee20000100a00 */
[----:B------:R-:W-:-:S03]  /*3370*/  @P1 IMAD R28, R19, R22, R23 ;  /* 0x00000016131c1224 */ /* 0x000fc600078e0217 */
[----:B------:R-:W4:Y:S01]  /*3380*/  @P1 LDG.E.64 R4, desc[UR36][R4.64+0x8] ;  /* 0x0000082404041981 */ /* 0x000f22000c1e1b00 */
[----:B------:R-:W-:Y:S01]  /*3390*/  @P1 IMAD R25, R28, 0x8, R1 ;  /* 0x000000081c191824 */ /* 0x000fe200078e0201 */
[----:B--2---:R-:W-:Y:S02]  /*33a0*/  @P1 DMUL R6, R6, 0.5 ;  /* 0x3fe0000006061828 */ /* 0x004fe40000000000 */
[----:B---3-5:R-:W-:-:S06]  /*33b0*/  @P1 DADD R14, R12, R14 ;  /* 0x000000000c0e1229 */ /* 0x028fcc000000000e */
[----:B------:R-:W-:Y:S01]  /*33c0*/  @P1 DMUL R6, R10, R6 ;  /* 0x000000060a061228 */ /* 0x000fe20000000000 */
[----:B------:R-:W-:Y:S06]  /*33d0*/  @P1 STL.64 [R25+0xc80], R14 ;  /* 0x000c800e19001387 */ /* 0x000fec0000100a00 */
[----:B------:R0:W-:Y:S04]  /*33e0*/  @P1 STL.64 [R25], R6 ;  /* 0x0000000619001387 */ /* 0x0001e80000100a00 */
[----:B0-----:R-:W2:Y:S01]  /*33f0*/  @P1 LDL.64 R6, [R26+0x2588] ;  /* 0x002588001a061983 */ /* 0x001ea20000100a00 */
[----:B------:R-:W-:Y:S01]  /*3400*/  LOP3.LUT P2, RZ, R22, 0x1, RZ, 0xc0, !PT ;  /* 0x0000000116ff7812 */ /* 0x000fe2000784c0ff */
[----:B------:R-:W-:Y:S01]  /*3410*/  @P1 VIADD R23, R23, 0x2 ;  /* 0x0000000217171836 */ /* 0x000fe20000000000 */
[----:B----4-:R-:W-:-:S11]  /*3420*/  @P1 DMUL R4, R4, 0.5 ;  /* 0x3fe0000004041828 */ /* 0x010fd60000000000 */
[C---:B------:R-:W-:Y:S01]  /*3430*/  @P2 IMAD.WIDE.U32 R8, R23.reuse, 0x8, R8 ;  /* 0x0000000817082825 */ /* 0x040fe200078e0008 */
[----:B------:R-:W-:Y:S01]  /*3440*/  @P1 DMUL R4, R10, R4 ;  /* 0x000000040a041228 */ /* 0x000fe20000000000 */
[----:B------:R-:W-:-:S04]  /*3450*/  @P2 LEA R29, R23, R1, 0x3 ;  /* 0x00000001171d2211 */ /* 0x000fc800078e18ff */
[----:B------:R-:W3:Y:S04]  /*3460*/  @P2 LDG.E.64 R8, desc[UR36][R8.64] ;  /* 0x0000002408082981 */ /* 0x000ee8000c1e1b00 */
[----:B------:R4:W-:Y:S01]  /*3470*/  @P1 STL.64 [R25+0x8], R4 ;  /* 0x0000080419001387 */ /* 0x0009e20000100a00 */
[----:B--2---:R-:W-:-:S07]  /*3480*/  @P1 DADD R6, R12, R6 ;  /* 0x000000000c061229 */ /* 0x004fce0000000006 */
[----:B------:R4:W-:Y:S04]  /*3490*/  @P1 STL.64 [R25+0xc88], R6 ;  /* 0x000c880619001387 */ /* 0x0009e80000100a00 */
[----:B------:R-:W2:Y:S01]  /*34a0*/  @P2 LDL.64 R14, [R29+0x2580] ;  /* 0x002580001d0e2983 */ /* 0x000ea20000100a00 */
[----:B------:R-:W-:Y:S01]  /*34b0*/  @P2 IMAD R28, R19, R22, R23 ;  /* 0x00000016131c2224 */ /* 0x000fe200078e0217 */
[----:B---3--:R-:W-:-:S08]  /*34c0*/  @P2 DMUL R26, R8, 0.5 ;  /* 0x3fe00000081a2828 */ /* 0x008fd00000000000 */
[----:B------:R-:W-:Y:S01]  /*34d0*/  @P2 DMUL R26, R10, R26 ;  /* 0x0000001a0a1a2228 */ /* 0x000fe20000000000 */
[----:B------:R-:W-:-:S06]  /*34e0*/  @P2 IMAD R11, R28, 0x8, R1 ;  /* 0x000000081c0b2824 */ /* 0x000fcc00078e0201 */
[----:B------:R4:W-:Y:S01]  /*34f0*/  @P2 STL.64 [R11], R26 ;  /* 0x0000001a0b002387 */ /* 0x0009e20000100a00 */
[----:B--2---:R-:W-:-:S07]  /*3500*/  @P2 DADD R14, R12, R14 ;  /* 0x000000000c0e2229 */ /* 0x004fce000000000e */
[----:B------:R4:W-:Y:S04]  /*3510*/  @P2 STL.64 [R11+0xc80], R14 ;  /* 0x000c800e0b002387 */ /* 0x0009e80000100a00 */
.L_x_87:
[----:B------:R-:W-:Y:S05]  /*3520*/  BSYNC.RECONVERGENT B1 ;  /* 0x0000000000017941 */ /* 0x000fea0003800200 */
.L_x_86:
[----:B------:R-:W-:-:S05]  /*3530*/  VIADD R19, R19, 0x1 ;  /* 0x0000000113137836 */ /* 0x000fca0000000000 */
[----:B------:R-:W-:-:S13]  /*3540*/  ISETP.NE.AND P1, PT, R19, R22, PT ;  /* 0x000000161300720c */ /* 0x000fda0003f25270 */
[----:B------:R-:W-:Y:S05]  /*3550*/  @!P1 BRA `(.L_x_82) ;  /* 0x0000001c00509947 */ /* 0x000fea0003800000 */
[----:B------:R-:W-:Y:S05]  /*3560*/  BRA `(.L_x_90) ;  /* 0xfffffff400a47947 */ /* 0x000fea000383ffff */
.L_x_65:
[----:B------:R-:W-:-:S13]  /*3570*/  ISETP.GE.AND P0, PT, R24, 0x1, PT ;  /* 0x000000011800780c */ /* 0x000fda0003f06270 */
[----:B------:R-:W-:Y:S05]  /*3580*/  @!P0 BRA `(.L_x_91) ;  /* 0x0000001000cc8947 */ /* 0x000fea0003800000 */
[C---:B------:R-:W-:Y:S02]  /*3590*/  LOP3.LUT R9, R19.reuse, 0x3, RZ, 0xc0, !PT ;  /* 0x0000000313097812 */ /* 0x040fe400078ec0ff */
[----:B------:R-:W-:Y:S02]  /*35a0*/  LOP3.LUT R8, R19, 0x7ffffffc, RZ, 0xc0, !PT ;  /* 0x7ffffffc13087812 */ /* 0x000fe400078ec0ff */
[----:B------:R-:W-:-:S07]  /*35b0*/  MOV R10, RZ ;  /* 0x000000ff000a7202 */ /* 0x000fce0000000f00 */
.L_x_106:
        /* <DEDUP_REMOVED lines=10> */
[----:B------:R-:W-:Y:S02]  /*3660*/  IMAD R11, R19, R10, RZ ;  /* 0x0000000a130b7224 */ /* 0x000fe400078e02ff */
[----:B------:R-:W-:Y:S01]  /*3670*/  IMAD.MOV.U32 R28, RZ, RZ, RZ ;  /* 0x000000ffff1c7224 */ /* 0x000fe200078e00ff */
[----:B--2---:R-:W-:-:S08]  /*3680*/  DMUL R20, R4, 0.5 ;  /* 0x3fe0000004147828 */ /* 0x004fd00000000000 */
[----:B------:R-:W-:Y:S05]  /*3690*/  @!P0 BRA `(.L_x_95) ;  /* 0x0000000c00e88947 */ /* 0x000fea0003800000 */
[----:B------:R-:W-:Y:S01]  /*36a0*/  ISETP.GT.AND P0, PT, R8, RZ, PT ;  /* 0x000000ff0800720c */ /* 0x000fe20003f04270 */
[----:B------:R-:W-:Y:S01]  /*36b0*/  BSSY.RELIABLE B3, `(.L_x_96) ;  /* 0x00000d4000037945 */ /* 0x000fe20003800100 */
[----:B------:R-:W-:-:S11]  /*36c0*/  MOV R12, RZ ;  /* 0x000000ff000c7202 */ /* 0x000fd60000000f00 */
[----:B------:R-:W-:Y:S05]  /*36d0*/  @!P0 BRA `(.L_x_97) ;  /* 0x0000000c00448947 */ /* 0x000fea0003800000 */
[----:B------:R-:W-:Y:S01]  /*36e0*/  IMAD.IADD R4, R8, 0x1, -R12 ;  /* 0x0000000108047824 */ /* 0x000fe200078e0a0c */
[----:B------:R-:W-:Y:S01]  /*36f0*/  BSSY.RECONVERGENT B4, `(.L_x_98) ;  /* 0x0000087000047945 */ /* 0x000fe20003800200 */
[----:B------:R-:W-:-:S03]  /*3700*/  PLOP3.LUT P0, PT, PT, PT, PT, 0x80, 0x8 ;  /* 0x000000000008781c */ /* 0x000fc60003f0f070 */
[----:B------:R-:W-:-:S13]  /*3710*/  ISETP.GT.AND P1, PT, R4, 0xc, PT ;  /* 0x0000000c0400780c */ /* 0x000fda0003f24270 */
[----:B------:R-:W-:Y:S05]  /*3720*/  @!P1 BRA `(.L_x_99) ;  /* 0x00000008000c9947 */ /* 0x000fea0003800000 */
[----:B------:R-:W-:Y:S01]  /*3730*/  BSSY.RECONVERGENT B5, `(.L_x_100) ;  /* 0x0000081000057945 */ /* 0x000fe20003800200 */
[----:B------:R-:W-:Y:S01]  /*3740*/  PLOP3.LUT P0, PT, PT, PT, PT, 0x8, 0x80 ;  /* 0x000000000080781c */ /* 0x000fe20003f0e170 */
[----:B------:R-:W-:-:S12]  /*3750*/  VIADD R13, R8, 0xfffffff4 ;  /* 0xfffffff4080d7836 */ /* 0x000fd80000000000 */
.L_x_101:
[C---:B------:R-:W-:Y:S01]  /*3760*/  IMAD.WIDE.U32 R30, R12.reuse, 0x8, R14 ;  /* 0x000000080c1e7825 */ /* 0x040fe200078e000e */
[----:B0-----:R-:W-:-:S04]  /*3770*/  LEA R28, R12, R1, 0x3 ;  /* 0x000000010c1c7211 */ /* 0x001fc800078e18ff */
[----:B------:R-:W2:Y:S04]  /*3780*/  LDG.E.64 R26, desc[UR36][R30.64] ;  /* 0x000000241e1a7981 */ /* 0x000ea8000c1e1b00 */
[----:B------:R-:W3:Y:S04]  /*3790*/  LDG.E.64 R24, desc[UR36][R30.64+0x8] ;  /* 0x000008241e187981 */ /* 0x000ee8000c1e1b00 */
[----:B------:R-:W4:Y:S01]  /*37a0*/  LDL.128 R4, [R28+0x2580] ;  /* 0x002580001c047983 */ /* 0x000f220000100c00 */
[----:B------:R-:W-:-:S04]  /*37b0*/  IMAD.IADD R32, R11, 0x1, R12 ;  /* 0x000000010b207824 */ /* 0x000fc800078e020c */
[----:B------:R-:W-:Y:S01]  /*37c0*/  IMAD R32, R32, 0x8, R1 ;  /* 0x0000000820207824 */ /* 0x000fe200078e0201 */
        /* <DEDUP_REMOVED lines=19> */
[----:B------:R-:W-:-:S03]  /*3900*/  IADD3 R31, PT, PT, R12, 0x4, RZ ;  /* 0x000000040c1f7810 */ /* 0x000fc60007ffe0ff */
[----:B------:R1:W-:Y:S02]  /*3910*/  STL.64 [R32+0xc98], R24 ;  /* 0x000c981820007387 */ /* 0x0003e40000100a00 */
[C---:B------:R-:W-:Y:S01]  /*3920*/  IMAD R30, R31.reuse, 0x8, R1 ;  /* 0x000000081f1e7824 */ /* 0x040fe200078e0201 */
[----:B------:R-:W-:Y:S01]  /*3930*/  DMUL R4, R20, R4 ;  /* 0x0000000414047228 */ /* 0x000fe20000000000 */
[----:B------:R-:W-:Y:S01]  /*3940*/  STL.64 [R32+0x10], R6 ;  /* 0x0000100620007387 */ /* 0x000fe20000100a00 */
[----:B0-----:R-:W-:-:S05]  /*3950*/  IMAD.WIDE.U32 R28, R31, 0x8, R14 ;  /* 0x000000081f1c7825 */ /* 0x001fca00078e000e */
[----:B------:R-:W2:Y:S04]  /*3960*/  LDG.E.64 R26, desc[UR36][R28.64] ;  /* 0x000000241c1a7981 */ /* 0x000ea8000c1e1b00 */
[----:B-1----:R-:W3:Y:S04]  /*3970*/  LDG.E.64 R24, desc[UR36][R28.64+0x8] ;  /* 0x000008241c187981 */ /* 0x002ee8000c1e1b00 */
[----:B------:R0:W-:Y:S04]  /*3980*/  STL.64 [R32+0x18], R4 ;  /* 0x0000180420007387 */ /* 0x0001e80000100a00 */
[----:B0-----:R-:W4:Y:S01]  /*3990*/  LDL.128 R4, [R30+0x2580] ;  /* 0x002580001e047983 */ /* 0x001f220000100c00 */
[----:B------:R-:W-:-:S05]  /*39a0*/  IMAD.IADD R34, R11, 0x1, R31 ;  /* 0x000000010b227824 */ /* 0x000fca00078e021f */
[----:B------:R-:W-:Y:S01]  /*39b0*/  LEA R32, R34, R1, 0x3 ;  /* 0x0000000122207211 */ /* 0x000fe200078e18ff */
        /* <DEDUP_REMOVED lines=13> */
[----:B0-----:R-:W-:-:S04]  /*3a90*/  VIADD R30, R12, 0x8 ;  /* 0x000000080c1e7836 */ /* 0x001fc80000000000 */
[----:B------:R-:W-:Y:S01]  /*3aa0*/  IMAD R31, R30, 0x8, R1 ;  /* 0x000000081e1f7824 */ /* 0x000fe200078e0201 */
        /* <DEDUP_REMOVED lines=29> */
[----:B0-----:R-:W-:Y:S01]  /*3c80*/  VIADD R31, R12, 0xc ;  /* 0x0000000c0c1f7836 */ /* 0x001fe20000000000 */
[----:B--2---:R-:W-:-:S02]  /*3c90*/  DMUL R24, R24, 0.5 ;  /* 0x3fe0000018187828 */ /* 0x004fc40000000000 */
[----:B---3--:R-:W-:-:S08]  /*3ca0*/  DMUL R28, R28, 0.5 ;  /* 0x3fe000001c1c7828 */ /* 0x008fd00000000000 */
[----:B-1----:R-:W-:Y:S01]  /*3cb0*/  DMUL R32, R20, R28 ;  /* 0x0000001c14207228 */ /* 0x002fe20000000000 */
[----:B------:R-:W-:-:S06]  /*3cc0*/  LEA R29, R31, R1, 0x3 ;  /* 0x000000011f1d7211 */ /* 0x000fcc00078e18ff */
        /* <DEDUP_REMOVED lines=11> */
[----:B------:R-:W-:-:S04]  /*3d80*/  IMAD.IADD R28, R11, 0x1, R31 ;  /* 0x000000010b1c7824 */ /* 0x000fc800078e021f */
[----:B------:R-:W-:Y:S01]  /*3d90*/  IMAD R28, R28, 0x8, R1 ;  /* 0x000000081c1c7824 */ /* 0x000fe200078e0201 */
        /* <DEDUP_REMOVED lines=13> */
[----:B------:R-:W-:-:S04]  /*3e70*/  IADD3 R12, PT, PT, R12, 0x10, RZ ;  /* 0x000000100c0c7810 */ /* 0x000fc80007ffe0ff */
        /* <DEDUP_REMOVED lines=13> */
.L_x_100:
[----:B0-----:R-:W-:-:S07]  /*3f50*/  IMAD.MOV.U32 R28, RZ, RZ, R8 ;  /* 0x000000ffff1c7224 */ /* 0x001fce00078e0008 */
.L_x_99:
[----:B------:R-:W-:Y:S05]  /*3f60*/  BSYNC.RECONVERGENT B4 ;  /* 0x0000000000047941 */ /* 0x000fea0003800200 */
.L_x_98:
[----:B------:R-:W-:Y:S01]  /*3f70*/  IMAD.IADD R4, R8, 0x1, -R12 ;  /* 0x0000000108047824 */ /* 0x000fe200078e0a0c */
[----:B------:R-:W-:Y:S04]  /*3f80*/  BSSY.RECONVERGENT B4, `(.L_x_102) ;  /* 0x0000043000047945 */ /* 0x000fe80003800200 */
[----:B------:R-:W-:-:S13]  /*3f90*/  ISETP.GT.AND P1, PT, R4, 0x4, PT ;  /* 0x000000040400780c */ /* 0x000fda0003f24270 */
[----:B------:R-:W-:Y:S05]  /*3fa0*/  @!P1 BRA `(.L_x_103) ;  /* 0x0000000400009947 */ /* 0x000fea0003800000 */
[C---:B------:R-:W-:Y:S01]  /*3fb0*/  IMAD.WIDE.U32 R28, R12.reuse, 0x8, R14 ;  /* 0x000000080c1c7825 */ /* 0x040fe200078e000e */
[----:B------:R-:W-:-:S04]  /*3fc0*/  LEA R13, R12, R1, 0x3 ;  /* 0x000000010c0d7211 */ /* 0x000fc800078e18ff */
[----:B------:R-:W2:Y:S04]  /*3fd0*/  LDG.E.64 R26, desc[UR36][R28.64] ;  /* 0x000000241c1a7981 */ /* 0x000ea8000c1e1b00 */
[----:B------:R-:W3:Y:S04]  /*3fe0*/  LDG.E.64 R24, desc[UR36][R28.64+0x8] ;  /* 0x000008241c187981 */ /* 0x000ee8000c1e1b00 */
[----:B------:R-:W4:Y:S01]  /*3ff0*/  LDL.128 R4, [R13+0x2580] ;  /* 0x002580000d047983 */ /* 0x000f220000100c00 */
[----:B------:R-:W-:-:S04]  /*4000*/  IMAD.IADD R30, R11, 0x1, R12 ;  /* 0x000000010b1e7824 */ /* 0x000fc800078e020c */
[----:B------:R-:W-:Y:S01]  /*4010*/  IMAD R31, R30, 0x8, R1 ;  /* 0x000000081e1f7824 */ /* 0x000fe200078e0201 */
        /* <DEDUP_REMOVED lines=13> */
[----:B0-----:R-:W-:-:S05]  /*40f0*/  IADD3 R13, PT, PT, R12, 0x4, RZ ;  /* 0x000000040c0d7810 */ /* 0x001fca0007ffe0ff */
        /* <DEDUP_REMOVED lines=15> */
[----:B------:R-:W-:-:S05]  /*41f0*/  IMAD.IADD R34, R11, 0x1, R13 ;  /* 0x000000010b227824 */ /* 0x000fca00078e020d */
[----:B------:R-:W-:Y:S01]  /*4200*/  LEA R13, R34, R1, 0x3 ;  /* 0x00000001220d7211 */ /* 0x000fe200078e18ff */
        /* <DEDUP_REMOVED lines=14> */
[----:B------:R-:W-:-:S02]  /*42f0*/  IMAD.MOV.U32 R28, RZ, RZ, R8 ;  /* 0x000000ffff1c7224 */ /* 0x000fc400078e0008 */
[----:B------:R-:W-:Y:S01]  /*4300*/  VIADD R12, R12, 0x8 ;  /* 0x000000080c0c7836 */ /* 0x000fe20000000000 */
        /* <DEDUP_REMOVED lines=10> */
.L_x_103:
[----:B------:R-:W-:Y:S05]  /*43b0*/  BSYNC.RECONVERGENT B4 ;  /* 0x0000000000047941 */ /* 0x000fea0003800200 */
.L_x_102:
[----:B------:R-:W-:-:S13]  /*43c0*/  ISETP.NE.OR P0, PT, R12, R8, P0 ;  /* 0x000000080c00720c */ /* 0x000fda0000705670 */
[----:B------:R-:W-:Y:S05]  /*43d0*/  @!P0 BREAK.RELIABLE B3 ;  /* 0x0000000000038942 */ /* 0x000fea0003800100 */
[----:B------:R-:W-:Y:S05]  /*43e0*/  @!P0 BRA `(.L_x_95) ;  /* 0x0000000000948947 */ /* 0x000fea0003800000 */
.L_x_97:
[----:B------:R-:W-:Y:S05]  /*43f0*/  BSYNC.RELIABLE B3 ;  /* 0x0000000000037941 */ /* 0x000fea0003800100 */
.L_x_96:
[----:B------:R-:W-:Y:S01]  /*4400*/  BSSY.RECONVERGENT B3, `(.L_x_104) ;  /* 0x0000022000037945 */ /* 0x000fe20003800200 */
.L_x_105:
[C---:B01----:R-:W-:Y:S01]  /*4410*/  IMAD.WIDE.U32 R24, R12.reuse, 0x8, R14 ;  /* 0x000000080c187825 */ /* 0x043fe200078e000e */
[----:B------:R-:W-:-:S04]  /*4420*/  LEA R30, R12, R1, 0x3 ;  /* 0x000000010c1e7211 */ /* 0x000fc800078e18ff */
        /* <DEDUP_REMOVED lines=18> */
[----:B------:R-:W-:-:S04]  /*4550*/  IADD3 R12, PT, PT, R12, 0x4, RZ ;  /* 0x000000040c0c7810 */ /* 0x000fc80007ffe0ff */
        /* <DEDUP_REMOVED lines=13> */
.L_x_104:
[----:B------:R-:W-:-:S07]  /*4630*/  IMAD.MOV.U32 R28, RZ, RZ, R8 ;  /* 0x000000ffff1c7224 */ /* 0x000fce00078e0008 */
.L_x_95:
[----:B------:R-:W-:Y:S05]  /*4640*/  BSYNC.RECONVERGENT B2 ;  /* 0x0000000000027941 */ /* 0x000fea0003800200 */
.L_x_94:
[----:B------:R-:W-:-:S13]  /*4650*/  ISETP.NE.AND P0, PT, R9, RZ, PT ;  /* 0x000000ff0900720c */ /* 0x000fda0003f05270 */
[----:B------:R-:W-:Y:S05]  /*4660*/  @!P0 BRA `(.L_x_93) ;  /* 0x00000000007c8947 */ /* 0x000fea0003800000 */
[----:B------:R-:W-:-:S05]  /*4670*/  IMAD.WIDE.U32 R14, R28, 0x8, R14 ;  /* 0x000000081c0e7825 */ /* 0x000fca00078e000e */
[----:B01----:R-:W2:Y:S01]  /*4680*/  LDG.E.64 R4, desc[UR36][R14.64] ;  /* 0x000000240e047981 */ /* 0x003ea2000c1e1b00 */
[----:B------:R-:W-:-:S05]  /*4690*/  IMAD R24, R28, 0x8, R1 ;  /* 0x000000081c187824 */ /* 0x000fca00078e0201 */
[----:B------:R-:W3:Y:S01]  /*46a0*/  LDL.64 R6, [R24+0x2580] ;  /* 0x0025800018067983 */ /* 0x000ee20000100a00 */
[----:B------:R-:W-:Y:S02]  /*46b0*/  IADD3 R12, PT, PT, R11, R28, RZ ;  /* 0x0000001c0b0c7210 */ /* 0x000fe40007ffe0ff */
        /* <DEDUP_REMOVED lines=10> */
[----:B------:R-:W-:Y:S01]  /*4760*/  IMAD.IADD R4, R11, 0x1, R28 ;  /* 0x000000010b047824 */ /* 0x000fe200078e021c */
[----:B------:R-:W-:-:S04]  /*4770*/  ISETP.NE.AND P0, PT, R9, 0x2, PT ;  /* 0x000000020900780c */ /* 0x000fc80003f05270 */
[----:B------:R-:W-:Y:S01]  /*4780*/  LEA R11, R4, R1, 0x3 ;  /* 0x00000001040b7211 */ /* 0x000fe200078e18ff */
        /* <DEDUP_REMOVED lines=13> */
.L_x_93:
[----:B------:R-:W-:Y:S05]  /*4860*/  BSYNC.RECONVERGENT B1 ;  /* 0x0000000000017941 */ /* 0x000fea0003800200 */
.L_x_92:
[----:B------:R-:W0:Y:S01]  /*4870*/  LDCU UR4, c[0x0][0x3c0] ;  /* 0x00007800ff0477ac */ /* 0x000e220008000800 */
[----:B------:R-:W-:Y:S02]  /*4880*/  VIADD R10, R10, 0x1 ;  /* 0x000000010a0a7836 */ /* 0x000fe40000000000 */
[----:B01----:R-:W-:-:S05]  /*4890*/  IMAD.U32 R24, RZ, RZ, UR4 ;  /* 0x00000004ff187e24 */ /* 0x003fca000f8e00ff */
[----:B------:R-:W-:-:S13]  /*48a0*/  ISETP.NE.AND P0, PT, R10, R24, PT ;  /* 0x000000180a00720c */ /* 0x000fda0003f05270 */
[----:B------:R-:W-:Y:S05]  /*48b0*/  @P0 BRA `(.L_x_106) ;  /* 0xffffffec00400947 */ /* 0x000fea000383ffff */
.L_x_91:
[----:B------:R-:W-:-:S04]  /*48c0*/  ISETP.GE.AND P0, PT, R24, 0x1, PT ;  /* 0x000000011800780c */ /* 0x000fc80003f06270 */
[----:B------:R-:W-:-:S13]  /*48d0*/  ISETP.GE.OR P0, PT, R19, R24, !P0 ;  /* 0x000000181300720c */ /* 0x000fda0004706670 */
[----:B------:R-:W-:Y:S05]  /*48e0*/  @P0 BRA `(.L_x_82) ;  /* 0x00000008006c0947 */ /* 0x000fea0003800000 */
[C---:B------:R-:W-:Y:S02]  /*48f0*/  LOP3.LUT R21, R24.reuse, 0x7, RZ, 0xc0, !PT ;  /* 0x0000000718157812 */ /* 0x040fe400078ec0ff */
[C---:B------:R-:W-:Y:S02]  /*4900*/  LOP3.LUT R20, R24.reuse, 0x3, RZ, 0xc0, !PT ;  /* 0x0000000318147812 */ /* 0x040fe400078ec0ff */
[----:B--2-4-:R-:W-:Y:S02]  /*4910*/  IADD3 R4, PT, PT, R21, -0x1, RZ ;  /* 0xffffffff15047810 */ /* 0x014fe40007ffe0ff */
[----:B------:R-:W-:Y:S02]  /*4920*/  LOP3.LUT R24, R24, 0x7ffffff8, RZ, 0xc0, !PT ;  /* 0x7ffffff818187812 */ /* 0x000fe400078ec0ff */
[----:B------:R-:W-:-:S13]  /*4930*/  ISETP.GE.U32.AND P0, PT, R4, 0x3, PT ;  /* 0x000000030400780c */ /* 0x000fda0003f06070 */
.L_x_114:
[----:B0-----:R-:W0:Y:S01]  /*4940*/  LDC.64 R8, c[0x0][0x3a0] ;  /* 0x0000e800ff087b82 */ /* 0x001e220000000a00 */
[----:B---3-5:R-:W-:-:S06]  /*4950*/  IMAD R12, R19, 0x8, R1 ;  /* 0x00000008130c7824 */ /* 0x028fcc00078e0201 */
[----:B-----5:R-:W5:Y:S01]  /*4960*/  LDL.64 R12, [R12+0x2580] ;  /* 0x002580000c0c7983 */ /* 0x020f620000100a00 */
[----:B-1----:R-:W1:Y:S01]  /*4970*/  LDC R22, c[0x0][0x3c0] ;  /* 0x0000f000ff167b82 */ /* 0x002e620000000800 */
[----:B0---4-:R-:W-:-:S06]  /*4980*/  IMAD.WIDE R4, R19, 0x8, R8 ;  /* 0x0000000813047825 */ /* 0x011fcc00078e0208 */
[----:B------:R-:W2:Y:S01]  /*4990*/  LDG.E.64 R4, desc[UR36][R4.64] ;  /* 0x0000002404047981 */ /* 0x000ea2000c1e1b00 */
[----:B-1----:R-:W-:Y:S01]  /*49a0*/  ISETP.GE.U32.AND P1, PT, R22, 0x8, PT ;  /* 0x000000081600780c */ /* 0x002fe20003f26070 */
[----:B------:R-:W-:Y:S01]  /*49b0*/  IMAD.MOV.U32 R23, RZ, RZ, RZ ;  /* 0x000000ffff177224 */ /* 0x000fe200078e00ff */
[----:B--2---:R-:W-:-:S11]  /*49c0*/  DMUL R10, R4, 0.5 ;  /* 0x3fe00000040a7828 */ /* 0x004fd60000000000 */
[----:B------:R-:W-:Y:S05]  /*49d0*/  @!P1 BRA `(.L_x_107) ;  /* 0x0000000000fc9947 */ /* 0x000fea0003800000 */
[----:B------:R-:W-:Y:S01]  /*49e0*/  BSSY.RECONVERGENT B1, `(.L_x_108) ;  /* 0x000003d000017945 */ /* 0x000fe20003800200 */
[----:B------:R-:W-:-:S07]  /*49f0*/  MOV R23, RZ ;  /* 0x000000ff00177202 */ /* 0x000fce0000000f00 */
.L_x_109:
[C---:B------:R-:W-:Y:S02]  /*4a00*/  IMAD R28, R23.reuse, 0x8, R1 ;  /* 0x00000008171c7824 */ /* 0x040fe400078e0201 */
[----:B0-----:R-:W-:-:S03]  /*4a10*/  IMAD.WIDE.U32 R14, R23, 0x8, R8 ;  /* 0x00000008170e7825 */ /* 0x001fc600078e0008 */
[----:B------:R-:W2:Y:S04]  /*4a20*/  LDL.128 R4, [R28+0x1900] ;  /* 0x001900001c047983 */ /* 0x000ea80000100c00 */
[----:B------:R-:W3:Y:S04]  /*4a30*/  LDG.E.64 R34, desc[UR36][R14.64] ;  /* 0x000000240e227981 */ /* 0x000ee8000c1e1b00 */
[----:B------:R-:W4:Y:S01]  /*4a40*/  LDG.E.64 R26, desc[UR36][R14.64+0x8] ;  /* 0x000008240e1a7981 */ /* 0x000f22000c1e1b00 */
[----:B------:R-:W-:-:S04]  /*4a50*/  IMAD R32, R19, R22, R23 ;  /* 0x0000001613207224 */ /* 0x000fc800078e0217 */
[----:B------:R-:W-:Y:S01]  /*4a60*/  IMAD R25, R32, 0x8, R1 ;  /* 0x0000000820197824 */ /* 0x000fe200078e0201 */
        /* <DEDUP_REMOVED lines=53> */
.L_x_108:
[----:B------:R-:W-:-:S07]  /*4dc0*/  IMAD.MOV.U32 R23, RZ, RZ, R24 ;  /* 0x000000ffff177224 */ /* 0x000fce00078e0018 */
.L_x_107:
        /* <DEDUP_REMOVED lines=8> */
[----:B------:R-:W-:Y:S02]  /*4e50*/  IMAD R25, R23, 0x8, R1 ;  /* 0x0000000817197824 */ /* 0x000fe400078e0201 */
[----:B------:R-:W-:Y:S01]  /*4e60*/  IMAD R28, R19, R22, R23 ;  /* 0x00000016131c7224 */ /* 0x000fe200078e0217 */
[----:B------:R-:W3:Y:S04]  /*4e70*/  LDG.E.64 R14, desc[UR36][R26.64+0x8] ;  /* 0x000008241a0e7981 */ /* 0x000ee8000c1e1b00 */
[----:B------:R-:W4:Y:S01]  /*4e80*/  LDL.64 R6, [R25+0x1900] ;  /* 0x0019000019067983 */ /* 0x000f220000100a00 */
[----:B------:R-:W-:Y:S01]  /*4e90*/  LEA R28, R28, R1, 0x3 ;  /* 0x000000011c1c7211 */ /* 0x000fe200078e18ff */
        /* <DEDUP_REMOVED lines=26> */
.L_x_113:
[----:B------:R-:W-:Y:S05]  /*5040*/  BSYNC.RECONVERGENT B2 ;  /* 0x0000000000027941 */ /* 0x000fea0003800200 */
.L_x_112:
[----:B------:R-:W-:Y:S05]  /*5050*/  @!P1 BRA `(.L_x_111) ;  /* 0x0000000000809947 */ /* 0x000fea0003800000 */
[----:B------:R-:W-:-:S13]  /*5060*/  ISETP.NE.AND P1, PT, R20, 0x1, PT ;  /* 0x000000011400780c */ /* 0x000fda0003f25270 */
[----:B01----:R-:W-:-:S05]  /*5070*/  @P1 IMAD.WIDE.U32 R4, R23, 0x8, R8 ;  /* 0x0000000817041825 */ /* 0x003fca00078e0008 */
[----:B------:R-:W2:Y:S01]  /*5080*/  @P1 LDG.E.64 R6, desc[UR36][R4.64] ;  /* 0x0000002404061981 */ /* 0x000ea2000c1e1b00 */
[----:B------:R-:W-:-:S05]  /*5090*/  @P1 IMAD R26, R23, 0x8, R1 ;  /* 0x00000008171a1824 */ /* 0x000fca00078e0201 */
[----:B------:R-:W3:Y:S01]  /*50a0*/  @P1 LDL.64 R14, [R26+0x1900] ;  /* 0x001900001a0e1983 */ /* 0x000ee20000100a00 */
[----:B------:R-:W-:-:S03]  /*50b0*/  @P1 IMAD R28, R19, R22, R23 ;  /* 0x00000016131c1224 */ /* 0x000fc600078e0217 */
[----:B------:R-:W4:Y:S02]  /*50c0*/  @P1 LDG.E.64 R4, desc[UR36][R4.64+0x8] ;  /* 0x0000082404041981 */ /* 0x000f24000c1e1b00 */
[----:B------:R-:W-:Y:S01]  /*50d0*/  @P1 LEA R25, R28, R1, 0x3 ;  /* 0x000000011c191211 */ /* 0x000fe200078e18ff */
        /* <DEDUP_REMOVED lines=9> */
[----:B------:R-:W-:Y:S01]  /*5170*/  @P2 IMAD.WIDE.U32 R8, R23, 0x8, R8 ;  /* 0x0000000817082825 */ /* 0x000fe200078e0008 */
[----:B------:R-:W-:-:S05]  /*5180*/  @P1 DMUL R4, R10, R4 ;  /* 0x000000040a041228 */ /* 0x000fca0000000000 */
[----:B------:R-:W3:Y:S01]  /*5190*/  @P2 LDG.E.64 R8, desc[UR36][R8.64] ;  /* 0x0000002408082981 */ /* 0x000ee2000c1e1b00 */
[----:B------:R-:W-:-:S03]  /*51a0*/  @P2 IMAD R29, R23, 0x8, R1 ;  /* 0x00000008171d2824 */ /* 0x000fc600078e0201 */
[----:B------:R4:W-:Y:S01]  /*51b0*/  @P1 STL.64 [R25+0x8], R4 ;  /* 0x0000080419001387 */ /* 0x0009e20000100a00 */
[----:B--2---:R-:W-:-:S07]  /*51c0*/  @P1 DADD R6, R12, R6 ;  /* 0x000000000c061229 */ /* 0x004fce0000000006 */
[----:B------:R4:W-:Y:S04]  /*51d0*/  @P1 STL.64 [R25+0xc88], R6 ;  /* 0x000c880619001387 */ /* 0x0009e80000100a00 */
[----:B------:R-:W2:Y:S01]  /*51e0*/  @P2 LDL.64 R14, [R29+0x1900] ;  /* 0x001900001d0e2983 */ /* 0x000ea20000100a00 */
[----:B------:R-:W-:Y:S01]  /*51f0*/  @P2 IMAD R28, R19, R22, R23 ;  /* 0x00000016131c2224 */ /* 0x000fe200078e0217 */
[----:B---3--:R-:W-:-:S08]  /*5200*/  @P2 DMUL R26, R8, 0.5 ;  /* 0x3fe00000081a2828 */ /* 0x008fd00000000000 */
[----:B------:R-:W-:Y:S01]  /*5210*/  @P2 DMUL R26, R10, R26 ;  /* 0x0000001a0a1a2228 */ /* 0x000fe20000000000 */
[----:B------:R-:W-:-:S06]  /*5220*/  @P2 LEA R11, R28, R1, 0x3 ;  /* 0x000000011c0b2211 */ /* 0x000fcc00078e18ff */
[----:B------:R4:W-:Y:S01]  /*5230*/  @P2 STL.64 [R11], R26 ;  /* 0x0000001a0b002387 */ /* 0x0009e20000100a00 */
[----:B--2---:R-:W-:-:S07]  /*5240*/  @P2 DADD R14, R12, R14 ;  /* 0x000000000c0e2229 */ /* 0x004fce000000000e */
[----:B------:R4:W-:Y:S04]  /*5250*/  @P2 STL.64 [R11+0xc80], R14 ;  /* 0x000c800e0b002387 */ /* 0x0009e80000100a00 */
.L_x_111:
[----:B------:R-:W-:Y:S05]  /*5260*/  BSYNC.RECONVERGENT B1 ;  /* 0x0000000000017941 */ /* 0x000fea0003800200 */
.L_x_110:
[----:B------:R-:W-:-:S05]  /*5270*/  VIADD R19, R19, 0x1 ;  /* 0x0000000113137836 */ /* 0x000fca0000000000 */
[----:B------:R-:W-:-:S13]  /*5280*/  ISETP.NE.AND P1, PT, R19, R22, PT ;  /* 0x000000161300720c */ /* 0x000fda0003f25270 */
[----:B------:R-:W-:Y:S05]  /*5290*/  @P1 BRA `(.L_x_114) ;  /* 0xfffffff400a81947 */ /* 0x000fea000383ffff */
.L_x_82:
[----:B------:R-:W-:Y:S05]  /*52a0*/  BSYNC.RECONVERGENT B0 ;  /* 0x0000000000007941 */ /* 0x000fea0003800200 */
.L_x_64:
[----:B------:R-:W-:Y:S01]  /*52b0*/  BSSY.RECONVERGENT B0, `(.L_x_115) ;  /* 0x000003f000007945 */ /* 0x000fe20003800200 */
.L_x_120:
[----:B------:R-:W-:Y:S01]  /*52c0*/  IMAD.MOV.U32 R32, RZ, RZ, RZ ;  /* 0x000000ffff207224 */ /* 0x000fe200078e00ff */
[----:B------:R-:W-:Y:S02]  /*52d0*/  MOV R19, RZ ;  /* 0x000000ff00137202 */ /* 0x000fe40000000f00 */
[----:B0-----:R-:W-:-:S07]  /*52e0*/  CS2R R34, SRZ ;  /* 0x0000000000227805 */ /* 0x001fce000001ff00 */
.L_x_119:
[----:B01----:R-:W-:-:S05]  /*52f0*/  IMAD.IADD R33, R1, 0x1, R19 ;  /* 0x0000000101217824 */ /* 0x003fca00078e0213 */
[----:B01234-:R-:W2:Y:S04]  /*5300*/  LDL.128 R4, [R33+0xc80] ;  /* 0x000c800021047983 */ /* 0x01fea80000100c00 */
[----:B------:R-:W3:Y:S04]  /*5310*/  LDL.64 R10, [R33+0xc90] ;  /* 0x000c9000210a7983 */ /* 0x000ee80000100a00 */
[----:B------:R-:W4:Y:S01]  /*5320*/  LDL.64 R8, [R33+0xc98] ;  /* 0x000c980021087983 */ /* 0x000f220000100a00 */
[----:B--2---:R-:W-:-:S14]  /*5330*/  DSETP.GEU.AND P0, PT, R6, R4, PT ;  /* 0x000000040600722a */ /* 0x004fdc0003f0e000 */
[----:B-----5:R-:W2:Y:S01]  /*5340*/  @!P0 LDL.128 R12, [R33] ;  /* 0x00000000210c8983 */ /* 0x020ea20000100c00 */
[----:B------:R-:W-:Y:S01]  /*5350*/  IMAD.MOV.U32 R26, RZ, RZ, R4 ;  /* 0x000000ffff1a7224 */ /* 0x000fe200078e0004 */
[----:B------:R-:W-:Y:S01]  /*5360*/  MOV R27, R5 ;  /* 0x00000005001b7202 */ /* 0x000fe20000000f00 */
[----:B------:R-:W-:Y:S02]  /*5370*/  @P0 IMAD.MOV.U32 R4, RZ, RZ, R6 ;  /* 0x000000ffff040224 */ /* 0x000fe400078e0006 */
[----:B------:R-:W-:-:S06]  /*5380*/  @P0 IMAD.MOV.U32 R5, RZ, RZ, R7 ;  /* 0x000000ffff050224 */ /* 0x000fcc00078e0007 */
[----:B---3--:R-:W-:Y:S01]  /*5390*/  DSETP.GEU.AND P1, PT, R10, R4, PT ;  /* 0x000000040a00722a */ /* 0x008fe20003f2e000 */
[----:B------:R-:W-:Y:S02]  /*53a0*/  IMAD.MOV.U32 R24, RZ, RZ, R6 ;  /* 0x000000ffff187224 */ /* 0x000fe400078e0006 */
[----:B------:R-:W-:Y:S01]  /*53b0*/  IMAD.MOV.U32 R25, RZ, RZ, R7 ;  /* 0x000000ffff197224 */ /* 0x000fe200078e0007 */
[----:B--2---:R-:W-:Y:S01]  /*53c0*/  MOV R20, R14 ;  /* 0x0000000e00147202 */ /* 0x004fe20000000f00 */
[----:B------:R-:W-:Y:S01]  /*53d0*/  IMAD.MOV.U32 R21, RZ, RZ, R15 ;  /* 0x000000ffff157224 */ /* 0x000fe200078e000f */
[----:B------:R-:W-:Y:S01]  /*53e0*/  MOV R23, R13 ;  /* 0x0000000d00177202 */ /* 0x000fe20000000f00 */
[----:B------:R-:W-:-:S07]  /*53f0*/  IMAD.MOV.U32 R22, RZ, RZ, R12 ;  /* 0x000000ffff167224 */ /* 0x000fce00078e000c */
[----:B------:R-:W2:Y:S04]  /*5400*/  @!P1 LDL.64 R6, [R33+0x10] ;  /* 0x0000100021069983 */ /* 0x000ea80000100a00 */
[----:B------:R-:W-:Y:S04]  /*5410*/  @!P0 STL.128 [R33], R20 ;  /* 0x0000001421008387 */ /* 0x000fe80000100c00 */
[----:B------:R-:W3:Y:S04]  /*5420*/  @!P1 LDL.64 R36, [R33+0x8] ;  /* 0x0000080021249983 */ /* 0x000ee80000100a00 */
[----:B------:R-:W-:Y:S04]  /*5430*/  @!P0 STL.128 [R33+0xc80], R24 ;  /* 0x000c801821008387 */ /* 0x000fe80000100c00 */
[----:B------:R0:W-:Y:S02]  /*5440*/  @!P1 STL.64 [R33+0xc88], R10 ;  /* 0x000c880a21009387 */ /* 0x0001e40000100a00 */
[----:B0-----:R-:W-:Y:S01]  /*5450*/  @!P1 MOV R10, R4 ;  /* 0x00000004000a9202 */ /* 0x001fe20000000f00 */
[----:B------:R-:W-:-:S06]  /*5460*/  @!P1 IMAD.MOV.U32 R11, RZ, RZ, R5 ;  /* 0x000000ffff0b9224 */ /* 0x000fcc00078e0005 */
[----:B----4-:R-:W-:Y:S01]  /*5470*/  DSETP.GEU.AND P2, PT, R8, R10, PT ;  /* 0x0000000a0800722a */ /* 0x010fe20003f4e000 */
[----:B---3--:R-:W-:-:S13]  /*5480*/  @!P1 STL.64 [R33+0x10], R36 ;  /* 0x0000102421009387 */ /* 0x008fda0000100a00 */
[----:B------:R-:W3:Y:S01]  /*5490*/  @!P2 LDL.128 R12, [R33+0x10] ;  /* 0x00001000210ca983 */ /* 0x000ee20000100c00 */
[----:B------:R-:W-:-:S03]  /*54a0*/  @P0 DADD R34, R34, 1 ;  /* 0x3ff0000022220429 */ /* 0x000fc60000000000 */
[----:B--2---:R-:W-:Y:S01]  /*54b0*/  @!P1 STL.64 [R33+0x8], R6 ;  /* 0x0000080621009387 */ /* 0x004fe20000100a00 */
[----:B------:R-:W-:-:S04]  /*54c0*/  ISETP.NE.AND P0, PT, R32, 0x18c, PT ;  /* 0x0000018c2000780c */ /* 0x000fc80003f05270 */
[----:B------:R-:W-:Y:S01]  /*54d0*/  @P1 DADD R34, R34, 1 ;  /* 0x3ff0000022221429 */ /* 0x000fe20000000000 */
[----:B------:R-:W-:Y:S04]  /*54e0*/  @!P1 STL.64 [R33+0xc90], R4 ;  /* 0x000c900421009387 */ /* 0x000fe80000100a00 */
[----:B------:R0:W-:Y:S03]  /*54f0*/  @!P2 STL.128 [R33+0xc90], R8 ;  /* 0x000c90082100a387 */ /* 0x0001e60000100c00 */
[----:B------:R-:W-:Y:S01]  /*5500*/  @P2 DADD R34, R34, 1 ;  /* 0x3ff0000022222429 */ /* 0x000fe20000000000 */
[----:B0-----:R-:W-:Y:S01]  /*5510*/  @!P2 MOV R8, R10 ;  /* 0x0000000a0008a202 */ /* 0x001fe20000000f00 */
[----:B------:R-:W-:-:S02]  /*5520*/  @!P2 IMAD.MOV.U32 R9, RZ, RZ, R11 ;  /* 0x000000ffff09a224 */ /* 0x000fc400078e000b */
[----:B---3--:R-:W-:Y:S01]  /*5530*/  IMAD.MOV.U32 R28, RZ, RZ, R14 ;  /* 0x000000ffff1c7224 */ /* 0x008fe200078e000e */
[----:B------:R-:W-:Y:S01]  /*5540*/  MOV R29, R15 ;  /* 0x0000000f001d7202 */ /* 0x000fe20000000f00 */
[----:B------:R-:W-:Y:S02]  /*5550*/  IMAD.MOV.U32 R30, RZ, RZ, R12 ;  /* 0x000000ffff1e7224 */ /* 0x000fe400078e000c */
[----:B------:R-:W-:-:S05]  /*5560*/  IMAD.MOV.U32 R31, RZ, RZ, R13 ;  /* 0x000000ffff1f7224 */ /* 0x000fca00078e000d */
[----:B------:R0:W-:Y:S01]  /*5570*/  @!P2 STL.128 [R33+0x10], R28 ;  /* 0x0000101c2100a387 */ /* 0x0001e20000100c00 */
[----:B------:R-:W-:Y:S05]  /*5580*/  @!P0 BRA `(.L_x_116) ;  /* 0x00000000003c8947 */ /* 0x000fea0003800000 */
[----:B------:R-:W2:Y:S01]  /*5590*/  LDL.64 R10, [R33+0xca0] ;  /* 0x000ca000210a7983 */ /* 0x000ea20000100a00 */
[----:B------:R-:W-:Y:S01]  /*55a0*/  BSSY.RECONVERGENT B1, `(.L_x_117) ;  /* 0x000000a000017945 */ /* 0x000fe20003800200 */
[----:B--2---:R-:W-:-:S14]  /*55b0*/  DSETP.GEU.AND P0, PT, R10, R8, PT ;  /* 0x000000080a00722a */ /* 0x004fdc0003f0e000 */
[----:B------:R-:W-:Y:S01]  /*55c0*/  @P0 DADD R34, R34, 1 ;  /* 0x3ff0000022220429 */ /* 0x000fe20000000000 */
[----:B------:R-:W-:Y:S10]  /*55d0*/  @P0 BRA `(.L_x_118) ;  /* 0x0000000000180947 */ /* 0x000ff40003800000 */
[----:B------:R-:W2:Y:S04]  /*55e0*/  LDL.64 R6, [R33+0x18] ;  /* 0x0000180021067983 */ /* 0x000ea80000100a00 */
[----:B------:R-:W3:Y:S04]  /*55f0*/  LDL.64 R4, [R33+0x20] ;  /* 0x0000200021047983 */ /* 0x000ee80000100a00 */
[----:B------:R1:W-:Y:S04]  /*5600*/  STL.64 [R33+0xca0], R8 ;  /* 0x000ca00821007387 */ /* 0x0003e80000100a00 */
[----:B------:R1:W-:Y:S04]  /*5610*/  STL.64 [R33+0xc98], R10 ;  /* 0x000c980a21007387 */ /* 0x0003e80000100a00 */
[----:B--2---:R1:W-:Y:S04]  /*5620*/  STL.64 [R33+0x20], R6 ;  /* 0x0000200621007387 */ /* 0x0043e80000100a00 */
[----:B---3--:R1:W-:Y:S02]  /*5630*/  STL.64 [R33+0x18], R4 ;  /* 0x0000180421007387 */ /* 0x0083e40000100a00 */
.L_x_118:
[----:B------:R-:W-:Y:S05]  /*5640*/  BSYNC.RECONVERGENT B1 ;  /* 0x0000000000017941 */ /* 0x000fea0003800200 */
.L_x_117:
[----:B------:R-:W-:Y:S01]  /*5650*/  VIADD R32, R32, 0x4 ;  /* 0x0000000420207836 */ /* 0x000fe20000000000 */
[----:B------:R-:W-:Y:S01]  /*5660*/  IADD3 R19, PT, PT, R19, 0x20, RZ ;  /* 0x0000002013137810 */ /* 0x000fe20007ffe0ff */
[----:B------:R-:W-:Y:S06]  /*5670*/  BRA `(.L_x_119) ;  /* 0xfffffffc001c7947 */ /* 0x000fec000383ffff */
.L_x_116:
[----:B------:R-:W-:-:S14]  /*5680*/  DSETP.GEU.AND P0, PT, R34, 399, PT ;  /* 0x4078f0002200742a */ /* 0x000fdc0003f0e000 */
[----:B------:R-:W-:Y:S05]  /*5690*/  @!P0 BRA `(.L_x_120) ;  /* 0xfffffffc00088947 */ /* 0x000fea000383ffff */
[----:B------:R-:W-:Y:S05]  /*56a0*/  BSYNC.RECONVERGENT B0 ;  /* 0x0000000000007941 */ /* 0x000fea0003800200 */
.L_x_115:
[----:B------:R-:W2:Y:S04]  /*56b0*/  LDL.128 R8, [R1] ;  /* 0x0000000001087983 */ /* 0x000ea80000100c00 */
[----:B------:R-:W3:Y:S04]  /*56c0*/  LDL.128 R12, [R1+0x10] ;  /* 0x00001000010c7983 */ /* 0x000ee80000100c00 */
[----:B------:R-:W4:Y:S04]  /*56d0*/  LDL.64 R26, [R1+0x20] ;  /* 0x00002000011a7983 */ /* 0x000f280000100a00 */
[----:B------:R-:W5:Y:S04]  /*56e0*/  LDL.64 R20, [R1+0x28] ;  /* 0x0000280001147983 */ /* 0x000f680000100a00 */
[----:B------:R-:W5:Y:S01]  /*56f0*/  LDL.128 R4, [R1+0x30] ;  /* 0x0000300001047983 */ /* 0x000f620000100c00 */
[----:B------:R-:W-:Y:S01]  /*5700*/  UMOV UR4, 0x4 ;  /* 0x0000000400047882 */ /* 0x000fe20000000000 */
[----:B--2---:R-:W-:-:S08]  /*5710*/  DMUL R22, R8, 0.5 ;  /* 0x3fe0000008167828 */ /* 0x004fd00000000000 */
[----:B------:R-:W-:-:S08]  /*5720*/  DFMA R24, R8, 0.5, R22 ;  /* 0x3fe000000818782b */ /* 0x000fd00000000016 */
[----:B------:R-:W-:-:S07]  /*5730*/  DFMA R24, R10, 0.5, R24 ;  /* 0x3fe000000a18782b */ /* 0x000fce0000000018 */
[----:B------:R-:W-:Y:S01]  /*5740*/  STL.64 [R1+0x1908], R24 ;  /* 0x0019081801007387 */ /* 0x000fe20000100a00 */
[----:B------:R-:W-:-:S08]  /*5750*/  DFMA R8, R10, 0.5, R24 ;  /* 0x3fe000000a08782b */ /* 0x000fd00000000018 */
[----:B---3--:R-:W-:-:S08]  /*5760*/  DFMA R8, R12, 0.5, R8 ;  /* 0x3fe000000c08782b */ /* 0x008fd00000000008 */
[----:B------:R-:W-:-:S08]  /*5770*/  DFMA R10, R12, 0.5, R8 ;  /* 0x3fe000000c0a782b */ /* 0x000fd00000000008 */
[----:B------:R-:W-:-:S07]  /*5780*/  DFMA R10, R14, 0.5, R10 ;  /* 0x3fe000000e0a782b */ /* 0x000fce000000000a */
[----:B------:R-:W-:Y:S01]  /*5790*/  STL.128 [R1+0x1910], R8 ;  /* 0x0019100801007387 */ /* 0x000fe20000100c00 */
[----:B0-----:R-:W-:-:S08]  /*57a0*/  DFMA R28, R14, 0.5, R10 ;  /* 0x3fe000000e1c782b */ /* 0x001fd0000000000a */
[----:B----4-:R-:W-:-:S07]  /*57b0*/  DFMA R28, R26, 0.5, R28 ;  /* 0x3fe000001a1c782b */ /* 0x010fce000000001c */
[----:B------:R-:W-:Y:S01]  /*57c0*/  STL.64 [R1+0x1920], R28 ;  /* 0x0019201c01007387 */ /* 0x000fe20000100a00 */
[----:B------:R-:W-:-:S08]  /*57d0*/  DFMA R26, R26, 0.5, R28 ;  /* 0x3fe000001a1a782b */ /* 0x000fd0000000001c */
[----:B-----5:R-:W-:-:S07]  /*57e0*/  DFMA R26, R20, 0.5, R26 ;  /* 0x3fe00000141a782b */ /* 0x020fce000000001a */
[----:B------:R-:W-:Y:S01]  /*57f0*/  STL.64 [R1+0x1928], R26 ;  /* 0x0019281a01007387 */ /* 0x000fe20000100a00 */
[----:B------:R-:W-:Y:S02]  /*5800*/  DFMA R12, R20, 0.5, R26 ;  /* 0x3fe00000140c782b */ /* 0x000fe4000000001a */
[----:B------:R-:W-:-:S06]  /*5810*/  DMUL R20, R6, 0.5 ;  /* 0x3fe0000006147828 */ /* 0x000fcc0000000000 */
[----:B------:R-:W-:-:S08]  /*5820*/  DFMA R12, R4, 0.5, R12 ;  /* 0x3fe00000040c782b */ /* 0x000fd0000000000c */
[----:B------:R-:W-:-:S08]  /*5830*/  DFMA R4, R4, 0.5, R12 ;  /* 0x3fe000000404782b */ /* 0x000fd0000000000c */
[----:B------:R-:W-:-:S10]  /*5840*/  DADD R6, R4, R20 ;  /* 0x0000000004067229 */ /* 0x000fd40000000014 */
[----:B------:R-:W-:Y:S02]  /*5850*/  IMAD.MOV.U32 R14, RZ, RZ, R6 ;  /* 0x000000ffff0e7224 */ /* 0x000fe400078e0006 */
[----:B------:R-:W-:-:S05]  /*5860*/  IMAD.MOV.U32 R15, RZ, RZ, R7 ;  /* 0x000000ffff0f7224 */ /* 0x000fca00078e0007 */
[----:B------:R0:W-:Y:S02]  /*5870*/  STL.128 [R1+0x1930], R12 ;  /* 0x0019300c01007387 */ /* 0x0001e40000100c00 */
[C---:B0-----:R-:W-:Y:S01]  /*5880*/  IADD3 R12, PT, PT, R1.reuse, 0x1930, RZ ;  /* 0x00001930010c7810 */ /* 0x041fe20007ffe0ff */
[----:B------:R-:W-:-:S07]  /*5890*/  VIADD R13, R1, 0x30 ;  /* 0x00000030010d7836 */ /* 0x000fce0000000000 */
.L_x_121:
[----:B0-----:R-:W2:Y:S01]  /*58a0*/  LDL.64 R4, [R13+0x10] ;  /* 0x000010000d047983 */ /* 0x001ea20000100a00 */
[----:B------:R-:W-:-:S08]  /*58b0*/  DADD R6, R6, R20 ;  /* 0x0000000006067229 */ /* 0x000fd00000000014 */
[----:B--2---:R-:W-:-:S07]  /*58c0*/  DFMA R14, R4, 0.5, R6 ;  /* 0x3fe00000040e782b */ /* 0x004fce0000000006 */
[----:B------:R0:W-:Y:S04]  /*58d0*/  STL.64 [R12+0x10], R14 ;  /* 0x0000100e0c007387 */ /* 0x0001e80000100a00 */
[----:B------:R-:W2:Y:S01]  /*58e0*/  LDL.64 R8, [R13+0x18] ;  /* 0x000018000d087983 */ /* 0x000ea20000100a00 */
[----:B------:R-:W-:-:S08]  /*58f0*/  DFMA R4, R4, 0.5, R14 ;  /* 0x3fe000000404782b */ /* 0x000fd0000000000e */
[----:B--2---:R-:W-:-:S07]  /*5900*/  DFMA R20, R8, 0.5, R4 ;  /* 0x3fe000000814782b */ /* 0x004fce0000000004 */
[----:B------:R1:W-:Y:S04]  /*5910*/  STL.64 [R12+0x18], R20 ;  /* 0x000018140c007387 */ /* 0x0003e80000100a00 */
[----:B------:R-:W2:Y:S01]  /*5920*/  LDL.128 R4, [R13+0x20] ;  /* 0x000020000d047983 */ /* 0x000ea20000100c00 */
[----:B------:R-:W-:-:S08]  /*5930*/  DFMA R8, R8, 0.5, R20 ;  /* 0x3fe000000808782b */ /* 0x000fd00000000014 */
[----:B--2---:R-:W-:-:S08]  /*5940*/  DFMA R8, R4, 0.5, R8 ;  /* 0x3fe000000408782b */ /* 0x004fd00000000008 */
[----:B------:R-:W-:-:S08]  /*5950*/  DFMA R10, R4, 0.5, R8 ;  /* 0x3fe00000040a782b */ /* 0x000fd00000000008 */
[----:B------:R-:W-:-:S07]  /*5960*/  DFMA R10, R6, 0.5, R10 ;  /* 0x3fe00000060a782b */ /* 0x000fce000000000a */
[----:B------:R2:W-:Y:S04]  /*5970*/  STL.128 [R12+0x20], R8 ;  /* 0x000020080c007387 */ /* 0x0005e80000100c00 */
[----:B------:R-:W0:Y:S01]  /*5980*/  LDL.64 R4, [R13+0x30] ;  /* 0x000030000d047983 */ /* 0x000e220000100a00 */
[----:B------:R-:W-:-:S08]  /*5990*/  DFMA R6, R6, 0.5, R10 ;  /* 0x3fe000000606782b */ /* 0x000fd0000000000a */
[----:B0-----:R-:W-:-:S07]  /*59a0*/  DFMA R14, R4, 0.5, R6 ;  /* 0x3fe00000040e782b */ /* 0x001fce0000000006 */
[----:B------:R0:W-:Y:S04]  /*59b0*/  STL.64 [R12+0x30], R14 ;  /* 0x0000300e0c007387 */ /* 0x0001e80000100a00 */
[----:B-1----:R-:W3:Y:S01]  /*59c0*/  LDL.64 R20, [R13+0x38] ;  /* 0x000038000d147983 */ /* 0x002ee20000100a00 */
[----:B------:R-:W-:-:S08]  /*59d0*/  DFMA R4, R4, 0.5, R14 ;  /* 0x3fe000000404782b */ /* 0x000fd0000000000e */
[----:B---3--:R-:W-:-:S07]  /*59e0*/  DFMA R24, R20, 0.5, R4 ;  /* 0x3fe000001418782b */ /* 0x008fce0000000004 */
        /* <DEDUP_REMOVED lines=11> */
[----:B------:R-:W1:Y:S01]  /*5aa0*/  LDL.64 R20, [R13+0x58] ;  /* 0x000058000d147983 */ /* 0x000e620000100a00 */
[----:B------:R-:W-:-:S08]  /*5ab0*/  DFMA R4, R4, 0.5, R14 ;  /* 0x3fe000000404782b */ /* 0x000fd0000000000e */
[----:B-1----:R-:W-:-:S07]  /*5ac0*/  DFMA R24, R20, 0.5, R4 ;  /* 0x3fe000001418782b */ /* 0x002fce0000000004 */
        /* <DEDUP_REMOVED lines=147> */
[----:B------:R-:W3:Y:S01]  /*6400*/  LDL.64 R4, [R13+0x1b0] ;  /* 0x0001b0000d047983 */ /* 0x000ee20000100a00 */
[----:B------:R-:W-:Y:S01]  /*6410*/  DFMA R6, R6, 0.5, R10 ;  /* 0x3fe000000606782b */ /* 0x000fe2000000000a */
[----:B------:R-:W-:-:S07]  /*6420*/  IMAD.MOV.U32 R26, RZ, RZ, R13 ;  /* 0x000000ffff1a7224 */ /* 0x000fce00078e000d */
[----:B---3--:R-:W-:-:S07]  /*6430*/  DFMA R6, R4, 0.5, R6 ;  /* 0x3fe000000406782b */ /* 0x008fce0000000006 */
[----:B------:R3:W-:Y:S04]  /*6440*/  STL.64 [R12+0x1b0], R6 ;  /* 0x0001b0060c007387 */ /* 0x0007e80000100a00 */
[----:B0-----:R-:W1:Y:S01]  /*6450*/  LDL.64 R14, [R26+0x1b8] ;  /* 0x0001b8001a0e7983 */ /* 0x001e620000100a00 */
[----:B------:R-:W-:Y:S01]  /*6460*/  DFMA R4, R4, 0.5, R6 ;  /* 0x3fe000000404782b */ /* 0x000fe20000000006 */
[----:B------:R-:W-:-:S07]  /*6470*/  MOV R19, R12 ;  /* 0x0000000c00137202 */ /* 0x000fce0000000f00 */
[----:B-1----:R-:W-:-:S07]  /*6480*/  DFMA R24, R14, 0.5, R4 ;  /* 0x3fe000000e18782b */ /* 0x002fce0000000004 */
[----:B------:R0:W-:Y:S04]  /*6490*/  STL.64 [R19+0x1b8], R24 ;  /* 0x0001b81813007387 */ /* 0x0001e80000100a00 */
[----:B--2---:R-:W2:Y:S01]  /*64a0*/  LDL.128 R8, [R26+0x1c0] ;  /* 0x0001c0001a087983 */ /* 0x004ea20000100c00 */
[----:B------:R-:W-:Y:S01]  /*64b0*/  DFMA R4, R14, 0.5, R24 ;  /* 0x3fe000000e04782b */ /* 0x000fe20000000018 */
[----:B------:R-:W-:Y:S01]  /*64c0*/  UIADD3 UR4, UPT, UPT, UR4, 0x38, URZ ;  /* 0x0000003804047890 */ /* 0x000fe2000fffe0ff */
[----:B------:R-:W-:Y:S02]  /*64d0*/  VIADD R13, R13, 0x1c0 ;  /* 0x000001c00d0d7836 */ /* 0x000fe40000000000 */
[----:B---3--:R-:W-:Y:S01]  /*64e0*/  VIADD R12, R12, 0x1c0 ;  /* 0x000001c00c0c7836 */ /* 0x008fe20000000000 */
[----:B------:R-:W-:-:S03]  /*64f0*/  UISETP.NE.AND UP0, UPT, UR4, 0x18c, UPT ;  /* 0x0000018c0400788c */ /* 0x000fc6000bf05270 */
[----:B--2---:R-:W-:Y:S02]  /*6500*/  DFMA R4, R8, 0.5, R4 ;  /* 0x3fe000000804782b */ /* 0x004fe40000000004 */
[----:B------:R-:W-:-:S06]  /*6510*/  DMUL R20, R10, 0.5 ;  /* 0x3fe000000a147828 */ /* 0x000fcc0000000000 */
[----:B------:R-:W-:-:S08]  /*6520*/  DFMA R8, R8, 0.5, R4 ;  /* 0x3fe000000808782b */ /* 0x000fd00000000004 */
[----:B------:R-:W-:-:S07]  /*6530*/  DADD R6, R8, R20 ;  /* 0x0000000008067229 */ /* 0x000fce0000000014 */
[----:B------:R0:W-:Y:S01]  /*6540*/  STL.128 [R19+0x1c0], R4 ;  /* 0x0001c00413007387 */ /* 0x0001e20000100c00 */
[----:B------:R-:W-:Y:S05]  /*6550*/  BRA.U UP0, `(.L_x_121) ;  /* 0xfffffff100d07547 */ /* 0x000fea000b83ffff */
[----:B------:R-:W1:Y:S01]  /*6560*/  LDCU UR4, c[0x0][0x3c4] ;  /* 0x00007880ff0477ac */ /* 0x000e620008000800 */
[----:B0-----:R-:W-:Y:S01]  /*6570*/  IADD3 R24, P0, PT, R2, 0x2620, RZ ;  /* 0x0000262002187810 */ /* 0x001fe20007f1e0ff */
[----:B------:R-:W-:Y:S01]  /*6580*/  IMAD.MOV.U32 R30, RZ, RZ, 0x1 ;  /* 0x00000001ff1e7424 */ /* 0x000fe200078e00ff */
[----:B------:R-:W-:-:S03]  /*6590*/  MOV R19, RZ ;  /* 0x000000ff00137202 */ /* 0x000fc60000000f00 */
[----:B------:R-:W-:Y:S02]  /*65a0*/  IMAD.X R26, RZ, RZ, R16, P0 ;  /* 0x000000ffff1a7224 */ /* 0x000fe400000e0610 */
[----:B-1----:R-:W-:-:S07]  /*65b0*/  IMAD R27, R0, UR4, R3 ;  /* 0x00000004001b7c24 */ /* 0x002fce000f8e0203 */
.L_x_152:
[----:B0-----:R-:W0:Y:S02]  /*65c0*/  LDC.64 R34, c[0x0][0x3a8] ;  /* 0x0000ea00ff227b82 */ /* 0x001e240000000a00 */
[----:B0-----:R-:W-:-:S05]  /*65d0*/  IMAD.WIDE R34, R19, 0x8, R34 ;  /* 0x0000000813227825 */ /* 0x001fca00078e0222 */
[----:B------:R-:W2:Y:S01]  /*65e0*/  LDG.E.64 R8, desc[UR36][R34.64] ;  /* 0x0000002422087981 */ /* 0x000ea2000c1e1b00 */
[----:B------:R-:W0:Y:S01]  /*65f0*/  LDCU UR4, c[0x0][0x2f8] ;  /* 0x00005f00ff0477ac */ /* 0x000e220008000800 */
[----:B------:R-:W-:Y:S01]  /*6600*/  BSSY.RECONVERGENT B6, `(.L_x_122) ;  /* 0x000001b000067945 */ /* 0x000fe20003800200 */
[----:B0-----:R-:W-:Y:S01]  /*6610*/  IADD3 R25, PT, PT, R24, -UR4, RZ ;  /* 0x8000000418197c10 */ /* 0x001fe2000fffe0ff */
[----:B--2---:R-:W-:-:S14]  /*6620*/  DSETP.GT.AND P0, PT, R22, R8, PT ;  /* 0x000000081600722a */ /* 0x004fdc0003f04000 */
[----:B-1----:R-:W-:Y:S05]  /*6630*/  @!P0 BRA `(.L_x_123) ;  /* 0x00000000005c8947 */ /* 0x002fea0003800000 */
[----:B------:R-:W-:Y:S01]  /*6640*/  MOV R28, 0x40 ;  /* 0x00000040001c7802 */ /* 0x000fe20000000f00 */
[----:B------:R-:W0:Y:S01]  /*6650*/  LDCU.64 UR4, c[0x4][0x30] ;  /* 0x01000600ff0477ac */ /* 0x000e220008000a00 */
[----:B------:R-:W-:Y:S02]  /*6660*/  IADD3 R32, PT, PT, R30, -0x1, RZ ;  /* 0xffffffff1e207810 */ /* 0x000fe40007ffe0ff */
[----:B------:R-:W-:Y:S01]  /*6670*/  CS2R R6, SRZ ;  /* 0x0000000000067805 */ /* 0x000fe2000001ff00 */
[----:B------:R1:W2:Y:S01]  /*6680*/  LDC.64 R8, c[0x4][R28] ;  /* 0x010000001c087b82 */ /* 0x0002a20000000a00 */
[----:B0-----:R-:W-:Y:S02]  /*6690*/  IMAD.U32 R4, RZ, RZ, UR4 ;  /* 0x00000004ff047e24 */ /* 0x001fe4000f8e00ff */
[----:B-1----:R-:W-:-:S07]  /*66a0*/  IMAD.U32 R5, RZ, RZ, UR5 ;  /* 0x00000005ff057e24 */ /* 0x002fce000f8e00ff */
[----:B------:R-:W-:-:S07]  /*66b0*/  LEPC R20, `(.L_x_124) ;  /* 0x000000001014794e */ /* 0x000fce0000000000 */
[----:B--2---:R-:W-:Y:S05]  /*66c0*/  CALL.ABS.NOINC R8 ;  /* 0x0000000008007343 */ /* 0x004fea0003c00000 */
.L_x_124:
[----:B------:R-:W2:Y:S01]  /*66d0*/  LDG.E.64 R10, desc[UR36][R34.64] ;  /* 0x00000024220a7981 */ /* 0x000ea2000c1e1b00 */
[----:B------:R0:W1:Y:S01]  /*66e0*/  LDC.64 R8, c[0x4][R28] ;  /* 0x010000001c087b82 */ /* 0x0000620000000a00 */
[----:B------:R-:W3:Y:S01]  /*66f0*/  LDCU.64 UR4, c[0x4][0x38] ;  /* 0x01000700ff0477ac */ /* 0x000ee20008000a00 */
[----:B------:R-:W-:Y:S01]  /*6700*/  MOV R6, R24 ;  /* 0x0000001800067202 */ /* 0x000fe20000000f00 */
[----:B------:R0:W-:Y:S01]  /*6710*/  STL [R25], R32 ;  /* 0x0000002019007387 */ /* 0x0001e20000100800 */
[----:B------:R-:W-:-:S03]  /*6720*/  IMAD.MOV.U32 R7, RZ, RZ, R26 ;  /* 0x000000ffff077224 */ /* 0x000fc600078e001a */
[----:B------:R0:W-:Y:S04]  /*6730*/  STL.64 [R25+0x8], R22 ;  /* 0x0000081619007387 */ /* 0x0001e80000100a00 */
[----:B------:R0:W-:Y:S01]  /*6740*/  STL [R25+0x10], R19 ;  /* 0x0000101319007387 */ /* 0x0001e20000100800 */
[----:B---3--:R-:W-:Y:S02]  /*6750*/  IMAD.U32 R4, RZ, RZ, UR4 ;  /* 0x00000004ff047e24 */ /* 0x008fe4000f8e00ff */
[----:B------:R-:W-:Y:S01]  /*6760*/  IMAD.U32 R5, RZ, RZ, UR5 ;  /* 0x00000005ff057e24 */ /* 0x000fe2000f8e00ff */
[----:B-12---:R0:W-:Y:S06]  /*6770*/  STL.64 [R25+0x18], R10 ;  /* 0x0000180a19007387 */ /* 0x0061ec0000100a00 */
[----:B------:R-:W-:-:S07]  /*6780*/  LEPC R20, `(.L_x_125) ;  /* 0x000000001014794e */ /* 0x000fce0000000000 */
[----:B0-----:R-:W-:Y:S05]  /*6790*/  CALL.ABS.NOINC R8 ;  /* 0x0000000008007343 */ /* 0x001fea0003c00000 */
.L_x_125:
[----:B------:R0:W5:Y:S02]  /*67a0*/  LDG.E.64 R8, desc[UR36][R34.64] ;  /* 0x0000002422087981 */ /* 0x000164000c1e1b00 */
.L_x_123:
[----:B------:R-:W-:Y:S05]  /*67b0*/  BSYNC.RECONVERGENT B6 ;  /* 0x0000000000067941 */ /* 0x000fea0003800200 */
.L_x_122:
[----:B------:R-:W-:-:S05]  /*67c0*/  IMAD R29, R30, 0x8, R17 ;  /* 0x000000081e1d7824 */ /* 0x000fca00078e0211 */
[----:B------:R-:W2:Y:S01]  /*67d0*/  LDL.64 R32, [R29] ;  /* 0x000000001d207983 */ /* 0x000ea20000100a00 */
[----:B------:R-:W-:Y:S01]  /*67e0*/  BSSY.RECONVERGENT B0, `(.L_x_126) ;  /* 0x000002b000007945 */ /* 0x000fe20003800200 */
[----:B------:R-:W-:Y:S01]  /*67f0*/  LEA R28, R30, R18, 0x3 ;  /* 0x000000121e1c7211 */ /* 0x000fe200078e18ff */
[----:B--2--5:R-:W-:-:S14]  /*6800*/  DSETP.GT.AND P0, PT, R32, R8, PT ;  /* 0x000000082000722a */ /* 0x024fdc0003f04000 */
[----:B------:R-:W-:Y:S05]  /*6810*/  @!P0 BRA `(.L_x_127) ;  /* 0x00000000009c8947 */ /* 0x000fea0003800000 */
[----:B------:R-:W2:Y:S01]  /*6820*/  LDL.128 R4, [R28+-0x8] ;  /* 0xfffff8001c047983 */ /* 0x000ea20000100c00 */
[--C-:B------:R-:W-:Y:S01]  /*6830*/  DADD R10, R32, -R22.reuse ;  /* 0x00000000200a7229 */ /* 0x100fe20000000816 */
[----:B------:R-:W-:Y:S01]  /*6840*/  IMAD.MOV.U32 R14, RZ, RZ, 0x1 ;  /* 0x00000001ff0e7424 */ /* 0x000fe200078e00ff */
[C---:B------:R-:W-:Y:S01]  /*6850*/  DADD R22, R8.reuse, -R22 ;  /* 0x0000000008167229 */ /* 0x040fe20000000816 */
[----:B------:R-:W-:Y:S01]  /*6860*/  BSSY.RECONVERGENT B1, `(.L_x_128) ;  /* 0x0000019000017945 */ /* 0x000fe20003800200 */
[----:B------:R-:W-:Y:S02]  /*6870*/  DADD R8, -R8, R32 ;  /* 0x0000000008087229 */ /* 0x000fe40000000120 */
[----:B------:R-:W1:Y:S02]  /*6880*/  MUFU.RCP64H R15, R11 ;  /* 0x0000000b000f7308 */ /* 0x000e640000001800 */
[----:B-1----:R-:W-:-:S08]  /*6890*/  DFMA R12, -R10, R14, 1 ;  /* 0x3ff000000a0c742b */ /* 0x002fd0000000010e */
[----:B------:R-:W-:-:S08]  /*68a0*/  DFMA R12, R12, R12, R12 ;  /* 0x0000000c0c0c722b */ /* 0x000fd0000000000c */
[----:B------:R-:W-:Y:S02]  /*68b0*/  DFMA R12, R14, R12, R14 ;  /* 0x0000000c0e0c722b */ /* 0x000fe4000000000e */
[----:B--2---:R-:W-:-:S06]  /*68c0*/  DMUL R22, R6, R22 ;  /* 0x0000001606167228 */ /* 0x004fcc0000000000 */
[----:B------:R-:W-:Y:S02]  /*68d0*/  DFMA R6, -R10, R12, 1 ;  /* 0x3ff000000a06742b */ /* 0x000fe4000000010c */
[----:B------:R-:W-:-:S06]  /*68e0*/  DFMA R4, R4, R8, R22 ;  /* 0x000000080404722b */ /* 0x000fcc0000000016 */
[----:B------:R-:W-:-:S08]  /*68f0*/  DFMA R12, R12, R6, R12 ;  /* 0x000000060c0c722b */ /* 0x000fd0000000000c */
[----:B------:R-:W-:Y:S01]  /*6900*/  DMUL R6, R4, R12 ;  /* 0x0000000c04067228 */ /* 0x000fe20000000000 */
[----:B------:R-:W-:-:S07]  /*6910*/  FSETP.GEU.AND P1, PT, |R5|, 6.5827683646048100446e-37, PT ;  /* 0x036000000500780b */ /* 0x000fce0003f2e200 */
[----:B------:R-:W-:-:S08]  /*6920*/  DFMA R8, -R10, R6, R4 ;  /* 0x000000060a08722b */ /* 0x000fd00000000104 */
[----:B------:R-:W-:-:S10]  /*6930*/  DFMA R6, R12, R8, R6 ;  /* 0x000000080c06722b */ /* 0x000fd40000000006 */
[----:B------:R-:W-:-:S05]  /*6940*/  FFMA R0, RZ, R11, R7 ;  /* 0x0000000bff007223 */ /* 0x000fca0000000007 */
[----:B------:R-:W-:-:S13]  /*6950*/  FSETP.GT.AND P0, PT, |R0|, 1.469367938527859385e-39, PT ;  /* 0x001000000000780b */ /* 0x000fda0003f04200 */
[----:B------:R-:W-:Y:S05]  /*6960*/  @P0 BRA P1, `(.L_x_129) ;  /* 0x0000000000200947 */ /* 0x000fea0000800000 */
[----:B------:R-:W-:Y:S01]  /*6970*/  IMAD.MOV.U32 R37, RZ, RZ, R4 ;  /* 0x000000ffff257224 */ /* 0x000fe200078e0004 */
[----:B------:R-:W-:Y:S01]  /*6980*/  MOV R36, R5 ;  /* 0x0000000500247202 */ /* 0x000fe20000000f00 */
[----:B------:R-:W-:Y:S01]  /*6990*/  IMAD.MOV.U32 R4, RZ, RZ, R10 ;  /* 0x000000ffff047224 */ /* 0x000fe200078e000a */
[----:B------:R-:W-:Y:S01]  /*69a0*/  MOV R6, 0x69d0 ;  /* 0x000069d000067802 */ /* 0x000fe20000000f00 */
[----:B------:R-:W-:-:S07]  /*69b0*/  IMAD.MOV.U32 R5, RZ, RZ, R11 ;  /* 0x000000ffff057224 */ /* 0x000fce00078e000b */
[----:B0-----:R-:W-:Y:S05]  /*69c0*/  CALL.REL.NOINC `($__internal_1_$__cuda_sm20_div_rn_f64_full) ;  /* 0x00000018002c7944 */ /* 0x001fea0003c00000 */
[----:B------:R-:W-:Y:S01]  /*69d0*/  MOV R6, R4 ;  /* 0x0000000400067202 */ /* 0x000fe20000000f00 */
[----:B------:R-:W-:-:S07]  /*69e0*/  IMAD.MOV.U32 R7, RZ, RZ, R5 ;  /* 0x000000ffff077224 */ /* 0x000fce00078e0005 */
.L_x_129:
[----:B------:R-:W-:Y:S05]  /*69f0*/  BSYNC.RECONVERGENT B1 ;  /* 0x0000000000017941 */ /* 0x000fea0003800200 */
.L_x_128:
[----:B------:R-:W1:Y:S01]  /*6a00*/  LDC.64 R4, c[0x0][0x390] ;  /* 0x0000e400ff047b82 */ /* 0x000e620000000a00 */
[----:B------:R-:W2:Y:S01]  /*6a10*/  LDCU UR4, c[0x0][0x3c0] ;  /* 0x00007800ff0477ac */ /* 0x000ea20008000800 */
[----:B------:R-:W-:Y:S01]  /*6a20*/  ISETP.GT.AND P0, PT, R19, 0x12, PT ;  /* 0x000000121300780c */ /* 0x000fe20003f04270 */
[----:B--2---:R-:W-:-:S04]  /*6a30*/  IMAD R3, R27, UR4, R19 ;  /* 0x000000041b037c24 */ /* 0x004fc8000f8e0213 */
[----:B-1----:R-:W-:-:S05]  /*6a40*/  IMAD.WIDE R4, R3, 0x8, R4 ;  /* 0x0000000803047825 */ /* 0x002fca00078e0204 */
[----:B------:R1:W-:Y:S03]  /*6a50*/  STG.E.64 desc[UR36][R4.64], R6 ;  /* 0x0000000604007986 */ /* 0x0003e6000c101b24 */
[----:B------:R-:W-:Y:S05]  /*6a60*/  @P0 EXIT ;  /* 0x000000000000094d */ /* 0x000fea0003800000 */
[----:B------:R2:W5:Y:S01]  /*6a70*/  LDG.E.64 R8, desc[UR36][R34.64+0x8] ;  /* 0x0000082422087981 */ /* 0x000562000c1e1b00 */
[----:B------:R-:W-:-:S07]  /*6a80*/  VIADD R19, R19, 0x1 ;  /* 0x0000000113137836 */ /* 0x000fce0000000000 */
.L_x_127:
[----:B------:R-:W-:Y:S05]  /*6a90*/  BSYNC.RECONVERGENT B0 ;  /* 0x0000000000007941 */ /* 0x000fea0003800200 */
.L_x_126:
[----:B0-2---:R-:W0:Y:S01]  /*6aa0*/  LDC.64 R34, c[0x0][0x3a8] ;  /* 0x0000ea00ff227b82 */ /* 0x005e220000000a00 */
[----:B-----5:R-:W-:Y:S01]  /*6ab0*/  DSETP.GT.AND P0, PT, R32, R8, PT ;  /* 0x000000082000722a */ /* 0x020fe20003f04000 */
[----:B------:R-:W-:Y:S01]  /*6ac0*/  BSSY.RECONVERGENT B6, `(.L_x_130) ;  /* 0x000001b000067945 */ /* 0x000fe20003800200 */
[----:B0-----:R-:W-:-:S12]  /*6ad0*/  IMAD.WIDE R34, R19, 0x8, R34 ;  /* 0x0000000813227825 */ /* 0x001fd800078e0222 */
[----:B------:R-:W-:Y:S05]  /*6ae0*/  @!P0 BRA `(.L_x_131) ;  /* 0x0000000000608947 */ /* 0x000fea0003800000 */
[----:B------:R-:W-:Y:S01]  /*6af0*/  MOV R22, 0x40 ;  /* 0x0000004000167802 */ /* 0x000fe20000000f00 */
[----:B------:R-:W0:Y:S01]  /*6b00*/  LDCU.64 UR4, c[0x4][0x30] ;  /* 0x01000600ff0477ac */ /* 0x000e220008000a00 */
[----:B-1----:R-:W-:Y:S02]  /*6b10*/  CS2R R6, SRZ ;  /* 0x0000000000067805 */ /* 0x002fe4000001ff00 */
[----:B------:R1:W2:Y:S01]  /*6b20*/  LDC.64 R8, c[0x4][R22] ;  /* 0x0100000016087b82 */ /* 0x0002a20000000a00 */
[----:B0-----:R-:W-:Y:S01]  /*6b30*/  MOV R4, UR4 ;  /* 0x0000000400047c02 */ /* 0x001fe20008000f00 */
[----:B-1----:R-:W-:-:S07]  /*6b40*/  IMAD.U32 R5, RZ, RZ, UR5 ;  /* 0x00000005ff057e24 */ /* 0x002fce000f8e00ff */
[----:B------:R-:W-:-:S07]  /*6b50*/  LEPC R20, `(.L_x_132) ;  /* 0x000000001014794e */ /* 0x000fce0000000000 */
[----:B--2---:R-:W-:Y:S05]  /*6b60*/  CALL.ABS.NOINC R8 ;  /* 0x0000000008007343 */ /* 0x004fea0003c00000 */
.L_x_132:
[----:B------:R-:W2:Y:S01]  /*6b70*/  LDG.E.64 R10, desc[UR36][R34.64] ;  /* 0x00000024220a7981 */ /* 0x000ea2000c1e1b00 */
[----:B------:R0:W1:Y:S01]  /*6b80*/  LDC.64 R8, c[0x4][R22] ;  /* 0x0100000016087b82 */ /* 0x0000620000000a00 */
[----:B------:R-:W3:Y:S01]  /*6b90*/  LDCU.64 UR4, c[0x4][0x38] ;  /* 0x01000700ff0477ac */ /* 0x000ee20008000a00 */
[----:B------:R-:W-:Y:S01]  /*6ba0*/  IADD3 R24, P0, PT, R2, 0x2620, RZ ;  /* 0x0000262002187810 */ /* 0x000fe20007f1e0ff */
[----:B------:R0:W-:Y:S04]  /*6bb0*/  STL [R25], R30 ;  /* 0x0000001e19007387 */ /* 0x0001e80000100800 */
[----:B------:R0:W-:Y:S01]  /*6bc0*/  STL.64 [R25+0x8], R32 ;  /* 0x0000082019007387 */ /* 0x0001e20000100a00 */
[----:B------:R-:W-:Y:S02]  /*6bd0*/  IMAD.X R26, RZ, RZ, R16, P0 ;  /* 0x000000ffff1a7224 */ /* 0x000fe400000e0610 */
[----:B------:R-:W-:Y:S01]  /*6be0*/  IMAD.MOV.U32 R6, RZ, RZ, R24 ;  /* 0x000000ffff067224 */ /* 0x000fe200078e0018 */
[----:B------:R0:W-:Y:S02]  /*6bf0*/  STL [R25+0x10], R19 ;  /* 0x0000101319007387 */ /* 0x0001e40000100800 */
[----:B------:R-:W-:-:S02]  /*6c00*/  MOV R7, R26 ;  /* 0x0000001a00077202 */ /* 0x000fc40000000f00 */
[----:B---3--:R-:W-:Y:S01]  /*6c10*/  MOV R4, UR4 ;  /* 0x0000000400047c02 */ /* 0x008fe20008000f00 */
[----:B------:R-:W-:Y:S01]  /*6c20*/  IMAD.U32 R5, RZ, RZ, UR5 ;  /* 0x00000005ff057e24 */ /* 0x000fe2000f8e00ff */
[----:B-12---:R0:W-:Y:S06]  /*6c30*/  STL.64 [R25+0x18], R10 ;  /* 0x0000180a19007387 */ /* 0x0061ec0000100a00 */
[----:B------:R-:W-:-:S07]  /*6c40*/  LEPC R20, `(.L_x_133) ;  /* 0x000000001014794e */ /* 0x000fce0000000000 */
[----:B0-----:R-:W-:Y:S05]  /*6c50*/  CALL.ABS.NOINC R8 ;  /* 0x0000000008007343 */ /* 0x001fea0003c00000 */
.L_x_133:
[----:B------:R0:W5:Y:S02]  /*6c60*/  LDG.E.64 R8, desc[UR36][R34.64] ;  /* 0x0000002422087981 */ /* 0x000164000c1e1b00 */
.L_x_131:
[----:B------:R-:W-:Y:S05]  /*6c70*/  BSYNC.RECONVERGENT B6 ;  /* 0x0000000000067941 */ /* 0x000fea0003800200 */
.L_x_130:
[----:B------:R-:W2:Y:S01]  /*6c80*/  LDL.64 R22, [R29+0x8] ;  /* 0x000008001d167983 */ /* 0x000ea20000100a00 */
[----:B------:R-:W-:Y:S01]  /*6c90*/  BSSY.RECONVERGENT B6, `(.L_x_134) ;  /* 0x0000046000067945 */ /* 0x000fe20003800200 */
[----:B--2--5:R-:W-:-:S14]  /*6ca0*/  DSETP.GT.AND P0, PT, R22, R8, PT ;  /* 0x000000081600722a */ /* 0x024fdc0003f04000 */
[----:B------:R-:W-:Y:S05]  /*6cb0*/  @!P0 BRA `(.L_x_135) ;  /* 0x00000004000c8947 */ /* 0x000fea0003800000 */
[----:B------:R-:W2:Y:S04]  /*6cc0*/  LDL.64 R12, [R28+0x8] ;  /* 0x000008001c0c7983 */ /* 0x000ea80000100a00 */
[----:B------:R-:W3:Y:S01]  /*6cd0*/  LDL.64 R14, [R28] ;  /* 0x000000001c0e7983 */ /* 0x000ee20000100a00 */
[----:B-1----:R-:W-:Y:S01]  /*6ce0*/  DADD R4, -R32, R22 ;  /* 0x0000000020047229 */ /* 0x002fe20000000116 */
[----:B------:R-:W-:Y:S01]  /*6cf0*/  IMAD.MOV.U32 R10, RZ, RZ, 0x1 ;  /* 0x00000001ff0a7424 */ /* 0x000fe200078e00ff */
[----:B------:R-:W-:Y:S01]  /*6d00*/  DADD R32, R8, -R32 ;  /* 0x0000000008207229 */ /* 0x000fe20000000820 */
[----:B------:R-:W-:Y:S03]  /*6d10*/  BSSY.RECONVERGENT B0, `(.L_x_136) ;  /* 0x0000017000007945 */ /* 0x000fe60003800200 */
[----:B------:R-:W1:Y:S02]  /*6d20*/  MUFU.RCP64H R11, R5 ;  /* 0x00000005000b7308 */ /* 0x000e640000001800 */
[----:B-1----:R-:W-:-:S08]  /*6d30*/  DFMA R6, -R4, R10, 1 ;  /* 0x3ff000000406742b */ /* 0x002fd0000000010a */
[----:B------:R-:W-:-:S08]  /*6d40*/  DFMA R6, R6, R6, R6 ;  /* 0x000000060606722b */ /* 0x000fd00000000006 */
[----:B------:R-:W-:Y:S02]  /*6d50*/  DFMA R6, R10, R6, R10 ;  /* 0x000000060a06722b */ /* 0x000fe4000000000a */
[----:B------:R-:W-:-:S06]  /*6d60*/  DADD R10, -R8, R22 ;  /* 0x00000000080a7229 */ /* 0x000fcc0000000116 */
[----:B------:R-:W-:Y:S02]  /*6d70*/  DFMA R8, -R4, R6, 1 ;  /* 0x3ff000000408742b */ /* 0x000fe40000000106 */
[----:B--2---:R-:W-:-:S08]  /*6d80*/  DMUL R12, R12, R32 ;  /* 0x000000200c0c7228 */ /* 0x004fd00000000000 */
[----:B---3--:R-:W-:Y:S02]  /*6d90*/  DFMA R10, R14, R10, R12 ;  /* 0x0000000a0e0a722b */ /* 0x008fe4000000000c */
        /* <DEDUP_REMOVED lines=11> */
[----:B0-----:R-:W-:Y:S05]  /*6e50*/  CALL.REL.NOINC `($__internal_1_$__cuda_sm20_div_rn_f64_full) ;  /* 0x0000001400087944 */ /* 0x001fea0003c00000 */
[----:B------:R-:W-:Y:S02]  /*6e60*/  IMAD.MOV.U32 R6, RZ, RZ, R4 ;  /* 0x000000ffff067224 */ /* 0x000fe400078e0004 */
[----:B------:R-:W-:-:S07]  /*6e70*/  IMAD.MOV.U32 R7, RZ, RZ, R5 ;  /* 0x000000ffff077224 */ /* 0x000fce00078e0005 */
.L_x_137:
[----:B------:R-:W-:Y:S05]  /*6e80*/  BSYNC.RECONVERGENT B0 ;  /* 0x0000000000007941 */ /* 0x000fea0003800200 */
.L_x_136:
[----:B------:R-:W1:Y:S01]  /*6e90*/  LDC.64 R4, c[0x0][0x390] ;  /* 0x0000e400ff047b82 */ /* 0x000e620000000a00 */
[----:B------:R-:W2:Y:S01]  /*6ea0*/  LDCU UR4, c[0x0][0x3c0] ;  /* 0x00007800ff0477ac */ /* 0x000ea20008000800 */
[----:B------:R-:W-:Y:S01]  /*6eb0*/  ISETP.GT.AND P0, PT, R19, 0x12, PT ;  /* 0x000000121300780c */ /* 0x000fe20003f04270 */
[----:B--2---:R-:W-:-:S04]  /*6ec0*/  IMAD R3, R27, UR4, R19 ;  /* 0x000000041b037c24 */ /* 0x004fc8000f8e0213 */
[----:B-1----:R-:W-:-:S05]  /*6ed0*/  IMAD.WIDE R4, R3, 0x8, R4 ;  /* 0x0000000803047825 */ /* 0x002fca00078e0204 */
[----:B------:R1:W-:Y:S03]  /*6ee0*/  STG.E.64 desc[UR36][R4.64], R6 ;  /* 0x0000000604007986 */ /* 0x0003e6000c101b24 */
[----:B------:R-:W-:Y:S05]  /*6ef0*/  @P0 EXIT ;  /* 0x000000000000094d */ /* 0x000fea0003800000 */
[----:B------:R-:W2:Y:S01]  /*6f00*/  LDG.E.64 R8, desc[UR36][R34.64+0x8] ;  /* 0x0000082422087981 */ /* 0x000ea2000c1e1b00 */
[----:B------:R-:W-:Y:S01]  /*6f10*/  IADD3 R19, PT, PT, R19, 0x1, RZ ;  /* 0x0000000113137810 */ /* 0x000fe20007ffe0ff */
[----:B--2---:R-:W-:-:S14]  /*6f20*/  DSETP.GT.AND P0, PT, R22, R8, PT ;  /* 0x000000081600722a */ /* 0x004fdc0003f04000 */
[----:B------:R-:W-:Y:S05]  /*6f30*/  @!P0 BRA `(.L_x_135) ;  /* 0x00000000006c8947 */ /* 0x000fea0003800000 */
[----:B------:R-:W2:Y:S01]  /*6f40*/  LDC.64 R32, c[0x0][0x3a8] ;  /* 0x0000ea00ff207b82 */ /* 0x000ea20000000a00 */
[----:B------:R-:W-:Y:S01]  /*6f50*/  MOV R31, 0x40 ;  /* 0x00000040001f7802 */ /* 0x000fe20000000f00 */
[----:B------:R-:W3:Y:S01]  /*6f60*/  LDCU.64 UR4, c[0x4][0x30] ;  /* 0x01000600ff0477ac */ /* 0x000ee20008000a00 */
[----:B-1----:R-:W-:-:S05]  /*6f70*/  CS2R R6, SRZ ;  /* 0x0000000000067805 */ /* 0x002fca000001ff00 */
[----:B------:R1:W4:Y:S01]  /*6f80*/  LDC.64 R8, c[0x4][R31] ;  /* 0x010000001f087b82 */ /* 0x0003220000000a00 */
[----:B---3--:R-:W-:Y:S02]  /*6f90*/  IMAD.U32 R4, RZ, RZ, UR4 ;  /* 0x00000004ff047e24 */ /* 0x008fe4000f8e00ff */
[----:B------:R-:W-:Y:S02]  /*6fa0*/  IMAD.U32 R5, RZ, RZ, UR5 ;  /* 0x00000005ff057e24 */ /* 0x000fe4000f8e00ff */
[----:B-12---:R-:W-:-:S07]  /*6fb0*/  IMAD.WIDE R32, R19, 0x8, R32 ;  /* 0x0000000813207825 */ /* 0x006fce00078e0220 */
[----:B------:R-:W-:-:S07]  /*6fc0*/  LEPC R20, `(.L_x_138) ;  /* 0x000000001014794e */ /* 0x000fce0000000000 */
[----:B0---4-:R-:W-:Y:S05]  /*6fd0*/  CALL.ABS.NOINC R8 ;  /* 0x0000000008007343 */ /* 0x011fea0003c00000 */
.L_x_138:
[----:B------:R-:W2:Y:S01]  /*6fe0*/  LDG.E.64 R10, desc[UR36][R32.64] ;  /* 0x00000024200a7981 */ /* 0x000ea2000c1e1b00 */
[----:B------:R-:W-:Y:S01]  /*6ff0*/  IADD3 R0, PT, PT, R30, 0x1, RZ ;  /* 0x000000011e007810 */ /* 0x000fe20007ffe0ff */
[----:B------:R0:W1:Y:S01]  /*7000*/  LDC.64 R8, c[0x4][R31] ;  /* 0x010000001f087b82 */ /* 0x0000620000000a00 */
[----:B------:R-:W3:Y:S01]  /*7010*/  LDCU.64 UR4, c[0x4][0x38] ;  /* 0x01000700ff0477ac */ /* 0x000ee20008000a00 */
[----:B------:R0:W-:Y:S01]  /*7020*/  STL.64 [R25+0x8], R22 ;  /* 0x0000081619007387 */ /* 0x0001e20000100a00 */
[----:B------:R-:W-:-:S03]  /*7030*/  IADD3 R24, P0, PT, R2, 0x2620, RZ ;  /* 0x0000262002187810 */ /* 0x000fc60007f1e0ff */
[----:B------:R0:W-:Y:S02]  /*7040*/  STL [R25], R0 ;  /* 0x0000000019007387 */ /* 0x0001e40000100800 */
[----:B------:R-:W-:Y:S02]  /*7050*/  IMAD.X R26, RZ, RZ, R16, P0 ;  /* 0x000000ffff1a7224 */ /* 0x000fe400000e0610 */
[----:B------:R0:W-:Y:S01]  /*7060*/  STL [R25+0x10], R19 ;  /* 0x0000101319007387 */ /* 0x0001e20000100800 */
[----:B------:R-:W-:Y:S02]  /*7070*/  IMAD.MOV.U32 R6, RZ, RZ, R24 ;  /* 0x000000ffff067224 */ /* 0x000fe400078e0018 */
[----:B------:R-:W-:Y:S02]  /*7080*/  IMAD.MOV.U32 R7, RZ, RZ, R26 ;  /* 0x000000ffff077224 */ /* 0x000fe400078e001a */
[----:B---3--:R-:W-:Y:S01]  /*7090*/  IMAD.U32 R4, RZ, RZ, UR4 ;  /* 0x00000004ff047e24 */ /* 0x008fe2000f8e00ff */
[----:B------:R-:W-:Y:S01]  /*70a0*/  MOV R5, UR5 ;  /* 0x0000000500057c02 */ /* 0x000fe20008000f00 */
[----:B-12---:R0:W-:Y:S06]  /*70b0*/  STL.64 [R25+0x18], R10 ;  /* 0x0000180a19007387 */ /* 0x0061ec0000100a00 */
[----:B------:R-:W-:-:S07]  /*70c0*/  LEPC R20, `(.L_x_139) ;  /* 0x000000001014794e */ /* 0x000fce0000000000 */
[----:B0-----:R-:W-:Y:S05]  /*70d0*/  CALL.ABS.NOINC R8 ;  /* 0x0000000008007343 */ /* 0x001fea0003c00000 */
.L_x_139:
[----:B------:R2:W5:Y:S02]  /*70e0*/  LDG.E.64 R8, desc[UR36][R32.64] ;  /* 0x0000002420087981 */ /* 0x000564000c1e1b00 */
.L_x_135:
[----:B------:R-:W-:Y:S05]  /*70f0*/  BSYNC.RECONVERGENT B6 ;  /* 0x0000000000067941 */ /* 0x000fea0003800200 */
.L_x_134:
[----:B--2---:R-:W2:Y:S01]  /*7100*/  LDL.64 R32, [R29+0x10] ;  /* 0x000010001d207983 */ /* 0x004ea20000100a00 */
[----:B------:R-:W-:Y:S01]  /*7110*/  BSSY.RECONVERGENT B0, `(.L_x_140) ;  /* 0x0000029000007945 */ /* 0x000fe20003800200 */
[----:B--2--5:R-:W-:-:S14]  /*7120*/  DSETP.GT.AND P0, PT, R32, R8, PT ;  /* 0x000000082000722a */ /* 0x024fdc0003f04000 */
[----:B------:R-:W-:Y:S05]  /*7130*/  @!P0 BRA `(.L_x_141) ;  /* 0x0000000000988947 */ /* 0x000fea0003800000 */
[----:B-1----:R-:W2:Y:S01]  /*7140*/  LDL.128 R4, [R28+0x8] ;  /* 0x000008001c047983 */ /* 0x002ea20000100c00 */
[C---:B------:R-:W-:Y:S01]  /*7150*/  DADD R10, -R22.reuse, R32 ;  /* 0x00000000160a7229 */ /* 0x040fe20000000120 */
[----:B------:R-:W-:Y:S01]  /*7160*/  MOV R14, 0x1 ;  /* 0x00000001000e7802 */ /* 0x000fe20000000f00 */
[--C-:B------:R-:W-:Y:S01]  /*7170*/  DADD R22, -R22, R8.reuse ;  /* 0x0000000016167229 */ /* 0x100fe20000000108 */
[----:B------:R-:W-:Y:S01]  /*7180*/  BSSY.RECONVERGENT B1, `(.L_x_142) ;  /* 0x0000019000017945 */ /* 0x000fe20003800200 */
[----:B------:R-:W-:Y:S02]  /*7190*/  DADD R8, R32, -R8 ;  /* 0x0000000020087229 */ /* 0x000fe40000000808 */
        /* <DEDUP_REMOVED lines=21> */
[----:B------:R-:W-:Y:S01]  /*72f0*/  IMAD.MOV.U32 R6, RZ, RZ, R4 ;  /* 0x000000ffff067224 */ /* 0x000fe200078e0004 */
[----:B------:R-:W-:-:S07]  /*7300*/  MOV R7, R5 ;  /* 0x0000000500077202 */ /* 0x000fce0000000f00 */
.L_x_143:
[----:B------:R-:W-:Y:S05]  /*7310*/  BSYNC.RECONVERGENT B1 ;  /* 0x0000000000017941 */ /* 0x000fea0003800200 */
.L_x_142:
[----:B------:R-:W1:Y:S01]  /*7320*/  LDC.64 R4, c[0x0][0x390] ;  /* 0x0000e400ff047b82 */ /* 0x000e620000000a00 */
[----:B------:R-:W2:Y:S01]  /*7330*/  LDCU UR4, c[0x0][0x3c0] ;  /* 0x00007800ff0477ac */ /* 0x000ea20008000800 */
[----:B------:R-:W-:Y:S01]  /*7340*/  ISETP.GT.AND P0, PT, R19, 0x12, PT ;  /* 0x000000121300780c */ /* 0x000fe20003f04270 */
[----:B--2---:R-:W-:-:S04]  /*7350*/  IMAD R3, R27, UR4, R19 ;  /* 0x000000041b037c24 */ /* 0x004fc8000f8e0213 */
[----:B-1----:R-:W-:-:S05]  /*7360*/  IMAD.WIDE R4, R3, 0x8, R4 ;  /* 0x0000000803047825 */ /* 0x002fca00078e0204 */
[----:B------:R1:W-:Y:S03]  /*7370*/  STG.E.64 desc[UR36][R4.64], R6 ;  /* 0x0000000604007986 */ /* 0x0003e6000c101b24 */
[----:B------:R-:W-:Y:S05]  /*7380*/  @P0 EXIT ;  /* 0x000000000000094d */ /* 0x000fea0003800000 */
[----:B------:R-:W-:-:S07]  /*7390*/  VIADD R19, R19, 0x1 ;  /* 0x0000000113137836 */ /* 0x000fce0000000000 */
.L_x_141:
[----:B------:R-:W-:Y:S05]  /*73a0*/  BSYNC.RECONVERGENT B0 ;  /* 0x0000000000007941 */ /* 0x000fea0003800200 */
.L_x_140:
[----:B------:R-:W-:-:S13]  /*73b0*/  ISETP.NE.AND P0, PT, R30, 0x18d, PT ;  /* 0x0000018d1e00780c */ /* 0x000fda0003f05270 */
[----:B------:R-:W-:Y:S05]  /*73c0*/  @!P0 EXIT ;  /* 0x000000000000894d */ /* 0x000fea0003800000 */
[----:B------:R-:W2:Y:S02]  /*73d0*/  LDC.64 R22, c[0x0][0x3a8] ;  /* 0x0000ea00ff167b82 */ /* 0x000ea40000000a00 */
[----:B--2---:R-:W-:-:S05]  /*73e0*/  IMAD.WIDE R22, R19, 0x8, R22 ;  /* 0x0000000813167825 */ /* 0x004fca00078e0216 */
[----:B-1----:R-:W2:Y:S01]  /*73f0*/  LDG.E.64 R4, desc[UR36][R22.64] ;  /* 0x0000002416047981 */ /* 0x002ea2000c1e1b00 */
[----:B------:R-:W-:Y:S01]  /*7400*/  BSSY.RECONVERGENT B6, `(.L_x_144) ;  /* 0x000001c000067945 */ /* 0x000fe20003800200 */
[----:B--2---:R-:W-:-:S14]  /*7410*/  DSETP.GT.AND P0, PT, R32, R4, PT ;  /* 0x000000042000722a */ /* 0x004fdc0003f04000 */
[----:B------:R-:W-:Y:S05]  /*7420*/  @!P0 BRA `(.L_x_145) ;  /* 0x0000000000648947 */ /* 0x000fea0003800000 */
[----:B------:R-:W-:Y:S01]  /*7430*/  MOV R31, 0x40 ;  /* 0x00000040001f7802 */ /* 0x000fe20000000f00 */
[----:B------:R-:W1:Y:S01]  /*7440*/  LDCU.64 UR4, c[0x4][0x30] ;  /* 0x01000600ff0477ac */ /* 0x000e620008000a00 */
[----:B------:R-:W-:Y:S02]  /*7450*/  CS2R R6, SRZ ;  /* 0x0000000000067805 */ /* 0x000fe4000001ff00 */
[----:B------:R2:W3:Y:S01]  /*7460*/  LDC.64 R8, c[0x4][R31] ;  /* 0x010000001f087b82 */ /* 0x0004e20000000a00 */
[----:B-1----:R-:W-:Y:S01]  /*7470*/  IMAD.U32 R4, RZ, RZ, UR4 ;  /* 0x00000004ff047e24 */ /* 0x002fe2000f8e00ff */
[----:B--2---:R-:W-:-:S07]  /*7480*/  MOV R5, UR5 ;  /* 0x0000000500057c02 */ /* 0x004fce0008000f00 */
[----:B------:R-:W-:-:S07]  /*7490*/  LEPC R20, `(.L_x_146) ;  /* 0x000000001014794e */ /* 0x000fce0000000000 */
[----:B0--3--:R-:W-:Y:S05]  /*74a0*/  CALL.ABS.NOINC R8 ;  /* 0x0000000008007343 */ /* 0x009fea0003c00000 */
.L_x_146:
[----:B------:R-:W2:Y:S01]  /*74b0*/  LDG.E.64 R10, desc[UR36][R22.64] ;  /* 0x00000024160a7981 */ /* 0x000ea2000c1e1b00 */
[----:B------:R-:W-:Y:S01]  /*74c0*/  VIADD R0, R30, 0x2 ;  /* 0x000000021e007836 */ /* 0x000fe20000000000 */
        /* <DEDUP_REMOVED lines=8> */
[----:B------:R-:W-:Y:S02]  /*7550*/  MOV R7, R26 ;  /* 0x0000001a00077202 */ /* 0x000fe40000000f00 */
[----:B---3--:R-:W-:Y:S01]  /*7560*/  MOV R4, UR4 ;  /* 0x0000000400047c02 */ /* 0x008fe20008000f00 */
[----:B------:R-:W-:Y:S01]  /*7570*/  IMAD.U32 R5, RZ, RZ, UR5 ;  /* 0x00000005ff057e24 */ /* 0x000fe2000f8e00ff */
[----:B-12---:R0:W-:Y:S06]  /*7580*/  STL.64 [R25+0x18], R10 ;  /* 0x0000180a19007387 */ /* 0x0061ec0000100a00 */
[----:B------:R-:W-:-:S07]  /*7590*/  LEPC R20, `(.L_x_147) ;  /* 0x000000001014794e */ /* 0x000fce0000000000 */
[----:B0-----:R-:W-:Y:S05]  /*75a0*/  CALL.ABS.NOINC R8 ;  /* 0x0000000008007343 */ /* 0x001fea0003c00000 */
.L_x_147:
[----:B------:R1:W5:Y:S02]  /*75b0*/  LDG.E.64 R4, desc[UR36][R22.64] ;  /* 0x0000002416047981 */ /* 0x000364000c1e1b00 */
.L_x_145:
[----:B------:R-:W-:Y:S05]  /*75c0*/  BSYNC.RECONVERGENT B6 ;  /* 0x0000000000067941 */ /* 0x000fea0003800200 */
.L_x_144:
[----:B-1----:R-:W2:Y:S01]  /*75d0*/  LDL.64 R22, [R29+0x18] ;  /* 0x000018001d167983 */ /* 0x002ea20000100a00 */
[----:B------:R-:W-:Y:S01]  /*75e0*/  BSSY.RECONVERGENT B0, `(.L_x_148) ;  /* 0x0000028000007945 */ /* 0x000fe20003800200 */
[----:B--2--5:R-:W-:-:S14]  /*75f0*/  DSETP.GT.AND P0, PT, R22, R4, PT ;  /* 0x000000041600722a */ /* 0x024fdc0003f04000 */
[----:B------:R-:W-:Y:S05]  /*7600*/  @!P0 BRA `(.L_x_149) ;  /* 0x0000000000948947 */ /* 0x000fea0003800000 */
[----:B------:R-:W2:Y:S04]  /*7610*/  LDL.64 R10, [R28+0x18] ;  /* 0x000018001c0a7983 */ /* 0x000ea80000100a00 */
[----:B------:R-:W3:Y:S01]  /*7620*/  LDL.64 R8, [R28+0x10] ;  /* 0x000010001c087983 */ /* 0x000ee20000100a00 */
[----:B------:R-:W-:Y:S01]  /*7630*/  DADD R6, R22, -R32 ;  /* 0x0000000016067229 */ /* 0x000fe20000000820 */
[----:B------:R-:W-:Y:S01]  /*7640*/  IMAD.MOV.U32 R12, RZ, RZ, 0x1 ;  /* 0x00000001ff0c7424 */ /* 0x000fe200078e00ff */
[--C-:B------:R-:W-:Y:S01]  /*7650*/  DADD R32, -R32, R4.reuse ;  /* 0x0000000020207229 */ /* 0x100fe20000000104 */
[----:B------:R-:W-:Y:S01]  /*7660*/  BSSY.RECONVERGENT B1, `(.L_x_150) ;  /* 0x0000017000017945 */ /* 0x000fe20003800200 */
[----:B------:R-:W-:Y:S02]  /*7670*/  DADD R4, R22, -R4 ;  /* 0x0000000016047229 */ /* 0x000fe40000000804 */
[----:B------:R-:W1:Y:S02]  /*7680*/  MUFU.RCP64H R13, R7 ;  /* 0x00000007000d7308 */ /* 0x000e640000001800 */
[----:B-1----:R-:W-:-:S08]  /*7690*/  DFMA R14, -R6, R12, 1 ;  /* 0x3ff00000060e742b */ /* 0x002fd0000000010c */
[----:B------:R-:W-:-:S08]  /*76a0*/  DFMA R14, R14, R14, R14 ;  /* 0x0000000e0e0e722b */ /* 0x000fd0000000000e */
[----:B------:R-:W-:-:S08]  /*76b0*/  DFMA R12, R12, R14, R12 ;  /* 0x0000000e0c0c722b */ /* 0x000fd0000000000c */
[----:B------:R-:W-:-:S08]  /*76c0*/  DFMA R14, -R6, R12, 1 ;  /* 0x3ff00000060e742b */ /* 0x000fd0000000010c */
[----:B------:R-:W-:Y:S02]  /*76d0*/  DFMA R14, R12, R14, R12 ;  /* 0x0000000e0c0e722b */ /* 0x000fe4000000000c */
[----:B--2---:R-:W-:-:S08]  /*76e0*/  DMUL R10, R10, R32 ;  /* 0x000000200a0a7228 */ /* 0x004fd00000000000 */
[----:B---3--:R-:W-:-:S08]  /*76f0*/  DFMA R8, R8, R4, R10 ;  /* 0x000000040808722b */ /* 0x008fd0000000000a */
[----:B------:R-:W-:Y:S02]  /*7700*/  DMUL R4, R8, R14 ;  /* 0x0000000e08047228 */ /* 0x000fe40000000000 */
[----:B------:R-:W-:-:S06]  /*7710*/  FSETP.GEU.AND P1, PT, |R9|, 6.5827683646048100446e-37, PT ;  /* 0x036000000900780b */ /* 0x000fcc0003f2e200 */
        /* <DEDUP_REMOVED lines=11> */
.L_x_151:
[----:B------:R-:W-:Y:S05]  /*77d0*/  BSYNC.RECONVERGENT B1 ;  /* 0x0000000000017941 */ /* 0x000fea0003800200 */
.L_x_150:
[----:B------:R-:W1:Y:S01]  /*77e0*/  LDC.64 R6, c[0x0][0x390] ;  /* 0x0000e400ff067b82 */ /* 0x000e620000000a00 */
[----:B------:R-:W2:Y:S01]  /*77f0*/  LDCU UR4, c[0x0][0x3c0] ;  /* 0x00007800ff0477ac */ /* 0x000ea20008000800 */
[----:B------:R-:W-:Y:S01]  /*7800*/  ISETP.GT.AND P0, PT, R19, 0x12, PT ;  /* 0x000000121300780c */ /* 0x000fe20003f04270 */
[----:B--2---:R-:W-:-:S04]  /*7810*/  IMAD R3, R27, UR4, R19 ;  /* 0x000000041b037c24 */ /* 0x004fc8000f8e0213 */
[----:B-1----:R-:W-:-:S05]  /*7820*/  IMAD.WIDE R6, R3, 0x8, R6 ;  /* 0x0000000803067825 */ /* 0x002fca00078e0206 */
[----:B------:R1:W-:Y:S03]  /*7830*/  STG.E.64 desc[UR36][R6.64], R4 ;  /* 0x0000000406007986 */ /* 0x0003e6000c101b24 */
[----:B------:R-:W-:Y:S05]  /*7840*/  @P0 EXIT ;  /* 0x000000000000094d */ /* 0x000fea0003800000 */
[----:B------:R-:W-:-:S07]  /*7850*/  IADD3 R19, PT, PT, R19, 0x1, RZ ;  /* 0x0000000113137810 */ /* 0x000fce0007ffe0ff */
.L_x_149:
[----:B------:R-:W-:Y:S05]  /*7860*/  BSYNC.RECONVERGENT B0 ;  /* 0x0000000000007941 */ /* 0x000fea0003800200 */
.L_x_148:
[----:B------:R-:W-:Y:S01]  /*7870*/  VIADD R30, R30, 0x4 ;  /* 0x000000041e1e7836 */ /* 0x000fe20000000000 */
[----:B------:R-:W-:Y:S06]  /*7880*/  BRA `(.L_x_152) ;  /* 0xffffffec004c7947 */ /* 0x000fec000383ffff */
.L_x_59:
[----:B------:R-:W-:-:S13]  /*7890*/  ISETP.GE.AND P0, PT, R24, 0x1, PT ;  /* 0x000000011800780c */ /* 0x000fda0003f06270 */
[----:B------:R-:W-:Y:S05]  /*78a0*/  @!P0 EXIT ;  /* 0x000000000000894d */ /* 0x000fea0003800000 */
[----:B------:R-:W0:Y:S01]  /*78b0*/  LDCU UR4, c[0x0][0x3c4] ;  /* 0x00007880ff0477ac */ /* 0x000e220008000800 */
[----:B------:R-:W-:Y:S01]  /*78c0*/  ISETP.GE.U32.AND P0, PT, R25, 0xf, PT ;  /* 0x0000000f1900780c */ /* 0x000fe20003f06070 */
[----:B------:R-:W-:Y:S01]  /*78d0*/  IMAD.MOV.U32 R17, RZ, RZ, RZ ;  /* 0x000000ffff117224 */ /* 0x000fe200078e00ff */
[----:B------:R-:W-:-:S04]  /*78e0*/  LOP3.LUT R2, R24, 0xf, RZ, 0xc0, !PT ;  /* 0x0000000f18027812 */ /* 0x000fc800078ec0ff */
[----:B------:R-:W-:Y:S01]  /*78f0*/  ISETP.NE.AND P1, PT, R2, RZ, PT ;  /* 0x000000ff0200720c */ /* 0x000fe20003f25270 */
[----:B0-----:R-:W-:-:S04]  /*7900*/  IMAD R19, R0, UR4, R3 ;  /* 0x0000000400137c24 */ /* 0x001fc8000f8e0203 */
[----:B------:R-:W-:Y:S02]  /*7910*/  IMAD R19, R19, R24, RZ ;  /* 0x0000001813137224 */ /* 0x000fe400078e02ff */
[----:B------:R-:W-:Y:S06]  /*7920*/  @!P0 BRA `(.L_x_153) ;  /* 0x00000004001c8947 */ /* 0x000fec0003800000 */
[----:B------:R-:W0:Y:S01]  /*7930*/  LDCU.64 UR4, c[0x0][0x390] ;  /* 0x00007200ff0477ac */ /* 0x000e220008000a00 */
[----:B------:R-:W-:Y:S01]  /*7940*/  LOP3.LUT R17, R24, 0x7ffffff0, RZ, 0xc0, !PT ;  /* 0x7ffffff018117812 */ /* 0x000fe200078ec0ff */
[----:B------:R-:W-:Y:S01]  /*7950*/  IMAD.MOV.U32 R0, RZ, RZ, R19 ;  /* 0x000000ffff007224 */ /* 0x000fe200078e0013 */
[----:B------:R-:W-:-:S03]  /*7960*/  IADD3 R3, PT, PT, R1, 0x25c0, RZ ;  /* 0x000025c001037810 */ /* 0x000fc60007ffe0ff */
[----:B------:R-:W-:Y:S01]  /*7970*/  IMAD.MOV R16, RZ, RZ, -R17 ;  /* 0x000000ffff107224 */ /* 0x000fe200078e0a11 */
[----:B0-----:R-:W-:-:S04]  /*7980*/  UIADD3 UR4, UP0, UPT, UR4, 0x40, URZ ;  /* 0x0000004004047890 */ /* 0x001fc8000ff1e0ff */
[----:B------:R-:W-:-:S12]  /*7990*/  UIADD3.X UR5, UPT, UPT, URZ, UR5, URZ, UP0, !UPT ;  /* 0x00000005ff057290 */ /* 0x000fd800087fe4ff */
.L_x_154:
[----:B-1----:R-:W-:Y:S01]  /*79a0*/  MOV R20, UR4 ;  /* 0x0000000400147c02 */ /* 0x002fe20008000f00 */
[----:B------:R-:W-:Y:S01]  /*79b0*/  IMAD.U32 R21, RZ, RZ, UR5 ;  /* 0x00000005ff157e24 */ /* 0x000fe2000f8e00ff */
[----:B------:R-:W2:Y:S03]  /*79c0*/  LDL.128 R4, [R3+-0x40] ;  /* 0xffffc00003047983 */ /* 0x000ea60000100c00 */
[----:B------:R-:W-:Y:S01]  /*79d0*/  IMAD.WIDE R20, R0, 0x8, R20 ;  /* 0x0000000800147825 */ /* 0x000fe200078e0214 */
[----:B------:R-:W3:Y:S04]  /*79e0*/  LDL.128 R8, [R3+-0x30] ;  /* 0xffffd00003087983 */ /* 0x000ee80000100c00 */
[----:B------:R-:W2:Y:S04]  /*79f0*/  LDG.E.64 R34, desc[UR36][R20.64+-0x40] ;  /* 0xffffc02414227981 */ /* 0x000ea8000c1e1b00 */
[----:B------:R-:W4:Y:S04]  /*7a00*/  LDG.E.64 R32, desc[UR36][R20.64+-0x38] ;  /* 0xffffc82414207981 */ /* 0x000f28000c1e1b00 */
[----:B------:R-:W3:Y:S04]  /*7a10*/  LDG.E.64 R26, desc[UR36][R20.64+-0x30] ;  /* 0xffffd024141a7981 */ /* 0x000ee8000c1e1b00 */
[----:B------:R-:W5:Y:S04]  /*7a20*/  LDG.E.64 R30, desc[UR36][R20.64+-0x28] ;  /* 0xffffd824141e7981 */ /* 0x000f68000c1e1b00 */
[----:B------:R-:W5:Y:S04]  /*7a30*/  LDL.128 R12, [R3+-0x20] ;  /* 0xffffe000030c7983 */ /* 0x000f680000100c00 */
[----:B------:R-:W5:Y:S04]  /*7a40*/  LDG.E.64 R22, desc[UR36][R20.64+-0x20] ;  /* 0xffffe02414167981 */ /* 0x000f68000c1e1b00 */
[----:B------:R-:W5:Y:S01]  /*7a50*/  LDG.E.64 R28, desc[UR36][R20.64+-0x18] ;  /* 0xffffe824141c7981 */ /* 0x000f62000c1e1b00 */
[----:B--2---:R-:W-:-:S03]  /*7a60*/  DADD R4, R4, R34 ;  /* 0x0000000004047229 */ /* 0x004fc60000000022 */
[----:B------:R-:W2:Y:S01]  /*7a70*/  LDG.E.64 R34, desc[UR36][R20.64+-0x10] ;  /* 0xfffff02414227981 */ /* 0x000ea2000c1e1b00 */
[----:B----4-:R-:W-:-:S03]  /*7a80*/  DADD R6, R6, R32 ;  /* 0x0000000006067229 */ /* 0x010fc60000000020 */
[----:B------:R-:W4:Y:S01]  /*7a90*/  LDG.E.64 R32, desc[UR36][R20.64] ;  /* 0x0000002414207981 */ /* 0x000f22000c1e1b00 */
[----:B---3--:R-:W-:-:S03]  /*7aa0*/  DADD R26, R8, R26 ;  /* 0x00000000081a7229 */ /* 0x008fc6000000001a */
[----:B------:R-:W-:Y:S01]  /*7ab0*/  STG.E.64 desc[UR36][R20.64+-0x40], R4 ;  /* 0xffffc00414007986 */ /* 0x000fe2000c101b24 */
[----:B-----5:R-:W-:-:S03]  /*7ac0*/  DADD R30, R10, R30 ;  /* 0x000000000a1e7229 */ /* 0x020fc6000000001e */
[----:B------:R0:W-:Y:S04]  /*7ad0*/  STG.E.64 desc[UR36][R20.64+-0x38], R6 ;  /* 0xffffc80614007986 */ /* 0x0001e8000c101b24 */
[----:B------:R-:W4:Y:S01]  /*7ae0*/  LDL.128 R8, [R3] ;  /* 0x0000000003087983 */ /* 0x000f220000100c00 */
[----:B------:R-:W-:-:S03]  /*7af0*/  DADD R22, R12, R22 ;  /* 0x000000000c167229 */ /* 0x000fc60000000016 */
[----:B------:R-:W3:Y:S01]  /*7b00*/  LDG.E.64 R12, desc[UR36][R20.64+-0x8] ;  /* 0xfffff824140c7981 */ /* 0x000ee2000c1e1b00 */
[----:B------:R-:W-:-:S03]  /*7b10*/  DADD R14, R14, R28 ;  /* 0x000000000e0e7229 */ /* 0x000fc6000000001c */
[----:B------:R-:W5:Y:S04]  /*7b20*/  LDG.E.64 R28, desc[UR36][R20.64+0x8] ;  /* 0x00000824141c7981 */ /* 0x000f68000c1e1b00 */
[----:B0-----:R-:W2:Y:S04]  /*7b30*/  LDL.128 R4, [R3+-0x10] ;  /* 0xfffff00003047983 */ /* 0x001ea80000100c00 */
[----:B------:R-:W-:Y:S04]  /*7b40*/  STG.E.64 desc[UR36][R20.64+-0x30], R26 ;  /* 0xffffd01a14007986 */ /* 0x000fe8000c101b24 */
[----:B------:R-:W-:Y:S04]  /*7b50*/  STG.E.64 desc[UR36][R20.64+-0x20], R22 ;  /* 0xffffe01614007986 */ /* 0x000fe8000c101b24 */
[----:B------:R0:W-:Y:S04]  /*7b60*/  STG.E.64 desc[UR36][R20.64+-0x28], R30 ;  /* 0xffffd81e14007986 */ /* 0x0001e8000c101b24 */
[----:B0-----:R-:W3:Y:S01]  /*7b70*/  LDG.E.64 R30, desc[UR36][R20.64+0x10] ;  /* 0x00001024141e7981 */ /* 0x001ee2000c1e1b00 */
[----:B----4-:R-:W-:-:S03]  /*7b80*/  DADD R22, R8, R32 ;  /* 0x0000000008167229 */ /* 0x010fc60000000020 */
[----:B------:R-:W4:Y:S01]  /*7b90*/  LDG.E.64 R32, desc[UR36][R20.64+0x20] ;  /* 0x0000202414207981 */ /* 0x000f22000c1e1b00 */
[----:B-----5:R-:W-:-:S03]  /*7ba0*/  DADD R28, R10, R28 ;  /* 0x000000000a1c7229 */ /* 0x020fc6000000001c */
[----:B------:R-:W4:Y:S01]  /*7bb0*/  LDL.128 R8, [R3+0x20] ;  /* 0x0000200003087983 */ /* 0x000f220000100c00 */
[----:B--2---:R-:W-:Y:S02]  /*7bc0*/  DADD R26, R4, R34 ;  /* 0x00000000041a7229 */ /* 0x004fe40000000022 */
[----:B---3--:R-:W-:Y:S01]  /*7bd0*/  DADD R12, R6, R12 ;  /* 0x00000000060c7229 */ /* 0x008fe2000000000c */
[----:B------:R-:W2:Y:S04]  /*7be0*/  LDG.E.64 R34, desc[UR36][R20.64+0x18] ;  /* 0x0000182414227981 */ /* 0x000ea8000c1e1b00 */
[----:B------:R-:W3:Y:S04]  /*7bf0*/  LDL.128 R4, [R3+0x10] ;  /* 0x0000100003047983 */ /* 0x000ee80000100c00 */
[----:B------:R0:W-:Y:S04]  /*7c00*/  STG.E.64 desc[UR36][R20.64+-0x18], R14 ;  /* 0xffffe80e14007986 */ /* 0x0001e8000c101b24 */
[----:B------:R1:W-:Y:S04]  /*7c10*/  STG.E.64 desc[UR36][R20.64+-0x10], R26 ;  /* 0xfffff01a14007986 */ /* 0x0003e8000c101b24 */
[----:B0-----:R-:W5:Y:S04]  /*7c20*/  LDG.E.64 R14, desc[UR36][R20.64+0x30] ;  /* 0x00003024140e7981 */ /* 0x001f68000c1e1b00 */
[----:B-1----:R-:W5:Y:S01]  /*7c30*/  LDG.E.64 R26, desc[UR36][R20.64+0x28] ;  /* 0x00002824141a7981 */ /* 0x002f62000c1e1b00 */
[----:B----4-:R-:W-:-:S03]  /*7c40*/  DADD R32, R8, R32 ;  /* 0x0000000008207229 */ /* 0x010fc60000000020 */
[----:B------:R-:W4:Y:S01]  /*7c50*/  LDG.E.64 R8, desc[UR36][R20.64+0x38] ;  /* 0x0000382414087981 */ /* 0x000f22000c1e1b00 */
[----:B---3--:R-:W-:Y:S02]  /*7c60*/  DADD R30, R4, R30 ;  /* 0x00000000041e7229 */ /* 0x008fe4000000001e */
[----:B--2---:R-:W-:Y:S01]  /*7c70*/  DADD R34, R6, R34 ;  /* 0x0000000006227229 */ /* 0x004fe20000000022 */
[----:B------:R0:W2:Y:S01]  /*7c80*/  LDL.128 R4, [R3+0x30] ;  /* 0x0000300003047983 */ /* 0x0000a20000100c00 */
[----:B------:R-:W-:-:S03]  /*7c90*/  VIADD R16, R16, 0x10 ;  /* 0x0000001010107836 */ /* 0x000fc60000000000 */
[----:B------:R1:W-:Y:S04]  /*7ca0*/  STG.E.64 desc[UR36][R20.64+-0x8], R12 ;  /* 0xfffff80c14007986 */ /* 0x0003e8000c101b24 */
[----:B------:R1:W-:Y:S01]  /*7cb0*/  STG.E.64 desc[UR36][R20.64], R22 ;  /* 0x0000001614007986 */ /* 0x0003e2000c101b24 */
[----:B-----5:R-:W-:-:S03]  /*7cc0*/  DADD R10, R10, R26 ;  /* 0x000000000a0a7229 */ /* 0x020fc6000000001a */
[----:B------:R1:W-:Y:S04]  /*7cd0*/  STG.E.64 desc[UR36][R20.64+0x8], R28 ;  /* 0x0000081c14007986 */ /* 0x0003e8000c101b24 */
[----:B------:R1:W-:Y:S04]  /*7ce0*/  STG.E.64 desc[UR36][R20.64+0x10], R30 ;  /* 0x0000101e14007986 */ /* 0x0003e8000c101b24 */
[----:B------:R1:W-:Y:S04]  /*7cf0*/  STG.E.64 desc[UR36][R20.64+0x18], R34 ;  /* 0x0000182214007986 */ /* 0x0003e8000c101b24 */
[----:B------:R1:W-:Y:S04]  /*7d00*/  STG.E.64 desc[UR36][R20.64+0x20], R32 ;  /* 0x0000202014007986 */ /* 0x0003e8000c101b24 */
[----:B------:R1:W-:Y:S01]  /*7d10*/  STG.E.64 desc[UR36][R20.64+0x28], R10 ;  /* 0x0000280a14007986 */ /* 0x0003e2000c101b24 */
[----:B------:R-:W-:Y:S01]  /*7d20*/  ISETP.NE.AND P0, PT, R16, RZ, PT ;  /* 0x000000ff1000720c */ /* 0x000fe20003f05270 */
[----:B------:R-:W-:Y:S01]  /*7d30*/  VIADD R0, R0, 0x10 ;  /* 0x0000001000007836 */ /* 0x000fe20000000000 */
[----:B0-----:R-:W-:Y:S01]  /*7d40*/  IADD3 R3, PT, PT, R3, 0x80, RZ ;  /* 0x0000008003037810 */ /* 0x001fe20007ffe0ff */
[----:B--2---:R-:W-:-:S02]  /*7d50*/  DADD R4, R4, R14 ;  /* 0x0000000004047229 */ /* 0x004fc4000000000e */
[----:B----4-:R-:W-:-:S05]  /*7d60*/  DADD R6, R6, R8 ;  /* 0x0000000006067229 */ /* 0x010fca0000000008 */
[----:B------:R1:W-:Y:S04]  /*7d70*/  STG.E.64 desc[UR36][R20.64+0x30], R4 ;  /* 0x0000300414007986 */ /* 0x0003e8000c101b24 */
[----:B------:R1:W-:Y:S01]  /*7d80*/  STG.E.64 desc[UR36][R20.64+0x38], R6 ;  /* 0x0000380614007986 */ /* 0x0003e2000c101b24 */
[----:B------:R-:W-:Y:S05]  /*7d90*/  @P0 BRA `(.L_x_154) ;  /* 0xfffffffc00000947 */ /* 0x000fea000383ffff */
.L_x_153:
[----:B------:R-:W-:Y:S05]  /*7da0*/  @!P1 EXIT ;  /* 0x000000000000994d */ /* 0x000fea0003800000 */
[----:B------:R-:W-:Y:S02]  /*7db0*/  ISETP.GE.U32.AND P0, PT, R2, 0x8, PT ;  /* 0x000000080200780c */ /* 0x000fe40003f06070 */
[----:B------:R-:W-:-:S04]  /*7dc0*/  LOP3.LUT R0, R24, 0x7, RZ, 0xc0, !PT ;  /* 0x0000000718007812 */ /* 0x000fc800078ec0ff */
[----:B------:R-:W-:-:S07]  /*7dd0*/  ISETP.NE.AND P1, PT, R0, RZ, PT ;  /* 0x000000ff0000720c */ /* 0x000fce0003f25270 */
[----:B------:R-:W-:Y:S06]  /*7de0*/  @!P0 BRA `(.L_x_155) ;  /* 0x0000000000848947 */ /* 0x000fec0003800000 */
[----:B------:R-:W0:Y:S01]  /*7df0*/  LDC.64 R2, c[0x0][0x390] ;  /* 0x0000e400ff027b82 */ /* 0x000e220000000a00 */
[----:B-1----:R-:W-:Y:S01]  /*7e00*/  IMAD.IADD R5, R19, 0x1, R17 ;  /* 0x0000000113057824 */ /* 0x002fe200078e0211 */
[----:B------:R-:W-:-:S05]  /*7e10*/  LEA R16, R17, R18, 0x3 ;  /* 0x0000001211107211 */ /* 0x000fca00078e18ff */
[----:B------:R-:W2:Y:S04]  /*7e20*/  LDL.128 R8, [R16] ;  /* 0x0000000010087983 */ /* 0x000ea80000100c00 */
[----:B------:R-:W3:Y:S01]  /*7e30*/  LDL.128 R12, [R16+0x30] ;  /* 0x00003000100c7983 */ /* 0x000ee20000100c00 */
[----:B0-----:R-:W-:-:S03]  /*7e40*/  IMAD.WIDE R2, R5, 0x8, R2 ;  /* 0x0000000805027825 */ /* 0x001fc600078e0202 */
[----:B------:R-:W4:Y:S04]  /*7e50*/  LDL.128 R4, [R16+0x10] ;  /* 0x0000100010047983 */ /* 0x000f280000100c00 */
[----:B------:R-:W2:Y:S04]  /*7e60*/  LDG.E.64 R20, desc[UR36][R2.64] ;  /* 0x0000002402147981 */ /* 0x000ea8000c1e1b00 */
[----:B------:R-:W5:Y:S04]  /*7e70*/  LDG.E.64 R22, desc[UR36][R2.64+0x8] ;  /* 0x0000082402167981 */ /* 0x000f68000c1e1b00 */
[----:B------:R-:W4:Y:S04]  /*7e80*/  LDG.E.64 R34, desc[UR36][R2.64+0x10] ;  /* 0x0000102402227981 */ /* 0x000f28000c1e1b00 */
[----:B------:R-:W3:Y:S04]  /*7e90*/  LDG.E.64 R26, desc[UR36][R2.64+0x20] ;  /* 0x00002024021a7981 */ /* 0x000ee8000c1e1b00 */
[----:B------:R-:W3:Y:S04]  /*7ea0*/  LDG.E.64 R28, desc[UR36][R2.64+0x28] ;  /* 0x00002824021c7981 */ /* 0x000ee8000c1e1b00 */
[----:B------:R-:W3:Y:S04]  /*7eb0*/  LDG.E.64 R30, desc[UR36][R2.64+0x30] ;  /* 0x00003024021e7981 */ /* 0x000ee8000c1e1b00 */
[----:B------:R-:W3:Y:S01]  /*7ec0*/  LDG.E.64 R32, desc[UR36][R2.64+0x38] ;  /* 0x0000382402207981 */ /* 0x000ee2000c1e1b00 */
[----:B--2---:R-:W-:-:S02]  /*7ed0*/  DADD R20, R8, R20 ;  /* 0x0000000008147229 */ /* 0x004fc40000000014 */
[----:B-----5:R-:W-:Y:S01]  /*7ee0*/  DADD R22, R22, R10 ;  /* 0x0000000016167229 */ /* 0x020fe2000000000a */
[----:B------:R-:W2:Y:S01]  /*7ef0*/  LDL.128 R8, [R16+0x20] ;  /* 0x0000200010087983 */ /* 0x000ea20000100c00 */
[----:B----4-:R-:W-:-:S03]  /*7f00*/  DADD R34, R4, R34 ;  /* 0x0000000004227229 */ /* 0x010fc60000000022 */
[----:B------:R-:W4:Y:S01]  /*7f10*/  LDG.E.64 R4, desc[UR36][R2.64+0x18] ;  /* 0x0000182402047981 */ /* 0x000f22000c1e1b00 */
[----:B---3--:R-:W-:Y:S02]  /*7f20*/  DADD R12, R12, R30 ;  /* 0x000000000c0c7229 */ /* 0x008fe4000000001e */
[----:B------:R-:W-:Y:S01]  /*7f30*/  DADD R14, R32, R14 ;  /* 0x00000000200e7229 */ /* 0x000fe2000000000e */
[----:B------:R0:W-:Y:S04]  /*7f40*/  STG.E.64 desc[UR36][R2.64], R20 ;  /* 0x0000001402007986 */ /* 0x0001e8000c101b24 */
[----:B------:R0:W-:Y:S04]  /*7f50*/  STG.E.64 desc[UR36][R2.64+0x8], R22 ;  /* 0x0000081602007986 */ /* 0x0001e8000c101b24 */
[----:B------:R0:W-:Y:S04]  /*7f60*/  STG.E.64 desc[UR36][R2.64+0x10], R34 ;  /* 0x0000102202007986 */ /* 0x0001e8000c101b24 */
[----:B------:R0:W-:Y:S04]  /*7f70*/  STG.E.64 desc[UR36][R2.64+0x30], R12 ;  /* 0x0000300c02007986 */ /* 0x0001e8000c101b24 */
[----:B------:R0:W-:Y:S01]  /*7f80*/  STG.E.64 desc[UR36][R2.64+0x38], R14 ;  /* 0x0000380e02007986 */ /* 0x0001e2000c101b24 */
[----:B------:R-:W-:Y:S01]  /*7f90*/  VIADD R17, R17, 0x8 ;  /* 0x0000000811117836 */ /* 0x000fe20000000000 */
[----:B--2---:R-:W-:-:S02]  /*7fa0*/  DADD R8, R8, R26 ;  /* 0x0000000008087229 */ /* 0x004fc4000000001a */
[----:B------:R-:W-:Y:S02]  /*7fb0*/  DADD R10, R28, R10 ;  /* 0x000000001c0a7229 */ /* 0x000fe4000000000a */
[----:B----4-:R-:W-:-:S03]  /*7fc0*/  DADD R4, R4, R6 ;  /* 0x0000000004047229 */ /* 0x010fc60000000006 */
[----:B------:R0:W-:Y:S04]  /*7fd0*/  STG.E.64 desc[UR36][R2.64+0x20], R8 ;  /* 0x0000200802007986 */ /* 0x0001e8000c101b24 */
[----:B------:R0:W-:Y:S04]  /*7fe0*/  STG.E.64 desc[UR36][R2.64+0x18], R4 ;  /* 0x0000180402007986 */ /* 0x0001e8000c101b24 */
[----:B------:R0:W-:Y:S02]  /*7ff0*/  STG.E.64 desc[UR36][R2.64+0x28], R10 ;  /* 0x0000280a02007986 */ /* 0x0001e4000c101b24 */
.L_x_155:
[----:B------:R-:W-:Y:S05]  /*8000*/  @!P1 EXIT ;  /* 0x000000000000994d */ /* 0x000fea0003800000 */
[----:B------:R-:W-:Y:S02]  /*8010*/  ISETP.GE.U32.AND P0, PT, R0, 0x4, PT ;  /* 0x000000040000780c */ /* 0x000fe40003f06070 */
[----:B------:R-:W-:-:S04]  /*8020*/  LOP3.LUT R24, R24, 0x3, RZ, 0xc0, !PT ;  /* 0x0000000318187812 */ /* 0x000fc800078ec0ff */
[----:B------:R-:W-:-:S07]  /*8030*/  ISETP.NE.AND P1, PT, R24, RZ, PT ;  /* 0x000000ff1800720c */ /* 0x000fce0003f25270 */
[----:B------:R-:W-:Y:S06]  /*8040*/  @!P0 BRA `(.L_x_156) ;  /* 0x00000000004c8947 */ /* 0x000fec0003800000 */
[----:B0-----:R-:W0:Y:S01]  /*8050*/  LDC.64 R2, c[0x0][0x390] ;  /* 0x0000e400ff027b82 */ /* 0x001e220000000a00 */
[----:B-1----:R-:W-:Y:S01]  /*8060*/  IMAD.IADD R23, R19, 0x1, R17 ;  /* 0x0000000113177824 */ /* 0x002fe200078e0211 */
[----:B------:R-:W-:-:S05]  /*8070*/  LEA R0, R17, R18, 0x3 ;  /* 0x0000001211007211 */ /* 0x000fca00078e18ff */
[----:B------:R-:W2:Y:S04]  /*8080*/  LDL.128 R4, [R0] ;  /* 0x0000000000047983 */ /* 0x000ea80000100c00 */
[----:B------:R-:W3:Y:S01]  /*8090*/  LDL.128 R8, [R0+0x10] ;  /* 0x0000100000087983 */ /* 0x000ee20000100c00 */
[----:B0-----:R-:W-:-:S05]  /*80a0*/  IMAD.WIDE R22, R23, 0x8, R2 ;  /* 0x0000000817167825 */ /* 0x001fca00078e0202 */
[----:B------:R-:W2:Y:S04]  /*80b0*/  LDG.E.64 R2, desc[UR36][R22.64] ;  /* 0x0000002416027981 */ /* 0x000ea8000c1e1b00 */
[----:B------:R-:W4:Y:S04]  /*80c0*/  LDG.E.64 R12, desc[UR36][R22.64+0x8] ;  /* 0x00000824160c7981 */ /* 0x000f28000c1e1b00 */
[----:B------:R-:W3:Y:S04]  /*80d0*/  LDG.E.64 R14, desc[UR36][R22.64+0x10] ;  /* 0x00001024160e7981 */ /* 0x000ee8000c1e1b00 */
[----:B------:R-:W5:Y:S01]  /*80e0*/  LDG.E.64 R20, desc[UR36][R22.64+0x18] ;  /* 0x0000182416147981 */ /* 0x000f62000c1e1b00 */
[----:B------:R-:W-:Y:S01]  /*80f0*/  VIADD R17, R17, 0x4 ;  /* 0x0000000411117836 */ /* 0x000fe20000000000 */
[----:B--2---:R-:W-:-:S02]  /*8100*/  DADD R2, R4, R2 ;  /* 0x0000000004027229 */ /* 0x004fc40000000002 */
[----:B----4-:R-:W-:Y:S02]  /*8110*/  DADD R6, R12, R6 ;  /* 0x000000000c067229 */ /* 0x010fe40000000006 */
[----:B---3--:R-:W-:Y:S02]  /*8120*/  DADD R8, R8, R14 ;  /* 0x0000000008087229 */ /* 0x008fe4000000000e */
[----:B-----5:R-:W-:Y:S01]  /*8130*/  DADD R10, R20, R10 ;  /* 0x00000000140a7229 */ /* 0x020fe2000000000a */
[----:B------:R2:W-:Y:S04]  /*8140*/  STG.E.64 desc[UR36][R22.64], R2 ;  /* 0x0000000216007986 */ /* 0x0005e8000c101b24 */
[----:B------:R2:W-:Y:S04]  /*8150*/  STG.E.64 desc[UR36][R22.64+0x8], R6 ;  /* 0x0000080616007986 */ /* 0x0005e8000c101b24 */
[----:B------:R2:W-:Y:S04]  /*8160*/  STG.E.64 desc[UR36][R22.64+0x10], R8 ;  /* 0x0000100816007986 */ /* 0x0005e8000c101b24 */
[----:B------:R2:W-:Y:S02]  /*8170*/  STG.E.64 desc[UR36][R22.64+0x18], R10 ;  /* 0x0000180a16007986 */ /* 0x0005e4000c101b24 */
.L_x_156:
[----:B------:R-:W-:Y:S05]  /*8180*/  @!P1 EXIT ;  /* 0x000000000000994d */ /* 0x000fea0003800000 */
[----:B0-2---:R-:W0:Y:S01]  /*8190*/  LDC.64 R8, c[0x0][0x390] ;  /* 0x0000e400ff087b82 */ /* 0x005e220000000a00 */
[----:B------:R-:W-:Y:S01]  /*81a0*/  IMAD.IADD R19, R19, 0x1, R17 ;  /* 0x0000000113137824 */ /* 0x000fe200078e0211 */
[----:B------:R-:W-:Y:S01]  /*81b0*/  IADD3 R24, PT, PT, -R24, RZ, RZ ;  /* 0x000000ff18187210 */ /* 0x000fe20007ffe1ff */
[----:B------:R-:W-:-:S07]  /*81c0*/  IMAD R17, R17, 0x8, R18 ;  /* 0x0000000811117824 */ /* 0x000fce00078e0212 */
.L_x_157:
[C---:B0-2---:R-:W-:Y:S01]  /*81d0*/  IMAD.WIDE R2, R19.reuse, 0x8, R8 ;  /* 0x0000000813027825 */ /* 0x045fe200078e0208 */
[----:B-1----:R0:W2:Y:S04]  /*81e0*/  LDL.64 R4, [R17] ;  /* 0x0000000011047983 */ /* 0x0020a80000100a00 */
[----:B------:R-:W2:Y:S01]  /*81f0*/  LDG.E.64 R6, desc[UR36][R2.64] ;  /* 0x0000002402067981 */ /* 0x000ea2000c1e1b00 */
[----:B------:R-:W-:Y:S02]  /*8200*/  VIADD R24, R24, 0x1 ;  /* 0x0000000118187836 */ /* 0x000fe40000000000 */
[----:B------:R-:W-:Y:S01]  /*8210*/  VIADD R19, R19, 0x1 ;  /* 0x0000000113137836 */ /* 0x000fe20000000000 */
[----:B0-----:R-:W-:Y:S02]  /*8220*/  IADD3 R17, PT, PT, R17, 0x8, RZ ;  /* 0x0000000811117810 */ /* 0x001fe40007ffe0ff */
[----:B------:R-:W-:Y:S01]  /*8230*/  ISETP.NE.AND P0, PT, R24, RZ, PT ;  /* 0x000000ff1800720c */ /* 0x000fe20003f05270 */
[----:B--2---:R-:W-:-:S07]  /*8240*/  DADD R4, R4, R6 ;  /* 0x0000000004047229 */ /* 0x004fce0000000006 */
[----:B------:R2:W-:Y:S05]  /*8250*/  STG.E.64 desc[UR36][R2.64], R4 ;  /* 0x0000000402007986 */ /* 0x0005ea000c101b24 */
[----:B------:R-:W-:Y:S05]  /*8260*/  @P0 BRA `(.L_x_157) ;  /* 0xfffffffc00d80947 */ /* 0x000fea000383ffff */
[----:B------:R-:W-:Y:S05]  /*8270*/  EXIT ;  /* 0x000000000000794d */ /* 0x000fea0003800000 */
        .weak           $__internal_1_$__cuda_sm20_div_rn_f64_full
        .type           $__internal_1_$__cuda_sm20_div_rn_f64_full,@function
        .size           $__internal_1_$__cuda_sm20_div_rn_f64_full,(.L_x_1555 - $__internal_1_$__cuda_sm20_div_rn_f64_full)
$__internal_1_$__cuda_sm20_div_rn_f64_full:
[C---:B------:R-:W-:Y:S01]  /*8280*/  FSETP.GEU.AND P0, PT, |R5|.reuse, 1.469367938527859385e-39, PT ;  /* 0x001000000500780b */ /* 0x040fe20003f0e200 */
[----:B------:R-:W-:Y:S01]  /*8290*/  IMAD.MOV.U32 R12, RZ, RZ, R4 ;  /* 0x000000ffff0c7224 */ /* 0x000fe200078e0004 */
[----:B------:R-:W-:Y:S01]  /*82a0*/  LOP3.LUT R20, R5, 0x800fffff, RZ, 0xc0, !PT ;  /* 0x800fffff05147812 */ /* 0x000fe200078ec0ff */
[----:B------:R-:W-:Y:S01]  /*82b0*/  IMAD.MOV.U32 R13, RZ, RZ, R5 ;  /* 0x000000ffff0d7224 */ /* 0x000fe200078e0005 */
[----:B------:R-:W-:Y:S01]  /*82c0*/  LOP3.LUT R37, R37, R36, RZ, 0x3c, !PT ;  /* 0x0000002425257212 */ /* 0x000fe200078e3cff */
[----:B------:R-:W-:Y:S01]  /*82d0*/  IMAD.MOV.U32 R10, RZ, RZ, 0x1 ;  /* 0x00000001ff0a7424 */ /* 0x000fe200078e00ff */
[----:B------:R-:W-:Y:S01]  /*82e0*/  LOP3.LUT R21, R20, 0x3ff00000, RZ, 0xfc, !PT ;  /* 0x3ff0000014157812 */ /* 0x000fe200078efcff */
[----:B------:R-:W-:Y:S01]  /*82f0*/  BSSY.RECONVERGENT B2, `(.L_x_158) ;  /* 0x0000057000027945 */ /* 0x000fe20003800200 */
[----:B------:R-:W-:Y:S02]  /*8300*/  MOV R20, R4 ;  /* 0x0000000400147202 */ /* 0x000fe40000000f00 */
[----:B------:R-:W-:-:S02]  /*8310*/  LOP3.LUT R36, R37, R36, RZ, 0x3c, !PT ;  /* 0x0000002425247212 */ /* 0x000fc400078e3cff */
[----:B------:R-:W-:Y:S01]  /*8320*/  LOP3.LUT R9, R5, 0x7ff00000, RZ, 0xc0, !PT ;  /* 0x7ff0000005097812 */ /* 0x000fe200078ec0ff */
[----:B------:R-:W-:Y:S01]  /*8330*/  @!P0 DMUL R20, R12, 8.98846567431157953865e+307 ;  /* 0x7fe000000c148828 */ /* 0x000fe20000000000 */
[----:B------:R-:W-:Y:S02]  /*8340*/  LOP3.LUT R37, R37, R36, RZ, 0x3c, !PT ;  /* 0x0000002425257212 */ /* 0x000fe400078e3cff */
[----:B------:R-:W-:Y:S02]  /*8350*/  MOV R14, 0x1ca00000 ;  /* 0x1ca00000000e7802 */ /* 0x000fe40000000f00 */
[C---:B------:R-:W-:Y:S01]  /*8360*/  FSETP.GEU.AND P2, PT, |R37|.reuse, 1.469367938527859385e-39, PT ;  /* 0x001000002500780b */ /* 0x040fe20003f4e200 */
[----:B------:R-:W0:Y:S01]  /*8370*/  MUFU.RCP64H R11, R21 ;  /* 0x00000015000b7308 */ /* 0x000e220000001800 */
[----:B------:R-:W-:-:S04]  /*8380*/  LOP3.LUT R7, R37, 0x7ff00000, RZ, 0xc0, !PT ;  /* 0x7ff0000025077812 */ /* 0x000fc800078ec0ff */
[----:B------:R-:W-:Y:S02]  /*8390*/  ISETP.GE.U32.AND P1, PT, R7, R9, PT ;  /* 0x000000090700720c */ /* 0x000fe40003f26070 */
[----:B------:R-:W-:Y:S02]  /*83a0*/  MOV R8, R7 ;  /* 0x0000000700087202 */ /* 0x000fe40000000f00 */
[----:B------:R-:W-:Y:S02]  /*83b0*/  SEL R14, R14, 0x63400000, !P1 ;  /* 0x634000000e0e7807 */ /* 0x000fe40004800000 */
[----:B------:R-:W-:Y:S02]  /*83c0*/  @!P0 LOP3.LUT R9, R21, 0x7ff00000, RZ, 0xc0, !PT ;  /* 0x7ff0000015098812 */ /* 0x000fe400078ec0ff */
[----:B------:R-:W-:Y:S02]  /*83d0*/  @!P2 LOP3.LUT R4, R13, 0x7ff00000, RZ, 0xc0, !PT ;  /* 0x7ff000000d04a812 */ /* 0x000fe400078ec0ff */
[----:B------:R-:W-:Y:S01]  /*83e0*/  LOP3.LUT R15, R14, 0x800fffff, R37, 0xf8, !PT ;  /* 0x800fffff0e0f7812 */ /* 0x000fe200078ef825 */
[----:B------:R-:W-:Y:S01]  /*83f0*/  IMAD.MOV.U32 R14, RZ, RZ, R36 ;  /* 0x000000ffff0e7224 */ /* 0x000fe200078e0024 */
[----:B0-----:R-:W-:Y:S01]  /*8400*/  DFMA R38, R10, -R20, 1 ;  /* 0x3ff000000a26742b */ /* 0x001fe20000000814 */
[----:B------:R-:W-:Y:S01]  /*8410*/  @!P2 ISETP.GE.U32.AND P3, PT, R7, R4, PT ;  /* 0x000000040700a20c */ /* 0x000fe20003f66070 */
[----:B------:R-:W-:-:S05]  /*8420*/  IMAD.MOV.U32 R4, RZ, RZ, 0x1ca00000 ;  /* 0x1ca00000ff047424 */ /* 0x000fca00078e00ff */
[----:B------:R-:W-:Y:S01]  /*8430*/  @!P2 SEL R4, R4, 0x63400000, !P3 ;  /* 0x634000000404a807 */ /* 0x000fe20005800000 */
[----:B------:R-:W-:-:S03]  /*8440*/  DFMA R38, R38, R38, R38 ;  /* 0x000000262626722b */ /* 0x000fc60000000026 */
[----:B------:R-:W-:-:S04]  /*8450*/  @!P2 LOP3.LUT R4, R4, 0x80000000, R37, 0xf8, !PT ;  /* 0x800000000404a812 */ /* 0x000fc800078ef825 */
[----:B------:R-:W-:Y:S01]  /*8460*/  @!P2 LOP3.LUT R5, R4, 0x100000, RZ, 0xfc, !PT ;  /* 0x001000000405a812 */ /* 0x000fe200078efcff */
[----:B------:R-:W-:Y:S01]  /*8470*/  DFMA R10, R10, R38, R10 ;  /* 0x000000260a0a722b */ /* 0x000fe2000000000a */
[----:B------:R-:W-:-:S06]  /*8480*/  @!P2 IMAD.MOV.U32 R4, RZ, RZ, RZ ;  /* 0x000000ffff04a224 */ /* 0x000fcc00078e00ff */
[----:B------:R-:W-:Y:S02]  /*8490*/  @!P2 DFMA R14, R14, 2, -R4 ;  /* 0x400000000e0ea82b */ /* 0x000fe40000000804 */
[----:B------:R-:W-:-:S08]  /*84a0*/  DFMA R38, R10, -R20, 1 ;  /* 0x3ff000000a26742b */ /* 0x000fd00000000814 */
[----:B------:R-:W-:Y:S01]  /*84b0*/  DFMA R38, R10, R38, R10 ;  /* 0x000000260a26722b */ /* 0x000fe2000000000a */
[----:B------:R-:W-:-:S07]  /*84c0*/  @!P2 LOP3.LUT R8, R15, 0x7ff00000, RZ, 0xc0, !PT ;  /* 0x7ff000000f08a812 */ /* 0x000fce00078ec0ff */
[----:B------:R-:W-:-:S08]  /*84d0*/  DMUL R10, R38, R14 ;  /* 0x0000000e260a7228 */ /* 0x000fd00000000000 */
[----:B------:R-:W-:-:S08]  /*84e0*/  DFMA R4, R10, -R20, R14 ;  /* 0x800000140a04722b */ /* 0x000fd0000000000e */
[----:B------:R-:W-:Y:S01]  /*84f0*/  DFMA R4, R38, R4, R10 ;  /* 0x000000042604722b */ /* 0x000fe2000000000a */
[----:B------:R-:W-:Y:S02]  /*8500*/  VIADD R10, R8, 0xffffffff ;  /* 0xffffffff080a7836 */ /* 0x000fe40000000000 */
[----:B------:R-:W-:-:S03]  /*8510*/  VIADD R11, R9, 0xffffffff ;  /* 0xffffffff090b7836 */ /* 0x000fc60000000000 */
[----:B------:R-:W-:-:S04]  /*8520*/  ISETP.GT.U32.AND P0, PT, R10, 0x7feffffe, PT ;  /* 0x7feffffe0a00780c */ /* 0x000fc80003f04070 */
[----:B------:R-:W-:-:S13]  /*8530*/  ISETP.GT.U32.OR P0, PT, R11, 0x7feffffe, P0 ;  /* 0x7feffffe0b00780c */ /* 0x000fda0000704470 */
[----:B------:R-:W-:Y:S05]  /*8540*/  @P0 BRA `(.L_x_159) ;  /* 0x0000000000700947 */ /* 0x000fea0003800000 */
[----:B------:R-:W-:Y:S02]  /*8550*/  LOP3.LUT R8, R13, 0x7ff00000, RZ, 0xc0, !PT ;  /* 0x7ff000000d087812 */ /* 0x000fe400078ec0ff */
[----:B------:R-:W-:Y:S02]  /*8560*/  MOV R9, 0x1ca00000 ;  /* 0x1ca0000000097802 */ /* 0x000fe40000000f00 */
[CC--:B------:R-:W-:Y:S02]  /*8570*/  VIADDMNMX R10, R7.reuse, -R8.reuse, 0xb9600000, !PT ;  /* 0xb9600000070a7446 */ /* 0x0c0fe40007800908 */
[----:B------:R-:W-:Y:S02]  /*8580*/  ISETP.GE.U32.AND P0, PT, R7, R8, PT ;  /* 0x000000080700720c */ /* 0x000fe40003f06070 */
[----:B------:R-:W-:Y:S02]  /*8590*/  VIMNMX R10, PT, PT, R10, 0x46a00000, PT ;  /* 0x46a000000a0a7848 */ /* 0x000fe40003fe0100 */
[----:B------:R-:W-:-:S02]  /*85a0*/  SEL R9, R9, 0x63400000, !P0 ;  /* 0x6340000009097807 */ /* 0x000fc40004000000 */
[----:B------:R-:W-:-:S03]  /*85b0*/  MOV R36, RZ ;  /* 0x000000ff00247202 */ /* 0x000fc60000000f00 */
[----:B------:R-:W-:-:S04]  /*85c0*/  IMAD.IADD R9, R10, 0x1, -R9 ;  /* 0x000000010a097824 */ /* 0x000fc800078e0a09 */
        /* <DEDUP_REMOVED lines=11> */
[----:B------:R-:W-:Y:S02]  /*8680*/  MOV R14, RZ ;  /* 0x000000ff000e7202 */ /* 0x000fe40000000f00 */
[----:B------:R-:W-:-:S04]  /*8690*/  IADD3 R9, PT, PT, -R9, -0x43300000, RZ ;  /* 0xbcd0000009097810 */ /* 0x000fc80007ffe1ff */
[----:B------:R-:W-:Y:S02]  /*86a0*/  DFMA R14, R10, -R14, R4 ;  /* 0x8000000e0a0e722b */ /* 0x000fe40000000004 */
[----:B------:R-:W-:-:S08]  /*86b0*/  DMUL.RP R4, R4, R36 ;  /* 0x0000002404047228 */ /* 0x000fd00000008000 */
[----:B------:R-:W-:Y:S02]  /*86c0*/  FSETP.NEU.AND P0, PT, |R15|, R9, PT ;  /* 0x000000090f00720b */ /* 0x000fe40003f0d200 */
[----:B------:R-:W-:Y:S02]  /*86d0*/  LOP3.LUT R5, R5, R12, RZ, 0x3c, !PT ;  /* 0x0000000c05057212 */ /* 0x000fe400078e3cff */
[----:B------:R-:W-:Y:S02]  /*86e0*/  FSEL R10, R4, R10, !P0 ;  /* 0x0000000a040a7208 */ /* 0x000fe40004000000 */
[----:B------:R-:W-:Y:S01]  /*86f0*/  FSEL R11, R5, R11, !P0 ;  /* 0x0000000b050b7208 */ /* 0x000fe20004000000 */
[----:B------:R-:W-:Y:S06]  /*8700*/  BRA `(.L_x_160) ;  /* 0x0000000000547947 */ /* 0x000fec0003800000 */
.L_x_159:
        /* <DEDUP_REMOVED lines=11> */
[----:B------:R-:W-:Y:S02]  /*87c0*/  @P0 LOP3.LUT R4, R11, 0x7ff00000, RZ, 0xfc, !PT ;  /* 0x7ff000000b040812 */ /* 0x000fe400078efcff */
[----:B------:R-:W-:Y:S01]  /*87d0*/  @!P0 MOV R10, RZ ;  /* 0x000000ff000a8202 */ /* 0x000fe20000000f00 */
[----:B------:R-:W-:Y:S02]  /*87e0*/  @P0 IMAD.MOV.U32 R10, RZ, RZ, RZ ;  /* 0x000000ffff0a0224 */ /* 0x000fe400078e00ff */
[----:B------:R-:W-:Y:S01]  /*87f0*/  @P0 IMAD.MOV.U32 R11, RZ, RZ, R4 ;  /* 0x000000ffff0b0224 */ /* 0x000fe200078e0004 */
[----:B------:R-:W-:Y:S06]  /*8800*/  BRA `(.L_x_160) ;  /* 0x0000000000147947 */ /* 0x000fec0003800000 */
.L_x_162:
[----:B------:R-:W-:Y:S02]  /*8810*/  LOP3.LUT R11, R13, 0x80000, RZ, 0xfc, !PT ;  /* 0x000800000d0b7812 */ /* 0x000fe400078efcff */
[----:B------:R-:W-:Y:S01]  /*8820*/  MOV R10, R12 ;  /* 0x0000000c000a7202 */ /* 0x000fe20000000f00 */
[----:B------:R-:W-:Y:S06]  /*8830*/  BRA `(.L_x_160) ;  /* 0x0000000000087947 */ /* 0x000fec0003800000 */
.L_x_161:
[----:B------:R-:W-:Y:S01]  /*8840*/  LOP3.LUT R11, R37, 0x80000, RZ, 0xfc, !PT ;  /* 0x00080000250b7812 */ /* 0x000fe200078efcff */
[----:B------:R-:W-:-:S07]  /*8850*/  IMAD.MOV.U32 R10, RZ, RZ, R36 ;  /* 0x000000ffff0a7224 */ /* 0x000fce00078e0024 */
.L_x_160:
[----:B------:R-:W-:Y:S05]  /*8860*/  BSYNC.RECONVERGENT B2 ;  /* 0x0000000000027941 */ /* 0x000fea0003800200 */
.L_x_158:
[----:B------:R-:W-:Y:S01]  /*8870*/  IMAD.MOV.U32 R7, RZ, RZ, 0x0 ;  /* 0x00000000ff077424 */ /* 0x000fe200078e00ff */
[----:B------:R-:W-:Y:S01]  /*8880*/  MOV R5, R11 ;  /* 0x0000000b00057202 */ /* 0x000fe20000000f00 */
[----:B------:R-:W-:Y:S02]  /*8890*/  IMAD.MOV.U32 R4, RZ, RZ, R10 ;  /* 0x000000ffff047224 */ /* 0x000fe400078e000a */
[----:B------:R-:W-:Y:S05]  /*88a0*/  RET.REL.NODEC R6 `(_Z17add_to_mixed_opacPdS_S_S_S_S_diiiii) ;  /* 0xffffff7406d47950 */ /* 0x000fea0003c3ffff */
.L_x_163:
        /* <DEDUP_REMOVED lines=13> */
.L_x_1555:


//--------------------- .text._Z21opac_species_interpolPdS_S_S_S_S_iiiii --------------------------
	.section	.text._Z21opac_species_interpolPdS_S_S_S_S_iiiii,"ax",@progbits
	.align	128
        .global         _Z21opac_species_interpolPdS_S_S_S_S_iiiii
        .type           _Z21opac_species_interpolPdS_S_S_S_S_iiiii,@function
        .size           _Z21opac_species_interpolPdS_S_S_S_S_iiiii,(.L_x_1556 - _Z21opac_species_interpolPdS_S_S_S_S_iiiii)
        .other          _Z21opac_species_interpolPdS_S_S_S_S_iiiii,@"STO_CUDA_ENTRY STV_DEFAULT"
_Z21opac_species_interpolPdS_S_S_S_S_iiiii:
.text._Z21opac_species_interpolPdS_S_S_S_S_iiiii:
[----:B------:R-:W-:Y:S01]  /*0000*/  LDC R1, c[0x0][0x37c] ;  /* 0x0000df00ff017b82 */ /* 0x000fe20000000800 */
[----:B------:R-:W0:Y:S07]  /*0010*/  S2R R17, SR_TID.Y ;  /* 0x0000000000117919 */ /* 0x000e2e0000002200 */
[----:B------:R-:W1:Y:S01]  /*0020*/  LDC R3, c[0x0][0x360] ;  /* 0x0000d800ff037b82 */ /* 0x000e620000000800 */
[----:B------:R-:W2:Y:S01]  /*0030*/  LDCU UR6, c[0x0][0x3c0] ;  /* 0x00007800ff0677ac */ /* 0x000ea20008000800 */
[----:B------:R-:W1:Y:S01]  /*0040*/  S2R R0, SR_TID.X ;  /* 0x0000000000007919 */ /* 0x000e620000002100 */
[----:B------:R-:W3:Y:S05]  /*0050*/  LDCU UR7, c[0x0][0x3bc] ;  /* 0x00007780ff0777ac */ /* 0x000eea0008000800 */
[----:B------:R-:W0:Y:S08]  /*0060*/  S2UR UR5, SR_CTAID.Y ;  /* 0x00000000000579c3 */ /* 0x000e300000002600 */
[----:B------:R-:W0:Y:S08]  /*0070*/  LDC R2, c[0x0][0x364] ;  /* 0x0000d900ff027b82 */ /* 0x000e300000000800 */
[----:B------:R-:W1:Y:S01]  /*0080*/  S2UR UR4, SR_CTAID.X ;  /* 0x00000000000479c3 */ /* 0x000e620000002500 */
[----:B0-----:R-:W-:-:S05]  /*0090*/  IMAD R17, R2, UR5, R17 ;  /* 0x0000000502117c24 */ /* 0x001fca000f8e0211 */
[----:B--2---:R-:W-:Y:S01]  /*00a0*/  ISETP.GE.AND P0, PT, R17, UR6, PT ;  /* 0x0000000611007c0c */ /* 0x004fe2000bf06270 */
[----:B-1----:R-:W-:-:S05]  /*00b0*/  IMAD R0, R3, UR4, R0 ;  /* 0x0000000403007c24 */ /* 0x002fca000f8e0200 */
[----:B---3--:R-:W-:-:S13]  /*00c0*/  ISETP.GE.OR P0, PT, R0, UR7, P0 ;  /* 0x0000000700007c0c */ /* 0x008fda0008706670 */
[----:B------:R-:W-:Y:S05]  /*00d0*/  @P0 EXIT ;  /* 0x000000000000094d */ /* 0x000fea0003800000 */
[----:B------:R-:W0:Y:S01]  /*00e0*/  LDC.64 R8, c[0x0][0x398] ;  /* 0x0000e600ff087b82 */ /* 0x000e220000000a00 */
[----:B------:R-:W1:Y:S07]  /*00f0*/  LDCU.64 UR6, c[0x0][0x358] ;  /* 0x00006b00ff0677ac */ /* 0x000e6e0008000a00 */
[----:B------:R-:W0:Y:S08]  /*0100*/  LDC.64 R4, c[0x0][0x3b0] ;  /* 0x0000ec00ff047b82 */ /* 0x000e300000000a00 */
[----:B------:R-:W2:Y:S01]  /*0110*/  LDC.64 R6, c[0x0][0x388] ;  /* 0x0000e200ff067b82 */ /* 0x000ea20000000a00 */
[----:B0-----:R-:W-:-:S06]  /*0120*/  IMAD.WIDE R8, R4, 0x8, R8 ;  /* 0x0000000804087825 */ /* 0x001fcc00078e0208 */
[----:B-1----:R-:W3:Y:S01]  /*0130*/  LDG.E.64 R8, desc[UR6][R8.64+-0x8] ;  /* 0xfffff80608087981 */ /* 0x002ee2000c1e1b00 */
[----:B------:R-:W0:Y:S01]  /*0140*/  LDC.64 R2, c[0x0][0x388] ;  /* 0x0000e200ff027b82 */ /* 0x000e220000000a00 */
[----:B--2---:R-:W-:-:S06]  /*0150*/  IMAD.WIDE R6, R5, 0x8, R6 ;  /* 0x0000000805067825 */ /* 0x004fcc00078e0206 */
[----:B------:R-:W2:Y:S04]  /*0160*/  LDG.E.64 R6, desc[UR6][R6.64+-0x8] ;  /* 0xfffff80606067981 */ /* 0x000ea8000c1e1b00 */
[----:B0-----:R-:W2:Y:S01]  /*0170*/  LDG.E.64 R2, desc[UR6][R2.64] ;  /* 0x0000000602027981 */ /* 0x001ea2000c1e1b00 */
[----:B------:R-:W-:Y:S01]  /*0180*/  IMAD.MOV.U32 R23, RZ, RZ, -0x3ff ;  /* 0xfffffc01ff177424 */ /* 0x000fe200078e00ff */
[----:B---3--:R-:W-:Y:S01]  /*0190*/  ISETP.GT.AND P0, PT, R9, 0xfffff, PT ;  /* 0x000fffff0900780c */ /* 0x008fe20003f04270 */
[----:B------:R-:W-:Y:S02]  /*01a0*/  IMAD.MOV.U32 R10, RZ, RZ, R8 ;  /* 0x000000ffff0a7224 */ /* 0x000fe400078e0008 */
[----:B------:R-:W-:-:S10]  /*01b0*/  IMAD.MOV.U32 R11, RZ, RZ, R9 ;  /* 0x000000ffff0b7224 */ /* 0x000fd400078e0009 */
[----:B------:R-:W-:Y:S01]  /*01c0*/  @!P0 DMUL R10, R10, 1.80143985094819840000e+16 ;  /* 0x435000000a0a8828 */ /* 0x000fe20000000000 */
[----:B------:R-:W-:-:S09]  /*01d0*/  IMAD.MOV.U32 R4, RZ, RZ, R9 ;  /* 0x000000ffff047224 */ /* 0x000fd200078e0009 */
[----:B------:R-:W-:-:S04]  /*01e0*/  @!P0 IMAD.MOV.U32 R4, RZ, RZ, R11 ;  /* 0x000000ffff048224 */ /* 0x000fc800078e000b */
[----:B------:R-:W-:-:S05]  /*01f0*/  VIADD R9, R4, 0xffffffff ;  /* 0xffffffff04097836 */ /* 0x000fca0000000000 */
[----:B------:R-:W-:Y:S01]  /*0200*/  ISETP.GT.U32.AND P1, PT, R9, 0x7feffffe, PT ;  /* 0x7feffffe0900780c */ /* 0x000fe20003f24070 */
[----:B--2---:R-:W-:Y:S01]  /*0210*/  DADD R14, R6, -R2 ;  /* 0x00000000060e7229 */ /* 0x004fe20000000802 */
[----:B------:R-:W-:Y:S01]  /*0220*/  @!P0 MOV R23, 0xfffffbcb ;  /* 0xfffffbcb00178802 */ /* 0x000fe20000000f00 */
[----:B------:R-:W-:-:S10]  /*0230*/  @!P0 IMAD.MOV.U32 R8, RZ, RZ, R10 ;  /* 0x000000ffff088224 */ /* 0x000fd400078e000a */
[----:B------:R-:W-:Y:S05]  /*0240*/  @P1 BRA `(.L_x_164) ;  /* 0x0000000400041947 */ /* 0x000fea0003800000 */
[----:B------:R-:W-:Y:S01]  /*0250*/  LOP3.LUT R6, R4, 0xfffff, RZ, 0xc0, !PT ;  /* 0x000fffff04067812 */ /* 0x000fe200078ec0ff */
[----:B------:R-:W-:Y:S01]  /*0260*/  IMAD.MOV.U32 R20, RZ, RZ, -0x748574fc ;  /* 0x8b7a8b04ff147424 */ /* 0x000fe200078e00ff */
[----:B------:R-:W-:Y:S01]  /*0270*/  MOV R21, 0x3ed0ee25 ;  /* 0x3ed0ee2500157802 */ /* 0x000fe20000000f00 */
[----:B------:R-:W-:Y:S01]  /*0280*/  UMOV UR4, 0x3ae80f1e ;  /* 0x3ae80f1e00047882 */ /* 0x000fe20000000000 */
[----:B------:R-:W-:Y:S01]  /*0290*/  LOP3.LUT R7, R6, 0x3ff00000, RZ, 0xfc, !PT ;  /* 0x3ff0000006077812 */ /* 0x000fe200078efcff */
[----:B------:R-:W-:Y:S01]  /*02a0*/  IMAD.MOV.U32 R6, RZ, RZ, R8 ;  /* 0x000000ffff067224 */ /* 0x000fe200078e0008 */
[----:B------:R-:W-:Y:S01]  /*02b0*/  UMOV UR5, 0x3eb1380b ;  /* 0x3eb1380b00057882 */ /* 0x000fe20000000000 */
[----:B------:R-:W-:Y:S01]  /*02c0*/  IMAD.MOV.U32 R8, RZ, RZ, RZ ;  /* 0x000000ffff087224 */ /* 0x000fe200078e00ff */
[----:B------:R-:W-:Y:S01]  /*02d0*/  ISETP.GE.U32.AND P0, PT, R7, 0x3ff6a09f, PT ;  /* 0x3ff6a09f0700780c */ /* 0x000fe20003f06070 */
[----:B------:R-:W-:Y:S01]  /*02e0*/  UMOV UR8, 0x80000000 ;  /* 0x8000000000087882 */ /* 0x000fe20000000000 */
[----:B------:R-:W-:Y:S01]  /*02f0*/  LEA.HI R23, R4, R23, RZ, 0xc ;  /* 0x0000001704177211 */ /* 0x000fe200078f60ff */
[----:B------:R-:W-:-:S10]  /*0300*/  UMOV UR9, 0x43300000 ;  /* 0x4330000000097882 */ /* 0x000fd40000000000 */
[----:B------:R-:W-:Y:S02]  /*0310*/  @P0 VIADD R9, R7, 0xfff00000 ;  /* 0xfff0000007090836 */ /* 0x000fe40000000000 */
[----:B------:R-:W-:Y:S02]  /*0320*/  @P0 VIADD R23, R23, 0x1 ;  /* 0x0000000117170836 */ /* 0x000fe40000000000 */
[----:B------:R-:W-:-:S03]  /*0330*/  @P0 IMAD.MOV.U32 R7, RZ, RZ, R9 ;  /* 0x000000ffff070224 */ /* 0x000fc600078e0009 */
[----:B------:R-:W-:Y:S01]  /*0340*/  LOP3.LUT R22, R23, 0x80000000, RZ, 0x3c, !PT ;  /* 0x8000000017167812 */ /* 0x000fe200078e3cff */
[----:B------:R-:W-:Y:S02]  /*0350*/  IMAD.MOV.U32 R23, RZ, RZ, 0x43300000 ;  /* 0x43300000ff177424 */ /* 0x000fe400078e00ff */
[C---:B------:R-:W-:Y:S02]  /*0360*/  DADD R18, R6.reuse, 1 ;  /* 0x3ff0000006127429 */ /* 0x040fe40000000000 */
[----:B------:R-:W-:Y:S02]  /*0370*/  DADD R12, R6, -1 ;  /* 0xbff00000060c7429 */ /* 0x000fe40000000000 */
[----:B------:R-:W-:Y:S01]  /*0380*/  DADD R22, R22, -UR8 ;  /* 0x8000000816167e29 */ /* 0x000fe20008000000 */
[----:B------:R-:W-:Y:S01]  /*0390*/  UMOV UR8, 0xfefa39ef ;  /* 0xfefa39ef00087882 */ /* 0x000fe20000000000 */
[----:B------:R-:W0:Y:S01]  /*03a0*/  MUFU.RCP64H R9, R19 ;  /* 0x0000001300097308 */ /* 0x000e220000001800 */
[----:B------:R-:W-:Y:S01]  /*03b0*/  UMOV UR9, 0x3fe62e42 ;  /* 0x3fe62e4200097882 */ /* 0x000fe20000000000 */
[----:B0-----:R-:W-:-:S08]  /*03c0*/  DFMA R10, -R18, R8, 1 ;  /* 0x3ff00000120a742b */ /* 0x001fd00000000108 */
[----:B------:R-:W-:-:S08]  /*03d0*/  DFMA R10, R10, R10, R10 ;  /* 0x0000000a0a0a722b */ /* 0x000fd0000000000a */
[----:B------:R-:W-:-:S08]  /*03e0*/  DFMA R8, R8, R10, R8 ;  /* 0x0000000a0808722b */ /* 0x000fd00000000008 */
[----:B------:R-:W-:-:S08]  /*03f0*/  DMUL R6, R12, R8 ;  /* 0x000000080c067228 */ /* 0x000fd00000000000 */
[----:B------:R-:W-:-:S08]  /*0400*/  DFMA R6, R12, R8, R6 ;  /* 0x000000080c06722b */ /* 0x000fd00000000006 */
[----:B------:R-:W-:-:S08]  /*0410*/  DMUL R10, R6, R6 ;  /* 0x00000006060a7228 */ /* 0x000fd00000000000 */
[----:B------:R-:W-:Y:S01]  /*0420*/  DFMA R18, R10, UR4, R20 ;  /* 0x000000040a127c2b */ /* 0x000fe20008000014 */
        /* <DEDUP_REMOVED lines=10> */
[----:B------:R-:W-:Y:S02]  /*04d0*/  DFMA R20, R12, -R6, R20 ;  /* 0x800000060c14722b */ /* 0x000fe40000000014 */
[----:B------:R-:W-:-:S03]  /*04e0*/  DFMA R12, R22, UR8, R6 ;  /* 0x00000008160c7c2b */ /* 0x000fc60008000006 */
[----:B------:R-:W-:Y:S01]  /*04f0*/  DFMA R18, R10, R18, UR4 ;  /* 0x000000040a127e2b */ /* 0x000fe20008000012 */
[----:B------:R-:W-:Y:S01]  /*0500*/  UMOV UR4, 0x923be72d ;  /* 0x923be72d00047882 */ /* 0x000fe20000000000 */
[----:B------:R-:W-:Y:S01]  /*0510*/  UMOV UR5, 0x3f624924 ;  /* 0x3f62492400057882 */ /* 0x000fe20000000000 */
[----:B------:R-:W-:-:S05]  /*0520*/  DMUL R20, R8, R20 ;  /* 0x0000001408147228 */ /* 0x000fca0000000000 */
        /* <DEDUP_REMOVED lines=8> */
[----:B------:R-:W-:Y:S02]  /*05b0*/  UMOV UR5, 0x3fe62e42 ;  /* 0x3fe62e4200057882 */ /* 0x000fe40000000000 */
[----:B------:R-:W-:Y:S01]  /*05c0*/  DFMA R24, R22, -UR4, R12 ;  /* 0x8000000416187c2b */ /* 0x000fe2000800000c */
[----:B------:R-:W-:Y:S01]  /*05d0*/  UMOV UR4, 0x3b39803f ;  /* 0x3b39803f00047882 */ /* 0x000fe20000000000 */
[----:B------:R-:W-:Y:S02]  /*05e0*/  UMOV UR5, 0x3c7abc9e ;  /* 0x3c7abc9e00057882 */ /* 0x000fe40000000000 */
[----:B------:R-:W-:-:S04]  /*05f0*/  DMUL R18, R10, R18 ;  /* 0x000000120a127228 */ /* 0x000fc80000000000 */
[----:B------:R-:W-:-:S04]  /*0600*/  DADD R24, -R6, R24 ;  /* 0x0000000006187229 */ /* 0x000fc80000000118 */
[----:B------:R-:W-:-:S08]  /*0610*/  DFMA R18, R6, R18, R20 ;  /* 0x000000120612722b */ /* 0x000fd00000000014 */
[----:B------:R-:W-:-:S08]  /*0620*/  DADD R18, R18, -R24 ;  /* 0x0000000012127229 */ /* 0x000fd00000000818 */
[----:B------:R-:W-:-:S08]  /*0630*/  DFMA R18, R22, UR4, R18 ;  /* 0x0000000416127c2b */ /* 0x000fd00008000012 */
[----:B------:R-:W-:Y:S01]  /*0640*/  DADD R10, R12, R18 ;  /* 0x000000000c0a7229 */ /* 0x000fe20000000012 */
[----:B------:R-:W-:Y:S10]  /*0650*/  BRA `(.L_x_165) ;  /* 0x0000000000187947 */ /* 0x000ff40003800000 */
.L_x_164:
[----:B------:R-:W-:Y:S01]  /*0660*/  IMAD.MOV.U32 R6, RZ, RZ, 0x0 ;  /* 0x00000000ff067424 */ /* 0x000fe200078e00ff */
[----:B------:R-:W-:Y:S01]  /*0670*/  LOP3.LUT P0, RZ, R11, 0x7fffffff, RZ, 0xc0, !PT ;  /* 0x7fffffff0bff7812 */ /* 0x000fe2000780c0ff */
[----:B------:R-:W-:-:S06]  /*0680*/  IMAD.MOV.U32 R7, RZ, RZ, 0x7ff00000 ;  /* 0x7ff00000ff077424 */ /* 0x000fcc00078e00ff */
[----:B------:R-:W-:-:S10]  /*0690*/  DFMA R6, R10, R6, +INF ;  /* 0x7ff000000a06742b */ /* 0x000fd40000000006 */
[----:B------:R-:W-:Y:S02]  /*06a0*/  FSEL R10, R6, RZ, P0 ;  /* 0x000000ff060a7208 */ /* 0x000fe40000000000 */
[----:B------:R-:W-:-:S07]  /*06b0*/  FSEL R11, R7, -QNAN , P0 ;  /* 0xfff00000070b7808 */ /* 0x000fce0000000000 */
.L_x_165:
[----:B------:R-:W0:Y:S02]  /*06c0*/  LDC.64 R8, c[0x0][0x398] ;  /* 0x0000e600ff087b82 */ /* 0x000e240000000a00 */
[----:B0-----:R0:W2:Y:S01]  /*06d0*/  LDG.E.64 R6, desc[UR6][R8.64] ;  /* 0x0000000608067981 */ /* 0x0010a2000c1e1b00 */
[----:B------:R-:W0:Y:S01]  /*06e0*/  I2F.F64 R4, R5 ;  /* 0x0000000500047312 */ /* 0x000e220000201c00 */
[----:B------:R-:W-:Y:S01]  /*06f0*/  IMAD.MOV.U32 R16, RZ, RZ, -0x3ff ;  /* 0xfffffc01ff107424 */ /* 0x000fe200078e00ff */
[----:B0-----:R-:W-:Y:S01]  /*0700*/  DADD R8, R4, -1 ;  /* 0xbff0000004087429 */ /* 0x001fe20000000000 */
[----:B--2---:R-:W-:Y:S01]  /*0710*/  ISETP.GT.AND P0, PT, R7, 0xfffff, PT ;  /* 0x000fffff0700780c */ /* 0x004fe20003f04270 */
[--C-:B------:R-:W-:Y:S01]  /*0720*/  IMAD.MOV.U32 R18, RZ, RZ, R6.reuse ;  /* 0x000000ffff127224 */ /* 0x100fe200078e0006 */
[----:B------:R-:W-:Y:S01]  /*0730*/  MOV R25, R7 ;  /* 0x0000000700197202 */ /* 0x000fe20000000f00 */
[----:B------:R-:W-:Y:S02]  /*0740*/  IMAD.MOV.U32 R19, RZ, RZ, R7 ;  /* 0x000000ffff137224 */ /* 0x000fe400078e0007 */
[----:B------:R-:W-:-:S02]  /*0750*/  IMAD.MOV.U32 R22, RZ, RZ, R6 ;  /* 0x000000ffff167224 */ /* 0x000fc400078e0006 */
[----:B------:R-:W-:-:S06]  /*0760*/  IMAD.MOV.U32 R13, RZ, RZ, R7 ;  /* 0x000000ffff0d7224 */ /* 0x000fcc00078e0007 */
[----:B------:R-:W-:Y:S01]  /*0770*/  @!P0 DMUL R18, R6, 1.80143985094819840000e+16 ;  /* 0x4350000006128828 */ /* 0x000fe20000000000 */
[----:B------:R-:W-:-:S09]  /*0780*/  @!P0 MOV R16, 0xfffffbcb ;  /* 0xfffffbcb00108802 */ /* 0x000fd20000000f00 */
[----:B------:R-:W-:Y:S02]  /*0790*/  @!P0 IMAD.MOV.U32 R25, RZ, RZ, R19 ;  /* 0x000000ffff198224 */ /* 0x000fe400078e0013 */
[----:B------:R-:W-:Y:S02]  /*07a0*/  @!P0 IMAD.MOV.U32 R22, RZ, RZ, R18 ;  /* 0x000000ffff168224 */ /* 0x000fe400078e0012 */
[----:B------:R-:W-:-:S05]  /*07b0*/  VIADD R12, R25, 0xffffffff ;  /* 0xffffffff190c7836 */ /* 0x000fca0000000000 */
[----:B------:R-:W-:Y:S01]  /*07c0*/  ISETP.GT.U32.AND P1, PT, R12, 0x7feffffe, PT ;  /* 0x7feffffe0c00780c */ /* 0x000fe20003f24070 */
[----:B------:R-:W-:-:S12]  /*07d0*/  IMAD.MOV.U32 R12, RZ, RZ, R6 ;  /* 0x000000ffff0c7224 */ /* 0x000fd800078e0006 */
[----:B------:R-:W-:Y:S05]  /*07e0*/  @P1 BRA `(.L_x_166) ;  /* 0x0000000400001947 */ /* 0x000fea0003800000 */
[C---:B------:R-:W-:Y:S01]  /*07f0*/  LOP3.LUT R4, R25.reuse, 0xfffff, RZ, 0xc0, !PT ;  /* 0x000fffff19047812 */ /* 0x040fe200078ec0ff */
[----:B------:R-:W-:Y:S01]  /*0800*/  IMAD.MOV.U32 R18, RZ, RZ, RZ ;  /* 0x000000ffff127224 */ /* 0x000fe200078e00ff */
[----:B------:R-:W-:Y:S01]  /*0810*/  UMOV UR4, 0x3ae80f1e ;  /* 0x3ae80f1e00047882 */ /* 0x000fe20000000000 */
[----:B------:R-:W-:Y:S01]  /*0820*/  IMAD.MOV.U32 R28, RZ, RZ, -0x748574fc ;  /* 0x8b7a8b04ff1c7424 */ /* 0x000fe200078e00ff */
[----:B------:R-:W-:Y:S01]  /*0830*/  LOP3.LUT R23, R4, 0x3ff00000, RZ, 0xfc, !PT ;  /* 0x3ff0000004177812 */ /* 0x000fe200078efcff */
[----:B------:R-:W-:Y:S01]  /*0840*/  IMAD.MOV.U32 R29, RZ, RZ, 0x3ed0ee25 ;  /* 0x3ed0ee25ff1d7424 */ /* 0x000fe200078e00ff */
[----:B------:R-:W-:Y:S01]  /*0850*/  UMOV UR5, 0x3eb1380b ;  /* 0x3eb1380b00057882 */ /* 0x000fe20000000000 */
[----:B------:R-:W-:Y:S01]  /*0860*/  LEA.HI R16, R25, R16, RZ, 0xc ;  /* 0x0000001019107211 */ /* 0x000fe200078f60ff */
[----:B------:R-:W-:Y:S01]  /*0870*/  UMOV UR8, 0x80000000 ;  /* 0x8000000000087882 */ /* 0x000fe20000000000 */
[----:B------:R-:W-:Y:S01]  /*0880*/  ISETP.GE.U32.AND P0, PT, R23, 0x3ff6a09f, PT ;  /* 0x3ff6a09f1700780c */ /* 0x000fe20003f06070 */
[----:B------:R-:W-:-:S12]  /*0890*/  UMOV UR9, 0x43300000 ;  /* 0x4330000000097882 */ /* 0x000fd80000000000 */
[----:B------:R-:W-:Y:S01]  /*08a0*/  @P0 VIADD R5, R23, 0xfff00000 ;  /* 0xfff0000017050836 */ /* 0x000fe20000000000 */
[----:B------:R-:W-:-:S03]  /*08b0*/  @P0 IADD3 R16, PT, PT, R16, 0x1, RZ ;  /* 0x0000000110100810 */ /* 0x000fc60007ffe0ff */
[----:B------:R-:W-:-:S06]  /*08c0*/  @P0 IMAD.MOV.U32 R23, RZ, RZ, R5 ;  /* 0x000000ffff170224 */ /* 0x000fcc00078e0005 */
[C---:B------:R-:W-:Y:S02]  /*08d0*/  DADD R26, R22.reuse, 1 ;  /* 0x3ff00000161a7429 */ /* 0x040fe40000000000 */
[----:B------:R-:W-:-:S04]  /*08e0*/  DADD R22, R22, -1 ;  /* 0xbff0000016167429 */ /* 0x000fc80000000000 */
[----:B------:R-:W0:Y:S02]  /*08f0*/  MUFU.RCP64H R19, R27 ;  /* 0x0000001b00137308 */ /* 0x000e240000001800 */
[----:B0-----:R-:W-:-:S08]  /*0900*/  DFMA R4, -R26, R18, 1 ;  /* 0x3ff000001a04742b */ /* 0x001fd00000000112 */
[----:B------:R-:W-:-:S08]  /*0910*/  DFMA R4, R4, R4, R4 ;  /* 0x000000040404722b */ /* 0x000fd00000000004 */
[----:B------:R-:W-:-:S08]  /*0920*/  DFMA R18, R18, R4, R18 ;  /* 0x000000041212722b */ /* 0x000fd00000000012 */
[----:B------:R-:W-:-:S08]  /*0930*/  DMUL R4, R22, R18 ;  /* 0x0000001216047228 */ /* 0x000fd00000000000 */
[----:B------:R-:W-:-:S08]  /*0940*/  DFMA R4, R22, R18, R4 ;  /* 0x000000121604722b */ /* 0x000fd00000000004 */
[----:B------:R-:W-:Y:S02]  /*0950*/  DMUL R20, R4, R4 ;  /* 0x0000000404147228 */ /* 0x000fe40000000000 */
[----:B------:R-:W-:-:S06]  /*0960*/  DADD R24, R22, -R4 ;  /* 0x0000000016187229 */ /* 0x000fcc0000000804 */
[----:B------:R-:W-:Y:S01]  /*0970*/  DFMA R26, R20, UR4, R28 ;  /* 0x00000004141a7c2b */ /* 0x000fe2000800001c */
[----:B------:R-:W-:Y:S01]  /*0980*/  UMOV UR4, 0x9f02676f ;  /* 0x9f02676f00047882 */ /* 0x000fe20000000000 */
[----:B------:R-:W-:Y:S01]  /*0990*/  UMOV UR5, 0x3ef3b266 ;  /* 0x3ef3b26600057882 */ /* 0x000fe20000000000 */
[----:B------:R-:W-:Y:S01]  /*09a0*/  LOP3.LUT R28, R16, 0x80000000, RZ, 0x3c, !PT ;  /* 0x80000000101c7812 */ /* 0x000fe200078e3cff */
[----:B------:R-:W-:Y:S01]  /*09b0*/  IMAD.MOV.U32 R29, RZ, RZ, 0x43300000 ;  /* 0x43300000ff1d7424 */ /* 0x000fe200078e00ff */
[----:B------:R-:W-:-:S03]  /*09c0*/  DADD R24, R24, R24 ;  /* 0x0000000018187229 */ /* 0x000fc60000000018 */
[----:B------:R-:W-:Y:S01]  /*09d0*/  DFMA R26, R20, R26, UR4 ;  /* 0x00000004141a7e2b */ /* 0x000fe2000800001a */
[----:B------:R-:W-:Y:S01]  /*09e0*/  UMOV UR4, 0xa9ab0956 ;  /* 0xa9ab095600047882 */ /* 0x000fe20000000000 */
[----:B------:R-:W-:Y:S01]  /*09f0*/  UMOV UR5, 0x3f1745cb ;  /* 0x3f1745cb00057882 */ /* 0x000fe20000000000 */
[----:B------:R-:W-:Y:S01]  /*0a00*/  DADD R28, R28, -UR8 ;  /* 0x800000081c1c7e29 */ /* 0x000fe20008000000 */
[----:B------:R-:W-:Y:S01]  /*0a10*/  UMOV UR8, 0xfefa39ef ;  /* 0xfefa39ef00087882 */ /* 0x000fe20000000000 */
[----:B------:R-:W-:Y:S01]  /*0a20*/  UMOV UR9, 0x3fe62e42 ;  /* 0x3fe62e4200097882 */ /* 0x000fe20000000000 */
[----:B------:R-:W-:Y:S02]  /*0a30*/  DFMA R24, R22, -R4, R24 ;  /* 0x800000041618722b */ /* 0x000fe40000000018 */
[----:B------:R-:W-:Y:S01]  /*0a40*/  DFMA R26, R20, R26, UR4 ;  /* 0x00000004141a7e2b */ /* 0x000fe2000800001a */
[----:B------:R-:W-:Y:S01]  /*0a50*/  UMOV UR4, 0x2d1b5154 ;  /* 0x2d1b515400047882 */ /* 0x000fe20000000000 */
[----:B------:R-:W-:Y:S01]  /*0a60*/  UMOV UR5, 0x3f3c71c7 ;  /* 0x3f3c71c700057882 */ /* 0x000fe20000000000 */
[----:B------:R-:W-:-:S03]  /*0a70*/  DFMA R22, R28, UR8, R4 ;  /* 0x000000081c167c2b */ /* 0x000fc60008000004 */
[----:B------:R-:W-:Y:S02]  /*0a80*/  DMUL R24, R18, R24 ;  /* 0x0000001812187228 */ /* 0x000fe40000000000 */
        /* <DEDUP_REMOVED lines=22> */
.L_x_166:
[----:B------:R-:W-:Y:S01]  /*0bf0*/  IMAD.MOV.U32 R4, RZ, RZ, 0x0 ;  /* 0x00000000ff047424 */ /* 0x000fe200078e00ff */
[----:B------:R-:W-:Y:S01]  /*0c00*/  LOP3.LUT P0, RZ, R19, 0x7fffffff, RZ, 0xc0, !PT ;  /* 0x7fffffff13ff7812 */ /* 0x000fe2000780c0ff */
[----:B------:R-:W-:-:S06]  /*0c10*/  IMAD.MOV.U32 R5, RZ, RZ, 0x7ff00000 ;  /* 0x7ff00000ff057424 */ /* 0x000fcc00078e00ff */
[----:B------:R-:W-:-:S10]  /*0c20*/  DFMA R4, R18, R4, +INF ;  /* 0x7ff000001204742b */ /* 0x000fd40000000004 */
[----:B------:R-:W-:Y:S02]  /*0c30*/  FSEL R22, R4, RZ, P0 ;  /* 0x000000ff04167208 */ /* 0x000fe40000000000 */
[----:B------:R-:W-:-:S07]  /*0c40*/  FSEL R23, R5, -QNAN , P0 ;  /* 0xfff0000005177808 */ /* 0x000fce0000000000 */
.L_x_167:
[----:B------:R-:W0:Y:S02]  /*0c50*/  LDC.64 R4, c[0x0][0x380] ;  /* 0x0000e000ff047b82 */ /* 0x000e240000000a00 */
[----:B0-----:R-:W-:-:S05]  /*0c60*/  IMAD.WIDE.U32 R4, R17, 0x8, R4 ;  /* 0x0000000811047825 */ /* 0x001fca00078e0004 */
[----:B------:R0:W2:Y:S01]  /*0c70*/  LDG.E.64 R24, desc[UR6][R4.64] ;  /* 0x0000000604187981 */ /* 0x0000a2000c1e1b00 */
[----:B------:R-:W1:Y:S01]  /*0c80*/  MUFU.RCP64H R19, R9 ;  /* 0x0000000900137308 */ /* 0x000e620000001800 */
[----:B------:R-:W-:Y:S01]  /*0c90*/  IMAD.MOV.U32 R18, RZ, RZ, 0x1 ;  /* 0x00000001ff127424 */ /* 0x000fe200078e00ff */
[----:B------:R-:W-:Y:S01]  /*0ca0*/  UMOV UR4, 0xbaaafad3 ;  /* 0xbaaafad300047882 */ /* 0x000fe20000000000 */
[----:B------:R-:W-:Y:S01]  /*0cb0*/  UMOV UR5, 0x3c695355 ;  /* 0x3c69535500057882 */ /* 0x000fe20000000000 */
[----:B------:R-:W-:-:S03]  /*0cc0*/  FSETP.GEU.AND P1, PT, |R15|, 6.5827683646048100446e-37, PT ;  /* 0x036000000f00780b */ /* 0x000fc60003f2e200 */
[----:B-1----:R-:W-:-:S08]  /*0cd0*/  DFMA R20, R18, -R8, 1 ;  /* 0x3ff000001214742b */ /* 0x002fd00000000808 */
[----:B------:R-:W-:-:S08]  /*0ce0*/  DFMA R20, R20, R20, R20 ;  /* 0x000000141414722b */ /* 0x000fd00000000014 */
[----:B------:R-:W-:-:S08]  /*0cf0*/  DFMA R20, R18, R20, R18 ;  /* 0x000000141214722b */ /* 0x000fd00000000012 */
[----:B------:R-:W-:-:S08]  /*0d00*/  DFMA R18, R20, -R8, 1 ;  /* 0x3ff000001412742b */ /* 0x000fd00000000808 */
[----:B------:R-:W-:Y:S02]  /*0d10*/  DFMA R26, R20, R18, R20 ;  /* 0x00000012141a722b */ /* 0x000fe40000000014 */
[----:B------:R-:W-:Y:S02]  /*0d20*/  DMUL R18, R22, UR4 ;  /* 0x0000000416127c28 */ /* 0x000fe40008000000 */
[----:B------:R-:W-:Y:S01]  /*0d30*/  DMUL R20, R10, UR4 ;  /* 0x000000040a147c28 */ /* 0x000fe20008000000 */
[----:B------:R-:W-:Y:S01]  /*0d40*/  UMOV UR4, 0x1526e50e ;  /* 0x1526e50e00047882 */ /* 0x000fe20000000000 */
[----:B------:R-:W-:Y:S02]  /*0d50*/  UMOV UR5, 0x3fdbcb7b ;  /* 0x3fdbcb7b00057882 */ /* 0x000fe40000000000 */
[----:B------:R-:W-:Y:S02]  /*0d60*/  DMUL R28, R14, R26 ;  /* 0x0000001a0e1c7228 */ /* 0x000fe40000000000 */
[----:B------:R-:W-:-:S02]  /*0d70*/  DFMA R18, R22, UR4, R18 ;  /* 0x0000000416127c2b */ /* 0x000fc40008000012 */
[----:B------:R-:W-:-:S04]  /*0d80*/  DFMA R10, R10, UR4, R20 ;  /* 0x000000040a0a7c2b */ /* 0x000fc80008000014 */
[----:B------:R-:W-:-:S04]  /*0d90*/  DFMA R30, R28, -R8, R14 ;  /* 0x800000081c1e722b */ /* 0x000fc8000000000e */
[----:B------:R-:W-:-:S04]  /*0da0*/  DADD R10, -R18, R10 ;  /* 0x00000000120a7229 */ /* 0x000fc8000000010a */
[----:B0-----:R-:W-:-:S10]  /*0db0*/  DFMA R4, R26, R30, R28 ;  /* 0x0000001e1a04722b */ /* 0x001fd4000000001c */
[----:B------:R-:W-:-:S05]  /*0dc0*/  FFMA R16, RZ, R9, R5 ;  /* 0x00000009ff107223 */ /* 0x000fca0000000005 */
[----:B------:R-:W-:Y:S01]  /*0dd0*/  FSETP.GT.AND P0, PT, |R16|, 1.469367938527859385e-39, PT ;  /* 0x001000001000780b */ /* 0x000fe20003f04200 */
[----:B--2---:R-:W-:-:S12]  /*0de0*/  DADD R18, -R2, R24 ;  /* 0x0000000002127229 */ /* 0x004fd80000000118 */
[----:B------:R-:W-:Y:S05]  /*0df0*/  @P0 BRA P1, `(.L_x_168) ;  /* 0x0000000000200947 */ /* 0x000fea0000800000 */
[----:B------:R-:W-:Y:S01]  /*0e00*/  IMAD.MOV.U32 R22, RZ, RZ, R14 ;  /* 0x000000ffff167224 */ /* 0x000fe200078e000e */
[----:B------:R-:W-:Y:S01]  /*0e10*/  MOV R20, R8 ;  /* 0x0000000800147202 */ /* 0x000fe20000000f00 */
[----:B------:R-:W-:Y:S01]  /*0e20*/  IMAD.MOV.U32 R23, RZ, RZ, R15 ;  /* 0x000000ffff177224 */ /* 0x000fe200078e000f */
[----:B------:R-:W-:Y:S01]  /*0e30*/  MOV R16, 0xe60 ;  /* 0x00000e6000107802 */ /* 0x000fe20000000f00 */
[----:B------:R-:W-:-:S07]  /*0e40*/  IMAD.MOV.U32 R21, RZ, RZ, R9 ;  /* 0x000000ffff157224 */ /* 0x000fce00078e0009 */
[----:B------:R-:W-:Y:S05]  /*0e50*/  CALL.REL.NOINC `($__internal_2_$__cuda_sm20_div_rn_f64_full) ;  /* 0x0000002000b87944 */ /* 0x000fea0003c00000 */
[----:B------:R-:W-:Y:S02]  /*0e60*/  IMAD.MOV.U32 R4, RZ, RZ, R28 ;  /* 0x000000ffff047224 */ /* 0x000fe400078e001c */
[----:B------:R-:W-:-:S07]  /*0e70*/  IMAD.MOV.U32 R5, RZ, RZ, R29 ;  /* 0x000000ffff057224 */ /* 0x000fce00078e001d */
.L_x_168:
[----:B------:R-:W0:Y:S01]  /*0e80*/  MUFU.RCP64H R3, R5 ;  /* 0x0000000500037308 */ /* 0x000e220000001800 */
[----:B------:R-:W-:Y:S01]  /*0e90*/  IMAD.MOV.U32 R2, RZ, RZ, 0x1 ;  /* 0x00000001ff027424 */ /* 0x000fe200078e00ff */
[----:B------:R-:W-:Y:S01]  /*0ea0*/  FSETP.GEU.AND P1, PT, |R19|, 6.5827683646048100446e-37, PT ;  /* 0x036000001300780b */ /* 0x000fe20003f2e200 */
[----:B------:R-:W-:Y:S04]  /*0eb0*/  BSSY.RECONVERGENT B0, `(.L_x_169) ;  /* 0x0000014000007945 */ /* 0x000fe80003800200 */
        /* <DEDUP_REMOVED lines=19> */
.L_x_170:
[----:B------:R-:W-:Y:S05]  /*0ff0*/  BSYNC.RECONVERGENT B0 ;  /* 0x0000000000007941 */ /* 0x000fea0003800200 */
.L_x_169:
[----:B------:R-:W0:Y:S02]  /*1000*/  LDC.64 R4, c[0x0][0x390] ;  /* 0x0000e400ff047b82 */ /* 0x000e240000000a00 */
[----:B0-----:R-:W-:-:S06]  /*1010*/  IMAD.WIDE.U32 R4, R17, 0x8, R4 ;  /* 0x0000000811047825 */ /* 0x001fcc00078e0004 */
[----:B------:R-:W2:Y:S01]  /*1020*/  LDG.E.64 R4, desc[UR6][R4.64] ;  /* 0x0000000604047981 */ /* 0x000ea2000c1e1b00 */
[----:B------:R-:W-:Y:S01]  /*1030*/  BSSY.RECONVERGENT B0, `(.L_x_171) ;  /* 0x0000054000007945 */ /* 0x000fe20003800200 */
[----:B------:R-:W-:Y:S01]  /*1040*/  IMAD.MOV.U32 R27, RZ, RZ, -0x3ff ;  /* 0xfffffc01ff1b7424 */ /* 0x000fe200078e00ff */
[----:B--2---:R-:W-:Y:S01]  /*1050*/  ISETP.GT.AND P0, PT, R5, 0xfffff, PT ;  /* 0x000fffff0500780c */ /* 0x004fe20003f04270 */
[----:B------:R-:W-:Y:S02]  /*1060*/  IMAD.MOV.U32 R14, RZ, RZ, R4 ;  /* 0x000000ffff0e7224 */ /* 0x000fe400078e0004 */
[--C-:B------:R-:W-:Y:S02]  /*1070*/  IMAD.MOV.U32 R15, RZ, RZ, R5.reuse ;  /* 0x000000ffff0f7224 */ /* 0x100fe400078e0005 */
[----:B------:R-:W-:-:S08]  /*1080*/  IMAD.MOV.U32 R16, RZ, RZ, R5 ;  /* 0x000000ffff107224 */ /* 0x000fd000078e0005 */
[----:B------:R-:W-:Y:S01]  /*1090*/  @!P0 DMUL R14, R14, 1.80143985094819840000e+16 ;  /* 0x435000000e0e8828 */ /* 0x000fe20000000000 */
[----:B------:R-:W-:-:S09]  /*10a0*/  @!P0 IMAD.MOV.U32 R27, RZ, RZ, -0x435 ;  /* 0xfffffbcbff1b8424 */ /* 0x000fd200078e00ff */
[----:B------:R-:W-:Y:S01]  /*10b0*/  @!P0 MOV R16, R15 ;  /* 0x0000000f00108202 */ /* 0x000fe20000000f00 */
[----:B------:R-:W-:-:S04]  /*10c0*/  @!P0 IMAD.MOV.U32 R4, RZ, RZ, R14 ;  /* 0x000000ffff048224 */ /* 0x000fc800078e000e */
[----:B------:R-:W-:-:S05]  /*10d0*/  VIADD R18, R16, 0xffffffff ;  /* 0xffffffff10127836 */ /* 0x000fca0000000000 */
[----:B------:R-:W-:-:S13]  /*10e0*/  ISETP.GT.U32.AND P1, PT, R18, 0x7feffffe, PT ;  /* 0x7feffffe1200780c */ /* 0x000fda0003f24070 */
[----:B------:R-:W-:Y:S05]  /*10f0*/  @P1 BRA `(.L_x_172) ;  /* 0x0000000400041947 */ /* 0x000fea0003800000 */
[C---:B------:R-:W-:Y:S01]  /*1100*/  LOP3.LUT R5, R16.reuse, 0xfffff, RZ, 0xc0, !PT ;  /* 0x000fffff10057812 */ /* 0x040fe200078ec0ff */
[----:B------:R-:W-:Y:S01]  /*1110*/  IMAD.MOV.U32 R20, RZ, RZ, R4 ;  /* 0x000000ffff147224 */ /* 0x000fe200078e0004 */
[----:B------:R-:W-:Y:S01]  /*1120*/  UMOV UR4, 0x3ae80f1e ;  /* 0x3ae80f1e00047882 */ /* 0x000fe20000000000 */
[----:B------:R-:W-:Y:S01]  /*1130*/  IMAD.MOV.U32 R18, RZ, RZ, RZ ;  /* 0x000000ffff127224 */ /* 0x000fe200078e00ff */
[----:B------:R-:W-:Y:S01]  /*1140*/  LOP3.LUT R21, R5, 0x3ff00000, RZ, 0xfc, !PT ;  /* 0x3ff0000005157812 */ /* 0x000fe200078efcff */
[----:B------:R-:W-:Y:S01]  /*1150*/  IMAD.MOV.U32 R24, RZ, RZ, -0x748574fc ;  /* 0x8b7a8b04ff187424 */ /* 0x000fe200078e00ff */
[----:B------:R-:W-:Y:S01]  /*1160*/  UMOV UR5, 0x3eb1380b ;  /* 0x3eb1380b00057882 */ /* 0x000fe20000000000 */
[----:B------:R-:W-:Y:S01]  /*1170*/  IMAD.MOV.U32 R25, RZ, RZ, 0x3ed0ee25 ;  /* 0x3ed0ee25ff197424 */ /* 0x000fe200078e00ff */
[----:B------:R-:W-:Y:S01]  /*1180*/  ISETP.GE.U32.AND P0, PT, R21, 0x3ff6a09f, PT ;  /* 0x3ff6a09f1500780c */ /* 0x000fe20003f06070 */
[----:B------:R-:W-:Y:S01]  /*1190*/  UMOV UR8, 0x80000000 ;  /* 0x8000000000087882 */ /* 0x000fe20000000000 */
[----:B------:R-:W-:Y:S01]  /*11a0*/  LEA.HI R27, R16, R27, RZ, 0xc ;  /* 0x0000001b101b7211 */ /* 0x000fe200078f60ff */
[----:B------:R-:W-:-:S10]  /*11b0*/  UMOV UR9, 0x43300000 ;  /* 0x4330000000097882 */ /* 0x000fd40000000000 */
[----:B------:R-:W-:Y:S02]  /*11c0*/  @P0 VIADD R5, R21, 0xfff00000 ;  /* 0xfff0000015050836 */ /* 0x000fe40000000000 */
[----:B------:R-:W-:-:S03]  /*11d0*/  @P0 VIADD R27, R27, 0x1 ;  /* 0x000000011b1b0836 */ /* 0x000fc60000000000 */
[----:B------:R-:W-:Y:S02]  /*11e0*/  @P0 MOV R21, R5 ;  /* 0x0000000500150202 */ /* 0x000fe40000000f00 */
[----:B------:R-:W-:Y:S01]  /*11f0*/  LOP3.LUT R26, R27, 0x80000000, RZ, 0x3c, !PT ;  /* 0x800000001b1a7812 */ /* 0x000fe200078e3cff */
[----:B------:R-:W-:-:S03]  /*1200*/  IMAD.MOV.U32 R27, RZ, RZ, 0x43300000 ;  /* 0x43300000ff1b7424 */ /* 0x000fc600078e00ff */
        /* <DEDUP_REMOVED lines=48> */
.L_x_172:
[----:B------:R-:W-:Y:S01]  /*1510*/  IMAD.MOV.U32 R4, RZ, RZ, 0x0 ;  /* 0x00000000ff047424 */ /* 0x000fe200078e00ff */
[----:B------:R-:W-:Y:S02]  /*1520*/  MOV R5, 0x7ff00000 ;  /* 0x7ff0000000057802 */ /* 0x000fe40000000f00 */
[----:B------:R-:W-:-:S04]  /*1530*/  LOP3.LUT P0, RZ, R15, 0x7fffffff, RZ, 0xc0, !PT ;  /* 0x7fffffff0fff7812 */ /* 0x000fc8000780c0ff */
[----:B------:R-:W-:-:S10]  /*1540*/  DFMA R4, R14, R4, +INF ;  /* 0x7ff000000e04742b */ /* 0x000fd40000000004 */
[----:B------:R-:W-:Y:S02]  /*1550*/  FSEL R14, R4, RZ, P0 ;  /* 0x000000ff040e7208 */ /* 0x000fe40000000000 */
[----:B------:R-:W-:-:S07]  /*1560*/  FSEL R15, R5, -QNAN , P0 ;  /* 0xfff00000050f7808 */ /* 0x000fce0000000000 */
.L_x_173:
[----:B------:R-:W-:Y:S05]  /*1570*/  BSYNC.RECONVERGENT B0 ;  /* 0x0000000000007941 */ /* 0x000fea0003800200 */
.L_x_171:
[----:B------:R-:W-:Y:S01]  /*1580*/  ISETP.GT.AND P0, PT, R13, 0xfffff, PT ;  /* 0x000fffff0d00780c */ /* 0x000fe20003f04270 */
[----:B------:R-:W-:-:S12]  /*1590*/  IMAD.MOV.U32 R16, RZ, RZ, -0x3ff ;  /* 0xfffffc01ff107424 */ /* 0x000fd800078e00ff */
[----:B------:R-:W-:Y:S01]  /*15a0*/  @!P0 DMUL R6, R6, 1.80143985094819840000e+16 ;  /* 0x4350000006068828 */ /* 0x000fe20000000000 */
[----:B------:R-:W-:-:S09]  /*15b0*/  @!P0 IMAD.MOV.U32 R16, RZ, RZ, -0x435 ;  /* 0xfffffbcbff108424 */ /* 0x000fd200078e00ff */
[----:B------:R-:W-:Y:S02]  /*15c0*/  @!P0 IMAD.MOV.U32 R13, RZ, RZ, R7 ;  /* 0x000000ffff0d8224 */ /* 0x000fe400078e0007 */
[----:B------:R-:W-:Y:S02]  /*15d0*/  @!P0 IMAD.MOV.U32 R12, RZ, RZ, R6 ;  /* 0x000000ffff0c8224 */ /* 0x000fe400078e0006 */
[----:B------:R-:W-:-:S05]  /*15e0*/  VIADD R4, R13, 0xffffffff ;  /* 0xffffffff0d047836 */ /* 0x000fca0000000000 */
[----:B------:R-:W-:-:S13]  /*15f0*/  ISETP.GT.U32.AND P1, PT, R4, 0x7feffffe, PT ;  /* 0x7feffffe0400780c */ /* 0x000fda0003f24070 */
[----:B------:R-:W-:Y:S05]  /*1600*/  @P1 BRA `(.L_x_174) ;  /* 0x0000000400041947 */ /* 0x000fea0003800000 */
[----:B------:R-:W-:Y:S01]  /*1610*/  LOP3.LUT R4, R13, 0xfffff, RZ, 0xc0, !PT ;  /* 0x000fffff0d047812 */ /* 0x000fe200078ec0ff */
        /* <DEDUP_REMOVED lines=11> */
[----:B------:R-:W-:Y:S01]  /*16d0*/  @P0 IADD3 R5, PT, PT, R21, -0x100000, RZ ;  /* 0xfff0000015050810 */ /* 0x000fe20007ffe0ff */
[----:B------:R-:W-:-:S04]  /*16e0*/  @P0 VIADD R16, R16, 0x1 ;  /* 0x0000000110100836 */ /* 0x000fc80000000000 */
        /* <DEDUP_REMOVED lines=51> */
.L_x_174:
[----:B------:R-:W-:Y:S01]  /*1a20*/  MOV R4, 0x0 ;  /* 0x0000000000047802 */ /* 0x000fe20000000f00 */
[----:B------:R-:W-:Y:S01]  /*1a30*/  IMAD.MOV.U32 R5, RZ, RZ, 0x7ff00000 ;  /* 0x7ff00000ff057424 */ /* 0x000fe200078e00ff */
[----:B------:R-:W-:-:S05]  /*1a40*/  LOP3.LUT P0, RZ, R7, 0x7fffffff, RZ, 0xc0, !PT ;  /* 0x7fffffff07ff7812 */ /* 0x000fca000780c0ff */
[----:B------:R-:W-:-:S10]  /*1a50*/  DFMA R4, R6, R4, +INF ;  /* 0x7ff000000604742b */ /* 0x000fd40000000004 */
[----:B------:R-:W-:Y:S02]  /*1a60*/  FSEL R20, R4, RZ, P0 ;  /* 0x000000ff04147208 */ /* 0x000fe40000000000 */
[----:B------:R-:W-:-:S07]  /*1a70*/  FSEL R21, R5, -QNAN , P0 ;  /* 0xfff0000005157808 */ /* 0x000fce0000000000 */
.L_x_175:
[----:B------:R-:W0:Y:S01]  /*1a80*/  LDCU UR4, c[0x0][0x3b0] ;  /* 0x00007600ff0477ac */ /* 0x000e220008000800 */
[----:B------:R-:W-:Y:S01]  /*1a90*/  IMAD.MOV.U32 R4, RZ, RZ, 0x1 ;  /* 0x00000001ff047424 */ /* 0x000fe200078e00ff */
[----:B------:R-:W-:Y:S01]  /*1aa0*/  FSETP.GEU.AND P1, PT, |R11|, 6.5827683646048100446e-37, PT ;  /* 0x036000000b00780b */ /* 0x000fe20003f2e200 */
[----:B------:R-:W-:Y:S01]  /*1ab0*/  UMOV UR5, 0x3c695355 ;  /* 0x3c69535500057882 */ /* 0x000fe20000000000 */
[----:B0-----:R-:W0:Y:S01]  /*1ac0*/  I2F.F64 R12, UR4 ;  /* 0x00000004000c7d12 */ /* 0x001e220008201c00 */
[----:B------:R-:W-:Y:S01]  /*1ad0*/  UMOV UR4, 0xbaaafad3 ;  /* 0xbaaafad300047882 */ /* 0x000fe20000000000 */
[----:B0-----:R-:W-:-:S06]  /*1ae0*/  DADD R12, R12, -1 ;  /* 0xbff000000c0c7429 */ /* 0x001fcc0000000000 */
[----:B------:R-:W0:Y:S02]  /*1af0*/  MUFU.RCP64H R5, R13 ;  /* 0x0000000d00057308 */ /* 0x000e240000001800 */
[----:B0-----:R-:W-:-:S08]  /*1b00*/  DFMA R6, -R12, R4, 1 ;  /* 0x3ff000000c06742b */ /* 0x001fd00000000104 */
[----:B------:R-:W-:-:S08]  /*1b10*/  DFMA R6, R6, R6, R6 ;  /* 0x000000060606722b */ /* 0x000fd00000000006 */
[----:B------:R-:W-:-:S08]  /*1b20*/  DFMA R6, R4, R6, R4 ;  /* 0x000000060406722b */ /* 0x000fd00000000004 */
[----:B------:R-:W-:-:S08]  /*1b30*/  DFMA R4, -R12, R6, 1 ;  /* 0x3ff000000c04742b */ /* 0x000fd00000000106 */
[----:B------:R-:W-:Y:S02]  /*1b40*/  DFMA R4, R6, R4, R6 ;  /* 0x000000040604722b */ /* 0x000fe40000000006 */
[----:B------:R-:W-:-:S06]  /*1b50*/  DMUL R6, R20, UR4 ;  /* 0x0000000414067c28 */ /* 0x000fcc0008000000 */
[----:B------:R-:W-:-:S08]  /*1b60*/  DMUL R18, R10, R4 ;  /* 0x000000040a127228 */ /* 0x000fd00000000000 */
[----:B------:R-:W-:-:S08]  /*1b70*/  DFMA R22, -R12, R18, R10 ;  /* 0x000000120c16722b */ /* 0x000fd0000000010a */
[----:B------:R-:W-:Y:S02]  /*1b80*/  DFMA R4, R4, R22, R18 ;  /* 0x000000160404722b */ /* 0x000fe40000000012 */
[----:B------:R-:W-:Y:S01]  /*1b90*/  DMUL R18, R14, UR4 ;  /* 0x000000040e127c28 */ /* 0x000fe20008000000 */
[----:B------:R-:W-:Y:S01]  /*1ba0*/  UMOV UR4, 0x1526e50e ;  /* 0x1526e50e00047882 */ /* 0x000fe20000000000 */
[----:B------:R-:W-:Y:S02]  /*1bb0*/  UMOV UR5, 0x3fdbcb7b ;  /* 0x3fdbcb7b00057882 */ /* 0x000fe40000000000 */
[----:B------:R-:W-:-:S04]  /*1bc0*/  DFMA R6, R20, UR4, R6 ;  /* 0x0000000414067c2b */ /* 0x000fc80008000006 */
[----:B------:R-:W-:Y:S01]  /*1bd0*/  FFMA R16, RZ, R13, R5 ;  /* 0x0000000dff107223 */ /* 0x000fe20000000005 */
[----:B------:R-:W-:-:S04]  /*1be0*/  DFMA R14, R14, UR4, R18 ;  /* 0x000000040e0e7c2b */ /* 0x000fc80008000012 */
[----:B------:R-:W-:-:S04]  /*1bf0*/  FSETP.GT.AND P0, PT, |R16|, 1.469367938527859385e-39, PT ;  /* 0x001000001000780b */ /* 0x000fc80003f04200 */
[----:B------:R-:W-:-:S09]  /*1c00*/  DADD R14, -R6, R14 ;  /* 0x00000000060e7229 */ /* 0x000fd2000000010e */
[----:B------:R-:W-:Y:S05]  /*1c10*/  @P0 BRA P1, `(.L_x_176) ;  /* 0x0000000000200947 */ /* 0x000fea0000800000 */
[----:B------:R-:W-:Y:S01]  /*1c20*/  IMAD.MOV.U32 R22, RZ, RZ, R10 ;  /* 0x000000ffff167224 */ /* 0x000fe200078e000a */
[----:B------:R-:W-:Y:S01]  /*1c30*/  MOV R16, 0x1c80 ;  /* 0x00001c8000107802 */ /* 0x000fe20000000f00 */
[----:B------:R-:W-:Y:S02]  /*1c40*/  IMAD.MOV.U32 R23, RZ, RZ, R11 ;  /* 0x000000ffff177224 */ /* 0x000fe400078e000b */
[----:B------:R-:W-:Y:S02]  /*1c50*/  IMAD.MOV.U32 R20, RZ, RZ, R12 ;  /* 0x000000ffff147224 */ /* 0x000fe400078e000c */
[----:B------:R-:W-:-:S07]  /*1c60*/  IMAD.MOV.U32 R21, RZ, RZ, R13 ;  /* 0x000000ffff157224 */ /* 0x000fce00078e000d */
[----:B------:R-:W-:Y:S05]  /*1c70*/  CALL.REL.NOINC `($__internal_2_$__cuda_sm20_div_rn_f64_full) ;  /* 0x0000001400307944 */ /* 0x000fea0003c00000 */
[----:B------:R-:W-:Y:S01]  /*1c80*/  MOV R4, R28 ;  /* 0x0000001c00047202 */ /* 0x000fe20000000f00 */
[----:B------:R-:W-:-:S07]  /*1c90*/  IMAD.MOV.U32 R5, RZ, RZ, R29 ;  /* 0x000000ffff057224 */ /* 0x000fce00078e001d */
.L_x_176:
        /* <DEDUP_REMOVED lines=23> */
.L_x_178:
[----:B------:R-:W-:Y:S05]  /*1e10*/  BSYNC.RECONVERGENT B0 ;  /* 0x0000000000007941 */ /* 0x000fea0003800200 */
.L_x_177:
[----:B------:R-:W-:Y:S01]  /*1e20*/  DSETP.MAX.AND P2, P3, RZ, R6, PT ;  /* 0x00000006ff00722a */ /* 0x000fe20003b4f000 */
[----:B------:R-:W0:Y:S01]  /*1e30*/  LDC R51, c[0x0][0x3b8] ;  /* 0x0000ee00ff337b82 */ /* 0x000e220000000800 */
[----:B------:R-:W-:Y:S01]  /*1e40*/  IMAD.MOV.U32 R4, RZ, RZ, RZ ;  /* 0x000000ffff047224 */ /* 0x000fe200078e00ff */
[----:B------:R-:W-:Y:S01]  /*1e50*/  DSETP.MAX.AND P0, P1, RZ, R2, PT ;  /* 0x00000002ff00722a */ /* 0x000fe2000390f000 */
[----:B------:R-:W-:Y:S02]  /*1e60*/  IMAD.MOV.U32 R5, RZ, RZ, R6 ;  /* 0x000000ffff057224 */ /* 0x000fe400078e0006 */
[----:B------:R-:W-:Y:S01]  /*1e70*/  IMAD.MOV.U32 R11, RZ, RZ, R3 ;  /* 0x000000ffff0b7224 */ /* 0x000fe200078e0003 */
[C---:B------:R-:W-:Y:S01]  /*1e80*/  FSEL R15, R4.reuse, R7, P2 ;  /* 0x00000007040f7208 */ /* 0x040fe20001000000 */
[----:B------:R-:W-:Y:S01]  /*1e90*/  IMAD.MOV.U32 R6, RZ, RZ, RZ ;  /* 0x000000ffff067224 */ /* 0x000fe200078e00ff */
[----:B------:R-:W-:Y:S01]  /*1ea0*/  SEL R4, R4, R5, P2 ;  /* 0x0000000504047207 */ /* 0x000fe20001000000 */
[----:B------:R-:W-:-:S04]  /*1eb0*/  IMAD.MOV.U32 R3, RZ, RZ, R13 ;  /* 0x000000ffff037224 */ /* 0x000fc800078e000d */
[----:B------:R-:W-:Y:S02]  /*1ec0*/  @P3 LOP3.LUT R15, R7, 0x80000, RZ, 0xfc, !PT ;  /* 0x00080000070f3812 */ /* 0x000fe400078efcff */
[----:B------:R-:W-:Y:S01]  /*1ed0*/  MOV R7, R2 ;  /* 0x0000000200077202 */ /* 0x000fe20000000f00 */
[----:B------:R-:W-:Y:S02]  /*1ee0*/  IMAD.MOV.U32 R2, RZ, RZ, RZ ;  /* 0x000000ffff027224 */ /* 0x000fe400078e00ff */
[----:B------:R-:W-:Y:S01]  /*1ef0*/  IMAD.MOV.U32 R5, RZ, RZ, R15 ;  /* 0x000000ffff057224 */ /* 0x000fe200078e000f */
[----:B------:R-:W-:Y:S02]  /*1f00*/  FSEL R15, R6, R11, P0 ;  /* 0x0000000b060f7208 */ /* 0x000fe40000000000 */
[----:B------:R-:W-:Y:S01]  /*1f10*/  SEL R2, R2, R7, P0 ;  /* 0x0000000702027207 */ /* 0x000fe20000000000 */
[----:B------:R-:W-:Y:S01]  /*1f20*/  IMAD.MOV.U32 R6, RZ, RZ, R5 ;  /* 0x000000ffff067224 */ /* 0x000fe200078e0005 */
[----:B------:R-:W-:Y:S01]  /*1f30*/  @P1 LOP3.LUT R15, R11, 0x80000, RZ, 0xfc, !PT ;  /* 0x000800000b0f1812 */ /* 0x000fe200078efcff */
[----:B------:R-:W-:Y:S01]  /*1f40*/  DSETP.MIN.AND P2, P3, R12, R4, PT ;  /* 0x000000040c00722a */ /* 0x000fe20003b40000 */
[----:B0-----:R-:W-:-:S05]  /*1f50*/  ISETP.GE.AND P0, PT, R51, 0x1, PT ;  /* 0x000000013300780c */ /* 0x001fca0003f06270 */
[----:B------:R-:W-:Y:S01]  /*1f60*/  FSEL R7, R3, R6, P2 ;  /* 0x0000000603077208 */ /* 0x000fe20001000000 */
[----:B------:R-:W-:Y:S01]  /*1f70*/  IMAD.MOV.U32 R3, RZ, RZ, R15 ;  /* 0x000000ffff037224 */ /* 0x000fe200078e000f */
[----:B------:R-:W-:-:S05]  /*1f80*/  SEL R4, R12, R4, P2 ;  /* 0x000000040c047207 */ /* 0x000fca0001000000 */
[----:B------:R-:W-:Y:S01]  /*1f90*/  DSETP.MIN.AND P1, P2, R2, R8, PT ;  /* 0x000000080200722a */ /* 0x000fe20003a20000 */
[----:B------:R-:W-:Y:S01]  /*1fa0*/  @P3 LOP3.LUT R7, R6, 0x80000, RZ, 0xfc, !PT ;  /* 0x0008000006073812 */ /* 0x000fe200078efcff */
[----:B------:R-:W-:-:S12]  /*1fb0*/  @!P0 EXIT ;  /* 0x000000000000894d */ /* 0x000fd80003800000 */
[----:B------:R-:W-:Y:S01]  /*1fc0*/  MOV R6, R3 ;  /* 0x0000000300067202 */ /* 0x000fe20000000f00 */
[----:B------:R-:W-:Y:S01]  /*1fd0*/  IMAD.MOV.U32 R5, RZ, RZ, R7 ;  /* 0x000000ffff057224 */ /* 0x000fe200078e0007 */
[----:B------:R-:W0:Y:S01]  /*1fe0*/  LDCU UR8, c[0x0][0x3bc] ;  /* 0x00007780ff0877ac */ /* 0x000e220008000800 */
[----:B------:R-:W-:Y:S01]  /*1ff0*/  IMAD.MOV.U32 R7, RZ, RZ, R8 ;  /* 0x000000ffff077224 */ /* 0x000fe200078e0008 */
[----:B------:R-:W-:Y:S01]  /*2000*/  FSEL R11, R6, R9, P1 ;  /* 0x00000009060b7208 */ /* 0x000fe20000800000 */
[----:B------:R-:W-:Y:S01]  /*2010*/  F2I.F64.CEIL R21, R4 ;  /* 0x0000000400157311 */ /* 0x000fe20000309100 */
[----:B------:R-:W-:Y:S01]  /*2020*/  @P2 LOP3.LUT R11, R9, 0x80000, RZ, 0xfc, !PT ;  /* 0x00080000090b2812 */ /* 0x000fe200078efcff */
[----:B------:R-:W1:Y:S01]  /*2030*/  LDCU UR9, c[0x0][0x3b0] ;  /* 0x00007600ff0977ac */ /* 0x000e620008000800 */
[----:B------:R-:W-:Y:S02]  /*2040*/  SEL R2, R2, R7, P1 ;  /* 0x0000000702027207 */ /* 0x000fe40000800000 */
[C---:B------:R-:W-:Y:S01]  /*2050*/  ISETP.GE.U32.AND P4, PT, R51.reuse, 0x4, PT ;  /* 0x000000043300780c */ /* 0x040fe20003f86070 */
[----:B------:R-:W-:Y:S01]  /*2060*/  IMAD.MOV.U32 R3, RZ, RZ, R11 ;  /* 0x000000ffff037224 */ /* 0x000fe200078e000b */
[----:B------:R-:W-:Y:S01]  /*2070*/  UMOV UR4, URZ ;  /* 0x000000ff00047c82 */ /* 0x000fe20008000000 */
[----:B------:R-:W2:Y:S01]  /*2080*/  F2I.F64.FLOOR R16, R4 ;  /* 0x0000000400107311 */ /* 0x000ea20000305100 */
[----:B0-----:R-:W-:-:S07]  /*2090*/  IMAD R6, R51, UR8, RZ ;  /* 0x0000000833067c24 */ /* 0x001fce000f8e02ff */
[----:B------:R-:W-:Y:S01]  /*20a0*/  F2I.F64.CEIL R23, R2 ;  /* 0x0000000200177311 */ /* 0x000fe20000309100 */
[----:B--2---:R-:W-:-:S07]  /*20b0*/  ISETP.NE.AND P2, PT, R16, R21, PT ;  /* 0x000000151000720c */ /* 0x004fce0003f45270 */
[----:B------:R-:W0:Y:S01]  /*20c0*/  F2I.F64.FLOOR R18, R2 ;  /* 0x0000000200127311 */ /* 0x000e220000305100 */
[----:B------:R-:W-:-:S07]  /*20d0*/  ISETP.NE.AND P1, PT, R16, R21, PT ;  /* 0x000000151000720c */ /* 0x000fce0003f25270 */
[----:B------:R-:W2:Y:S01]  /*20e0*/  I2F.F64 R14, R21 ;  /* 0x00000015000e7312 */ /* 0x000ea20000201c00 */
[----:B0-----:R-:W-:-:S07]  /*20f0*/  ISETP.NE.AND P0, PT, R18, R23, PT ;  /* 0x000000171200720c */ /* 0x001fce0003f05270 */
[----:B------:R-:W0:Y:S01]  /*2100*/  I2F.F64 R12, R16 ;  /* 0x00000010000c7312 */ /* 0x000e220000201c00 */
[----:B------:R-:W-:Y:S02]  /*2110*/  ISETP.EQ.AND P2, PT, R18, R23, P2 ;  /* 0x000000171200720c */ /* 0x000fe40001742270 */
[CC--:B------:R-:W-:Y:S02]  /*2120*/  ISETP.NE.AND P3, PT, R16.reuse, R21.reuse, P0 ;  /* 0x000000151000720c */ /* 0x0c0fe40000765270 */
[----:B------:R-:W-:Y:S01]  /*2130*/  ISETP.EQ.AND P0, PT, R16, R21, P0 ;  /* 0x000000151000720c */ /* 0x000fe20000702270 */
[C---:B--2---:R-:W-:Y:S02]  /*2140*/  DADD R14, -R4.reuse, R14 ;  /* 0x00000000040e7229 */ /* 0x044fe4000000010e */
[----:B------:R-:W2:Y:S01]  /*2150*/  I2F.F64 R10, R23 ;  /* 0x00000017000a7312 */ /* 0x000ea20000201c00 */
[----:B------:R-:W-:Y:S01]  /*2160*/  ISETP.EQ.AND P1, PT, R18, R23, !P1 ;  /* 0x000000171200720c */ /* 0x000fe20004f22270 */
[----:B0-----:R-:W-:-:S06]  /*2170*/  DADD R12, R4, -R12 ;  /* 0x00000000040c7229 */ /* 0x001fcc000000080c */
[----:B------:R-:W0:Y:S01]  /*2180*/  I2F.F64 R8, R18 ;  /* 0x0000001200087312 */ /* 0x000e220000201c00 */
[----:B-1----:R-:W-:Y:S02]  /*2190*/  IMAD R4, R6, UR9, RZ ;  /* 0x0000000906047c24 */ /* 0x002fe4000f8e02ff */
[-C--:B------:R-:W-:Y:S01]  /*21a0*/  IMAD R5, R16, R6.reuse, RZ ;  /* 0x0000000610057224 */ /* 0x080fe200078e02ff */
[C---:B--2---:R-:W-:Y:S02]  /*21b0*/  DADD R10, -R2.reuse, R10 ;  /* 0x00000000020a7229 */ /* 0x044fe4000000010a */
[----:B0-----:R-:W-:Y:S01]  /*21c0*/  DADD R8, R2, -R8 ;  /* 0x0000000002087229 */ /* 0x001fe20000000808 */
[----:B------:R-:W-:Y:S02]  /*21d0*/  IMAD R2, R17, R6, RZ ;  /* 0x0000000611027224 */ /* 0x000fe400078e02ff */
[-C--:B------:R-:W-:Y:S02]  /*21e0*/  IMAD R3, R18, R4.reuse, RZ ;  /* 0x0000000412037224 */ /* 0x080fe400078e02ff */
[----:B------:R-:W-:-:S02]  /*21f0*/  IMAD R4, R23, R4, RZ ;  /* 0x0000000417047224 */ /* 0x000fc400078e02ff */
[----:B------:R-:W-:Y:S01]  /*2200*/  IMAD R6, R21, R6, RZ ;  /* 0x0000000615067224 */ /* 0x000fe200078e02ff */
[----:B------:R-:W-:Y:S06]  /*2210*/  @!P4 BRA `(.L_x_179) ;  /* 0x000000080008c947 */ /* 0x000fec0003800000 */
[----:B------:R-:W0:Y:S01]  /*2220*/  LDCU.64 UR4, c[0x0][0x3a0] ;  /* 0x00007400ff0477ac */ /* 0x000e220008000a00 */
[----:B------:R-:W-:Y:S01]  /*2230*/  IMAD R48, R17, UR8, R0 ;  /* 0x0000000811307c24 */ /* 0x000fe2000f8e0200 */
[----:B------:R-:W-:Y:S01]  /*2240*/  LOP3.LUT R50, R51, 0x7ffffffc, RZ, 0xc0, !PT ;  /* 0x7ffffffc33327812 */ /* 0x000fe200078ec0ff */
[C-C-:B------:R-:W-:Y:S02]  /*2250*/  IMAD R7, R18.reuse, UR9, R16.reuse ;  /* 0x0000000912077c24 */ /* 0x140fe4000f8e0210 */
[C---:B------:R-:W-:Y:S02]  /*2260*/  IMAD R17, R23.reuse, UR9, R16 ;  /* 0x0000000917117c24 */ /* 0x040fe4000f8e0210 */
[--C-:B------:R-:W-:Y:S02]  /*2270*/  IMAD R19, R18, UR9, R21.reuse ;  /* 0x0000000912137c24 */ /* 0x100fe4000f8e0215 */
[----:B------:R-:W-:Y:S02]  /*2280*/  IMAD R21, R23, UR9, R21 ;  /* 0x0000000917157c24 */ /* 0x000fe4000f8e0215 */
[----:B------:R-:W-:-:S02]  /*2290*/  IMAD R16, R7, UR8, R0 ;  /* 0x0000000807107c24 */ /* 0x000fc4000f8e0200 */
[--C-:B------:R-:W-:Y:S02]  /*22a0*/  IMAD R18, R17, UR8, R0.reuse ;  /* 0x0000000811127c24 */ /* 0x100fe4000f8e0200 */
[--C-:B------:R-:W-:Y:S02]  /*22b0*/  IMAD R20, R19, UR8, R0.reuse ;  /* 0x0000000813147c24 */ /* 0x100fe4000f8e0200 */
[----:B------:R-:W-:Y:S01]  /*22c0*/  IMAD R22, R21, UR8, R0 ;  /* 0x0000000815167c24 */ /* 0x000fe2000f8e0200 */
[----:B0-----:R-:W-:Y:S01]  /*22d0*/  UIADD3 UR4, UP0, UPT, UR4, 0x10, URZ ;  /* 0x0000001004047890 */ /* 0x001fe2000ff1e0ff */
[-C--:B------:R-:W-:Y:S02]  /*22e0*/  IMAD R48, R48, R51.reuse, RZ ;  /* 0x0000003330307224 */ /* 0x080fe400078e02ff */
[-C--:B------:R-:W-:Y:S01]  /*22f0*/  IMAD R53, R16, R51.reuse, RZ ;  /* 0x0000003310357224 */ /* 0x080fe200078e02ff */
[----:B------:R-:W-:Y:S01]  /*2300*/  UIADD3.X UR5, UPT, UPT, URZ, UR5, URZ, UP0, !UPT ;  /* 0x00000005ff057290 */ /* 0x000fe200087fe4ff */
[----:B------:R-:W-:-:S02]  /*2310*/  IMAD R7, R18, R51, RZ ;  /* 0x0000003312077224 */ /* 0x000fc400078e02ff */
[-C--:B------:R-:W-:Y:S02]  /*2320*/  IMAD R49, R20, R51.reuse, RZ ;  /* 0x0000003314317224 */ /* 0x080fe400078e02ff */
[----:B------:R-:W-:Y:S02]  /*2330*/  IMAD R51, R22, R51, RZ ;  /* 0x0000003316337224 */ /* 0x000fe400078e02ff */
[----:B------:R-:W-:Y:S02]  /*2340*/  IMAD.MOV R50, RZ, RZ, -R50 ;  /* 0x000000ffff327224 */ /* 0x000fe400078e0a32 */
[----:B------:R-:W-:Y:S02]  /*2350*/  IMAD.U32 R16, RZ, RZ, UR4 ;  /* 0x00000004ff107e24 */ /* 0x000fe4000f8e00ff */
[----:B------:R-:W-:-:S07]  /*2360*/  IMAD.U32 R17, RZ, RZ, UR5 ;  /* 0x00000005ff117e24 */ /* 0x000fce000f8e00ff */
.L_x_180:
[----:B------:R-:W-:-:S05]  /*2370*/  IMAD.WIDE R40, R49, 0x8, R16 ;  /* 0x0000000831287825 */ /* 0x000fca00078e0210 */
[----:B------:R-:W2:Y:S01]  /*2380*/  LDG.E.64 R30, desc[UR6][R40.64+-0x10] ;  /* 0xfffff006281e7981 */ /* 0x000ea2000c1e1b00 */
[----:B0-----:R-:W-:-:S04]  /*2390*/  IMAD.WIDE R28, R53, 0x8, R16 ;  /* 0x00000008351c7825 */ /* 0x001fc800078e0210 */
[--C-:B------:R-:W-:Y:S02]  /*23a0*/  IMAD.WIDE R26, R7, 0x8, R16.reuse ;  /* 0x00000008071a7825 */ /* 0x100fe400078e0210 */
[----:B------:R-:W3:Y:S04]  /*23b0*/  LDG.E.64 R28, desc[UR6][R28.64+-0x10] ;  /* 0xfffff0061c1c7981 */ /* 0x000ee8000c1e1b00 */
[----:B------:R-:W4:Y:S01]  /*23c0*/  LDG.E.64 R26, desc[UR6][R26.64+-0x10] ;  /* 0xfffff0061a1a7981 */ /* 0x000f22000c1e1b00 */
[----:B------:R-:W-:-:S05]  /*23d0*/  IMAD.WIDE R42, R51, 0x8, R16 ;  /* 0x00000008332a7825 */ /* 0x000fca00078e0210 */
[----:B------:R-:W5:Y:S01]  /*23e0*/  @P3 LDG.E.64 R38, desc[UR6][R42.64+-0x10] ;  /* 0xfffff0062a263981 */ /* 0x000f62000c1e1b00 */
[----:B--2---:R-:W-:Y:S02]  /*23f0*/  DMUL R30, R12, R30 ;  /* 0x0000001e0c1e7228 */ /* 0x004fe40000000000 */
[----:B---3--:R-:W-:-:S06]  /*2400*/  @P3 DMUL R36, R14, R28 ;  /* 0x0000001c0e243228 */ /* 0x008fcc0000000000 */
[----:B------:R-:W-:Y:S02]  /*2410*/  @P3 DMUL R32, R10, R30 ;  /* 0x0000001e0a203228 */ /* 0x000fe40000000000 */
[-C--:B----4-:R-:W-:Y:S02]  /*2420*/  @P3 DMUL R34, R14, R26.reuse ;  /* 0x0000001a0e223228 */ /* 0x090fe40000000000 */
[----:B------:R-:W-:Y:S02]  /*2430*/  DMUL R26, R8, R26 ;  /* 0x0000001a081a7228 */ /* 0x000fe40000000000 */
[----:B------:R-:W-:Y:S02]  /*2440*/  DFMA R30, R14, R28, R30 ;  /* 0x0000001c0e1e722b */ /* 0x000fe4000000001e */
[----:B------:R-:W-:Y:S02]  /*2450*/  @P3 DFMA R32, R10, R36, R32 ;  /* 0x000000240a20322b */ /* 0x000fe40000000020 */
[----:B-----5:R-:W-:-:S02]  /*2460*/  @P3 DMUL R38, R12, R38 ;  /* 0x000000260c263228 */ /* 0x020fc40000000000 */
[----:B------:R-:W-:-:S04]  /*2470*/  DFMA R26, R10, R28, R26 ;  /* 0x0000001c0a1a722b */ /* 0x000fc8000000001a */
[C---:B------:R-:W-:Y:S02]  /*2480*/  @P3 DFMA R34, R8.reuse, R34, R32 ;  /* 0x000000220822322b */ /* 0x040fe40000000020 */
[----:B------:R-:W0:Y:S06]  /*2490*/  LDC.64 R32, c[0x0][0x3a8] ;  /* 0x0000ea00ff207b82 */ /* 0x000e2c0000000a00 */
[----:B------:R-:W-:-:S10]  /*24a0*/  @P3 DFMA R18, R8, R38, R34 ;  /* 0x000000260812322b */ /* 0x000fd40000000022 */
[----:B------:R-:W-:Y:S02]  /*24b0*/  FSEL R35, R30, R18, P2 ;  /* 0x000000121e237208 */ /* 0x000fe40001000000 */
[----:B------:R-:W-:Y:S02]  /*24c0*/  FSEL R37, R31, R19, P2 ;  /* 0x000000131f257208 */ /* 0x000fe40001000000 */
[----:B------:R-:W-:Y:S02]  /*24d0*/  FSEL R31, R26, R35, P0 ;  /* 0x000000231a1f7208 */ /* 0x000fe40000000000 */
[----:B------:R-:W-:Y:S02]  /*24e0*/  FSEL R27, R27, R37, P0 ;  /* 0x000000251b1b7208 */ /* 0x000fe40000000000 */
[----:B------:R-:W-:Y:S02]  /*24f0*/  FSEL R30, R28, R31, P1 ;  /* 0x0000001f1c1e7208 */ /* 0x000fe40000800000 */
[----:B------:R-:W-:Y:S01]  /*2500*/  FSEL R31, R29, R27, P1 ;  /* 0x0000001b1d1f7208 */ /* 0x000fe20000800000 */
[----:B0-----:R-:W-:-:S04]  /*2510*/  IMAD.WIDE R26, R48, 0x8, R32 ;  /* 0x00000008301a7825 */ /* 0x001fc800078e0220 */
[--C-:B------:R-:W-:Y:S01]  /*2520*/  IMAD.WIDE R28, R49, 0x8, R16.reuse ;  /* 0x00000008311c7825 */ /* 0x100fe200078e0210 */
[----:B------:R0:W-:Y:S04]  /*2530*/  STG.E.64 desc[UR6][R26.64], R30 ;  /* 0x0000001e1a007986 */ /* 0x0001e8000c101b06 */
[----:B------:R-:W2:Y:S01]  /*2540*/  LDG.E.64 R44, desc[UR6][R28.64+-0x8] ;  /* 0xfffff8061c2c7981 */ /* 0x000ea2000c1e1b00 */
[----:B------:R-:W-:-:S05]  /*2550*/  IMAD.WIDE R32, R7, 0x8, R16 ;  /* 0x0000000807207825 */ /* 0x000fca00078e0210 */
[----:B------:R-:W3:Y:S01]  /*2560*/  LDG.E.64 R36, desc[UR6][R32.64+-0x8] ;  /* 0xfffff80620247981 */ /* 0x000ee2000c1e1b00 */
[----:B0-----:R-:W-:-:S05]  /*2570*/  IMAD.WIDE R30, R53, 0x8, R16 ;  /* 0x00000008351e7825 */ /* 0x001fca00078e0210 */
[----:B------:R-:W4:Y:S01]  /*2580*/  LDG.E.64 R38, desc[UR6][R30.64+-0x8] ;  /* 0xfffff8061e267981 */ /* 0x000f22000c1e1b00 */
[----:B------:R-:W-:-:S05]  /*2590*/  IMAD.WIDE R34, R51, 0x8, R16 ;  /* 0x0000000833227825 */ /* 0x000fca00078e0210 */
[----:B------:R-:W5:Y:S01]  /*25a0*/  @P3 LDG.E.64 R46, desc[UR6][R34.64+-0x8] ;  /* 0xfffff806222e3981 */ /* 0x000f62000c1e1b00 */
[----:B--2---:R-:W-:-:S08]  /*25b0*/  DMUL R44, R12, R44 ;  /* 0x0000002c0c2c7228 */ /* 0x004fd00000000000 */
[----:B------:R-:W-:Y:S02]  /*25c0*/  @P3 DMUL R42, R10, R44 ;  /* 0x0000002c0a2a3228 */ /* 0x000fe40000000000 */
[----:B----4-:R-:W-:-:S08]  /*25d0*/  @P3 DMUL R40, R14, R38 ;  /* 0x000000260e283228 */ /* 0x010fd00000000000 */
[----:B------:R-:W-:Y:S02]  /*25e0*/  @P3 DFMA R42, R10, R40, R42 ;  /* 0x000000280a2a322b */ /* 0x000fe4000000002a */
[----:B---3--:R-:W-:Y:S02]  /*25f0*/  @P3 DMUL R40, R14, R36 ;  /* 0x000000240e283228 */ /* 0x008fe40000000000 */
[----:B-----5:R-:W-:Y:S02]  /*2600*/  @P3 DMUL R46, R12, R46 ;  /* 0x0000002e0c2e3228 */ /* 0x020fe40000000000 */
[----:B------:R-:W-:-:S04]  /*2610*/  DMUL R36, R8, R36 ;  /* 0x0000002408247228 */ /* 0x000fc80000000000 */
[----:B------:R-:W-:Y:S02]  /*2620*/  @P3 DFMA R40, R8, R40, R42 ;  /* 0x000000280828322b */ /* 0x000fe4000000002a */
[-C--:B------:R-:W-:Y:S02]  /*2630*/  DFMA R44, R14, R38.reuse, R44 ;  /* 0x000000260e2c722b */ /* 0x080fe4000000002c */
[----:B------:R-:W-:-:S04]  /*2640*/  DFMA R36, R10, R38, R36 ;  /* 0x000000260a24722b */ /* 0x000fc80000000024 */
[----:B------:R-:W-:-:S10]  /*2650*/  @P3 DFMA R20, R8, R46, R40 ;  /* 0x0000002e0814322b */ /* 0x000fd40000000028 */
[----:B------:R-:W-:Y:S02]  /*2660*/  FSEL R41, R44, R20, P2 ;  /* 0x000000142c297208 */ /* 0x000fe40001000000 */
[----:B------:R-:W-:Y:S02]  /*2670*/  FSEL R45, R45, R21, P2 ;  /* 0x000000152d2d7208 */ /* 0x000fe40001000000 */
[----:B------:R-:W-:Y:S02]  /*2680*/  FSEL R41, R36, R41, P0 ;  /* 0x0000002924297208 */ /* 0x000fe40000000000 */
[----:B------:R-:W-:Y:S02]  /*2690*/  FSEL R37, R37, R45, P0 ;  /* 0x0000002d25257208 */ /* 0x000fe40000000000 */
[----:B------:R-:W-:Y:S02]  /*26a0*/  FSEL R36, R38, R41, P1 ;  /* 0x0000002926247208 */ /* 0x000fe40000800000 */
[----:B------:R-:W-:-:S05]  /*26b0*/  FSEL R37, R39, R37, P1 ;  /* 0x0000002527257208 */ /* 0x000fca0000800000 */
[----:B------:R0:W-:Y:S04]  /*26c0*/  STG.E.64 desc[UR6][R26.64+0x8], R36 ;  /* 0x000008241a007986 */ /* 0x0001e8000c101b06 */
[----:B------:R-:W2:Y:S04]  /*26d0*/  LDG.E.64 R42, desc[UR6][R28.64] ;  /* 0x000000061c2a7981 */ /* 0x000ea8000c1e1b00 */
[----:B------:R-:W3:Y:S04]  /*26e0*/  LDG.E.64 R38, desc[UR6][R32.64] ;  /* 0x0000000620267981 */ /* 0x000ee8000c1e1b00 */
[----:B------:R-:W4:Y:S04]  /*26f0*/  @P3 LDG.E.64 R40, desc[UR6][R34.64] ;  /* 0x0000000622283981 */ /* 0x000f28000c1e1b00 */
[----:B0-----:R-:W5:Y:S01]  /*2700*/  LDG.E.64 R36, desc[UR6][R30.64] ;  /* 0x000000061e247981 */ /* 0x001f62000c1e1b00 */
[----:B--2---:R-:W-:-:S08]  /*2710*/  DMUL R42, R12, R42 ;  /* 0x0000002a0c2a7228 */ /* 0x004fd00000000000 */
[----:B------:R-:W-:Y:S02]  /*2720*/  @P3 DMUL R44, R10, R42 ;  /* 0x0000002a0a2c3228 */ /* 0x000fe40000000000 */
[----:B-----5:R-:W-:-:S08]  /*2730*/  @P3 DMUL R46, R14, R36 ;  /* 0x000000240e2e3228 */ /* 0x020fd00000000000 */
[----:B------:R-:W-:Y:S02]  /*2740*/  @P3 DFMA R44, R10, R46, R44 ;  /* 0x0000002e0a2c322b */ /* 0x000fe4000000002c */
[----:B---3--:R-:W-:Y:S02]  /*2750*/  @P3 DMUL R46, R14, R38 ;  /* 0x000000260e2e3228 */ /* 0x008fe40000000000 */
[----:B----4-:R-:W-:Y:S02]  /*2760*/  @P3 DMUL R40, R12, R40 ;  /* 0x000000280c283228 */ /* 0x010fe40000000000 */
        /* <DEDUP_REMOVED lines=14> */
[----:B------:R-:W4:Y:S04]  /*2850*/  LDG.E.64 R32, desc[UR6][R32.64+0x8] ;  /* 0x0000080620207981 */ /* 0x000f28000c1e1b00 */
[----:B------:R-:W0:Y:S01]  /*2860*/  @P3 LDG.E.64 R34, desc[UR6][R34.64+0x8] ;  /* 0x0000080622223981 */ /* 0x000e22000c1e1b00 */
[----:B------:R-:W-:-:S05]  /*2870*/  VIADD R50, R50, 0x4 ;  /* 0x0000000432327836 */ /* 0x000fca0000000000 */
[----:B------:R-:W-:Y:S01]  /*2880*/  ISETP.NE.AND P4, PT, R50, RZ, PT ;  /* 0x000000ff3200720c */ /* 0x000fe20003f85270 */
[----:B------:R-:W-:Y:S01]  /*2890*/  VIADD R53, R53, 0x4 ;  /* 0x0000000435357836 */ /* 0x000fe20000000000 */
[----:B------:R-:W-:Y:S01]  /*28a0*/  IADD3 R7, PT, PT, R7, 0x4, RZ ;  /* 0x0000000407077810 */ /* 0x000fe20007ffe0ff */
[----:B------:R-:W-:Y:S02]  /*28b0*/  VIADD R49, R49, 0x4 ;  /* 0x0000000431317836 */ /* 0x000fe40000000000 */
[----:B------:R-:W-:Y:S02]  /*28c0*/  VIADD R51, R51, 0x4 ;  /* 0x0000000433337836 */ /* 0x000fe40000000000 */
[----:B------:R-:W-:Y:S01]  /*28d0*/  VIADD R48, R48, 0x4 ;  /* 0x0000000430307836 */ /* 0x000fe20000000000 */
[----:B--2---:R-:W-:Y:S02]  /*28e0*/  DMUL R38, R12, R28 ;  /* 0x0000001c0c267228 */ /* 0x004fe40000000000 */
[----:B---3--:R-:W-:-:S06]  /*28f0*/  @P3 DMUL R40, R14, R30 ;  /* 0x0000001e0e283228 */ /* 0x008fcc0000000000 */
[----:B------:R-:W-:Y:S02]  /*2900*/  @P3 DMUL R38, R10, R38 ;  /* 0x000000260a263228 */ /* 0x000fe40000000000 */
[----:B----4-:R-:W-:-:S06]  /*2910*/  @P3 DMUL R36, R14, R32 ;  /* 0x000000200e243228 */ /* 0x010fcc0000000000 */
[----:B------:R-:W-:Y:S02]  /*2920*/  @P3 DFMA R38, R10, R40, R38 ;  /* 0x000000280a26322b */ /* 0x000fe40000000026 */
[C---:B------:R-:W-:Y:S02]  /*2930*/  DMUL R40, R12.reuse, R28 ;  /* 0x0000001c0c287228 */ /* 0x040fe40000000000 */
[----:B0-----:R-:W-:-:S04]  /*2940*/  @P3 DMUL R42, R12, R34 ;  /* 0x000000220c2a3228 */ /* 0x001fc80000000000 */
[C---:B------:R-:W-:Y:S02]  /*2950*/  @P3 DFMA R36, R8.reuse, R36, R38 ;  /* 0x000000240824322b */ /* 0x040fe40000000026 */
[----:B------:R-:W-:Y:S02]  /*2960*/  DMUL R28, R8, R32 ;  /* 0x00000020081c7228 */ /* 0x000fe40000000000 */
[----:B------:R-:W-:-:S04]  /*2970*/  DFMA R40, R14, R30, R40 ;  /* 0x0000001e0e28722b */ /* 0x000fc80000000028 */
[----:B------:R-:W-:Y:S02]  /*2980*/  @P3 DFMA R24, R8, R42, R36 ;  /* 0x0000002a0818322b */ /* 0x000fe40000000024 */
[----:B------:R-:W-:-:S08]  /*2990*/  DFMA R28, R10, R30, R28 ;  /* 0x0000001e0a1c722b */ /* 0x000fd0000000001c */
[----:B------:R-:W-:Y:S02]  /*29a0*/  FSEL R33, R40, R24, P2 ;  /* 0x0000001828217208 */ /* 0x000fe40001000000 */
[----:B------:R-:W-:Y:S02]  /*29b0*/  FSEL R41, R41, R25, P2 ;  /* 0x0000001929297208 */ /* 0x000fe40001000000 */
[----:B------:R-:W-:Y:S02]  /*29c0*/  FSEL R33, R28, R33, P0 ;  /* 0x000000211c217208 */ /* 0x000fe40000000000 */
[----:B------:R-:W-:Y:S02]  /*29d0*/  FSEL R29, R29, R41, P0 ;  /* 0x000000291d1d7208 */ /* 0x000fe40000000000 */
[----:B------:R-:W-:Y:S02]  /*29e0*/  FSEL R28, R30, R33, P1 ;  /* 0x000000211e1c7208 */ /* 0x000fe40000800000 */
[----:B------:R-:W-:-:S05]  /*29f0*/  FSEL R29, R31, R29, P1 ;  /* 0x0000001d1f1d7208 */ /* 0x000fca0000800000 */
[----:B------:R0:W-:Y:S01]  /*2a00*/  STG.E.64 desc[UR6][R26.64+0x18], R28 ;  /* 0x0000181c1a007986 */ /* 0x0001e2000c101b06 */
[----:B------:R-:W-:Y:S05]  /*2a10*/  @P4 BRA `(.L_x_180) ;  /* 0xfffffff800544947 */ /* 0x000fea000383ffff */
[----:B------:R-:W1:Y:S02]  /*2a20*/  LDCU UR4, c[0x0][0x3b8] ;  /* 0x00007700ff0477ac */ /* 0x000e640008000800 */
[----:B-1----:R-:W-:-:S12]  /*2a30*/  ULOP3.LUT UR4, UR4, 0x7ffffffc, URZ, 0xc0, !UPT ;  /* 0x7ffffffc04047892 */ /* 0x002fd8000f8ec0ff */
.L_x_179:
[----:B------:R-:W1:Y:S02]  /*2a40*/  LDC R7, c[0x0][0x3b8] ;  /* 0x0000ee00ff077b82 */ /* 0x000e640000000800 */
[----:B-1----:R-:W-:-:S13]  /*2a50*/  LOP3.LUT P4, R16, R7, 0x3, RZ, 0xc0, !PT ;  /* 0x0000000307107812 */ /* 0x002fda000788c0ff */
[----:B------:R-:W-:Y:S05]  /*2a60*/  @!P4 EXIT ;  /* 0x000000000000c94d */ /* 0x000fea0003800000 */
[----:B------:R-:W-:Y:S02]  /*2a70*/  ISETP.NE.AND P5, PT, R16, 0x1, PT ;  /* 0x000000011000780c */ /* 0x000fe40003fa5270 */
[----:B------:R-:W-:-:S04]  /*2a80*/  LOP3.LUT R17, R7, 0x1, RZ, 0xc0, !PT ;  /* 0x0000000107117812 */ /* 0x000fc800078ec0ff */
[----:B------:R-:W-:-:S07]  /*2a90*/  ISETP.NE.U32.AND P4, PT, R17, 0x1, PT ;  /* 0x000000011100780c */ /* 0x000fce0003f85070 */
[----:B------:R-:W-:Y:S06]  /*2aa0*/  @!P5 BRA `(.L_x_181) ;  /* 0x000000040008d947 */ /* 0x000fec0003800000 */
[----:B------:R-:W1:Y:S01]  /*2ab0*/  LDC.64 R36, c[0x0][0x3a0] ;  /* 0x0000e800ff247b82 */ /* 0x000e620000000a00 */
[----:B------:R-:W-:-:S04]  /*2ac0*/  IMAD R35, R0, R7, UR4 ;  /* 0x0000000400237e24 */ /* 0x000fc8000f8e0207 */
[----:B------:R-:W-:Y:S01]  /*2ad0*/  IMAD.IADD R31, R6, 0x1, R35 ;  /* 0x00000001061f7824 */ /* 0x000fe200078e0223 */
[----:B------:R-:W-:-:S03]  /*2ae0*/  IADD3 R18, PT, PT, R5, R35, RZ ;  /* 0x0000002305127210 */ /* 0x000fc60007ffe0ff */
[C---:B------:R-:W-:Y:S02]  /*2af0*/  IMAD.IADD R21, R3.reuse, 0x1, R31 ;  /* 0x0000000103157824 */ /* 0x040fe400078e021f */
[----:B------:R-:W-:Y:S02]  /*2b00*/  IMAD.IADD R23, R3, 0x1, R18 ;  /* 0x0000000103177824 */ /* 0x000fe400078e0212 */
[----:B-1----:R-:W-:-:S05]  /*2b10*/  IMAD.WIDE R20, R21, 0x8, R36 ;  /* 0x0000000815147825 */ /* 0x002fca00078e0224 */
[----:B------:R-:W2:Y:S01]  /*2b20*/  LDG.E.64 R32, desc[UR6][R20.64] ;  /* 0x0000000614207981 */ /* 0x000ea2000c1e1b00 */
[----:B------:R-:W-:-:S04]  /*2b30*/  IMAD.WIDE R22, R23, 0x8, R36 ;  /* 0x0000000817167825 */ /* 0x000fc800078e0224 */
[C---:B------:R-:W-:Y:S01]  /*2b40*/  IMAD.IADD R19, R4.reuse, 0x1, R18 ;  /* 0x0000000104137824 */ /* 0x040fe200078e0212 */
[----:B0-----:R-:W3:Y:S01]  /*2b50*/  LDG.E.64 R26, desc[UR6][R22.64] ;  /* 0x00000006161a7981 */ /* 0x001ee2000c1e1b00 */
[----:B------:R-:W-:Y:S02]  /*2b60*/  @P3 IMAD.IADD R41, R4, 0x1, R31 ;  /* 0x0000000104293824 */ /* 0x000fe400078e021f */
[----:B------:R-:W-:-:S05]  /*2b70*/  IMAD.WIDE R18, R19, 0x8, R36 ;  /* 0x0000000813127825 */ /* 0x000fca00078e0224 */
[----:B------:R-:W4:Y:S01]  /*2b80*/  LDG.E.64 R28, desc[UR6][R18.64] ;  /* 0x00000006121c7981 */ /* 0x000f22000c1e1b00 */
[----:B------:R-:W-:-:S05]  /*2b90*/  @P3 IMAD.WIDE R40, R41, 0x8, R36 ;  /* 0x0000000829283825 */ /* 0x000fca00078e0224 */
[----:B------:R-:W5:Y:S01]  /*2ba0*/  @P3 LDG.E.64 R38, desc[UR6][R40.64] ;  /* 0x0000000628263981 */ /* 0x000f62000c1e1b00 */
[----:B------:R-:W-:Y:S01]  /*2bb0*/  IMAD.IADD R35, R2, 0x1, R35 ;  /* 0x0000000102237824 */ /* 0x000fe200078e0223 */
[----:B--2---:R-:W-:Y:S02]  /*2bc0*/  DMUL R32, R12, R32 ;  /* 0x000000200c207228 */ /* 0x004fe40000000000 */
[----:B---3--:R-:W-:-:S06]  /*2bd0*/  @P3 DMUL R42, R14, R26 ;  /* 0x0000001a0e2a3228 */ /* 0x008fcc0000000000 */
[----:B------:R-:W-:Y:S02]  /*2be0*/  @P3 DMUL R44, R10, R32 ;  /* 0x000000200a2c3228 */ /* 0x000fe40000000000 */
[C---:B------:R-:W-:Y:S02]  /*2bf0*/  DFMA R32, R14.reuse, R26, R32 ;  /* 0x0000001a0e20722b */ /* 0x040fe40000000020 */
[----:B----4-:R-:W-:-:S04]  /*2c00*/  @P3 DMUL R36, R14, R28 ;  /* 0x0000001c0e243228 */ /* 0x010fc80000000000 */
[----:B------:R-:W-:Y:S02]  /*2c10*/  @P3 DFMA R42, R10, R42, R44 ;  /* 0x0000002a0a2a322b */ /* 0x000fe4000000002c */
[----:B-----5:R-:W-:-:S06]  /*2c20*/  @P3 DMUL R38, R12, R38 ;  /* 0x000000260c263228 */ /* 0x020fcc0000000000 */
[C---:B------:R-:W-:Y:S02]  /*2c30*/  @P3 DFMA R36, R8.reuse, R36, R42 ;  /* 0x000000240824322b */ /* 0x040fe4000000002a */
[C---:B------:R-:W-:Y:S01]  /*2c40*/  DMUL R42, R8.reuse, R28 ;  /* 0x0000001c082a7228 */ /* 0x040fe20000000000 */
[----:B------:R-:W0:Y:S05]  /*2c50*/  LDC.64 R28, c[0x0][0x3a8] ;  /* 0x0000ea00ff1c7b82 */ /* 0x000e2a0000000a00 */
[----:B------:R-:W-:Y:S02]  /*2c60*/  @P3 DFMA R24, R8, R38, R36 ;  /* 0x000000260818322b */ /* 0x000fe40000000024 */
[----:B------:R-:W-:-:S08]  /*2c70*/  DFMA R42, R10, R26, R42 ;  /* 0x0000001a0a2a722b */ /* 0x000fd0000000002a */
[----:B------:R-:W-:Y:S02]  /*2c80*/  FSEL R25, R33, R25, P2 ;  /* 0x0000001921197208 */ /* 0x000fe40001000000 */
[----:B------:R-:W-:Y:S02]  /*2c90*/  FSEL R37, R32, R24, P2 ;  /* 0x0000001820257208 */ /* 0x000fe40001000000 */
[----:B------:R-:W-:Y:S02]  /*2ca0*/  FSEL R43, R43, R25, P0 ;  /* 0x000000192b2b7208 */ /* 0x000fe40000000000 */
[----:B------:R-:W-:Y:S01]  /*2cb0*/  FSEL R33, R42, R37, P0 ;  /* 0x000000252a217208 */ /* 0x000fe20000000000 */
[----:B------:R-:W1:Y:S01]  /*2cc0*/  @P3 LDC.64 R24, c[0x0][0x3a0] ;  /* 0x0000e800ff183b82 */ /* 0x000e620000000a00 */
[----:B------:R-:W-:Y:S02]  /*2cd0*/  FSEL R27, R27, R43, P1 ;  /* 0x0000002b1b1b7208 */ /* 0x000fe40000800000 */
[----:B------:R-:W-:Y:S01]  /*2ce0*/  FSEL R26, R26, R33, P1 ;  /* 0x000000211a1a7208 */ /* 0x000fe20000800000 */
[----:B0-----:R-:W-:-:S05]  /*2cf0*/  IMAD.WIDE R28, R35, 0x8, R28 ;  /* 0x00000008231c7825 */ /* 0x001fca00078e021c */
[----:B------:R0:W-:Y:S04]  /*2d00*/  STG.E.64 desc[UR6][R28.64], R26 ;  /* 0x0000001a1c007986 */ /* 0x0001e8000c101b06 */
[----:B------:R-:W2:Y:S01]  /*2d10*/  LDG.E.64 R20, desc[UR6][R20.64+0x8] ;  /* 0x0000080614147981 */ /* 0x000ea2000c1e1b00 */
[----:B------:R-:W-:-:S03]  /*2d20*/  SHF.R.S32.HI R33, RZ, 0x1f, R31 ;  /* 0x0000001fff217819 */ /* 0x000fc6000001141f */
[----:B------:R-:W0:Y:S01]  /*2d30*/  LDG.E.64 R22, desc[UR6][R22.64+0x8] ;  /* 0x0000080616167981 */ /* 0x000e22000c1e1b00 */
[----:B------:R-:W-:-:S03]  /*2d40*/  IADD3 R31, P5, PT, R4, R31, RZ ;  /* 0x0000001f041f7210 */ /* 0x000fc60007fbe0ff */
[----:B------:R-:W3:Y:S01]  /*2d50*/  LDG.E.64 R18, desc[UR6][R18.64+0x8] ;  /* 0x0000080612127981 */ /* 0x000ee2000c1e1b00 */
[----:B------:R-:W-:Y:S02]  /*2d60*/  LEA.HI.X.SX32 R30, R4, R33, 0x1, P5 ;  /* 0x00000021041e7211 */ /* 0x000fe400028f0eff */
[----:B-1----:R-:W-:-:S04]  /*2d70*/  @P3 LEA R34, P5, R31, R24, 0x3 ;  /* 0x000000181f223211 */ /* 0x002fc800078a18ff */
[----:B------:R-:W-:-:S05]  /*2d80*/  @P3 LEA.HI.X R35, R31, R25, R30, 0x3, P5 ;  /* 0x000000191f233211 */ /* 0x000fca00028f1c1e */
[----:B------:R-:W4:Y:S01]  /*2d90*/  @P3 LDG.E.64 R24, desc[UR6][R34.64+0x8] ;  /* 0x0000080622183981 */ /* 0x000f22000c1e1b00 */
[----:B------:R-:W-:Y:S01]  /*2da0*/  UIADD3 UR4, UPT, UPT, UR4, 0x2, URZ ;  /* 0x0000000204047890 */ /* 0x000fe2000fffe0ff */
[----:B--2---:R-:W-:Y:S02]  /*2db0*/  DMUL R30, R12, R20 ;  /* 0x000000140c1e7228 */ /* 0x004fe40000000000 */
[----:B0-----:R-:W-:-:S06]  /*2dc0*/  @P3 DMUL R26, R14, R22 ;  /* 0x000000160e1a3228 */ /* 0x001fcc0000000000 */
[----:B------:R-:W-:Y:S02]  /*2dd0*/  @P3 DMUL R20, R10, R30 ;  /* 0x0000001e0a143228 */ /* 0x000fe40000000000 */
[----:B---3--:R-:W-:-:S06]  /*2de0*/  @P3 DMUL R32, R14, R18 ;  /* 0x000000120e203228 */ /* 0x008fcc0000000000 */
[----:B------:R-:W-:Y:S02]  /*2df0*/  @P3 DFMA R20, R10, R26, R20 ;  /* 0x0000001a0a14322b */ /* 0x000fe40000000014 */
[----:B----4-:R-:W-:-:S06]  /*2e00*/  @P3 DMUL R24, R12, R24 ;  /* 0x000000180c183228 */ /* 0x010fcc0000000000 */
        /* <DEDUP_REMOVED lines=11> */
[----:B------:R1:W-:Y:S02]  /*2ec0*/  STG.E.64 desc[UR6][R28.64+0x8], R16 ;  /* 0x000008101c007986 */ /* 0x0003e4000c101b06 */
.L_x_181:
[----:B------:R-:W-:Y:S05]  /*2ed0*/  @P4 EXIT ;  /* 0x000000000000494d */ /* 0x000fea0003800000 */
[----:B------:R-:W2:Y:S01]  /*2ee0*/  LDC.64 R30, c[0x0][0x3a0] ;  /* 0x0000e800ff1e7b82 */ /* 0x000ea20000000a00 */
[----:B------:R-:W-:-:S04]  /*2ef0*/  IMAD R7, R0, R7, UR4 ;  /* 0x0000000400077e24 */ /* 0x000fc8000f8e0207 */
[--C-:B------:R-:W-:Y:S02]  /*2f00*/  IMAD.IADD R6, R6, 0x1, R7.reuse ;  /* 0x0000000106067824 */ /* 0x100fe400078e0207 */
[----:B------:R-:W-:-:S03]  /*2f10*/  IMAD.IADD R0, R5, 0x1, R7 ;  /* 0x0000000105007824 */ /* 0x000fc600078e0207 */
[C---:B------:R-:W-:Y:S01]  /*2f20*/  IADD3 R19, PT, PT, R3.reuse, R6, RZ ;  /* 0x0000000603137210 */ /* 0x040fe20007ffe0ff */
[----:B-1----:R-:W-:-:S04]  /*2f30*/  IMAD.IADD R17, R3, 0x1, R0 ;  /* 0x0000000103117824 */ /* 0x002fc800078e0200 */
[----:B--2---:R-:W-:-:S04]  /*2f40*/  IMAD.WIDE R18, R19, 0x8, R30 ;  /* 0x0000000813127825 */ /* 0x004fc800078e021e */
[----:B------:R-:W-:Y:S02]  /*2f50*/  IMAD.WIDE R16, R17, 0x8, R30 ;  /* 0x0000000811107825 */ /* 0x000fe400078e021e */
[----:B------:R-:W0:Y:S02]  /*2f60*/  LDG.E.64 R18, desc[UR6][R18.64] ;  /* 0x0000000612127981 */ /* 0x000e24000c1e1b00 */
[C---:B------:R-:W-:Y:S02]  /*2f70*/  IMAD.IADD R21, R4.reuse, 0x1, R0 ;  /* 0x0000000104157824 */ /* 0x040fe400078e0200 */
[----:B------:R-:W2:Y:S01]  /*2f80*/  LDG.E.64 R16, desc[UR6][R16.64] ;  /* 0x0000000610107981 */ /* 0x000ea2000c1e1b00 */
[----:B------:R-:W-:Y:S02]  /*2f90*/  IMAD.IADD R3, R4, 0x1, R6 ;  /* 0x0000000104037824 */ /* 0x000fe400078e0206 */
[----:B------:R-:W-:-:S06]  /*2fa0*/  IMAD.WIDE R20, R21, 0x8, R30 ;  /* 0x0000000815147825 */ /* 0x000fcc00078e021e */
[----:B------:R-:W3:Y:S01]  /*2fb0*/  LDG.E.64 R20, desc[UR6][R20.64] ;  /* 0x0000000614147981 */ /* 0x000ee2000c1e1b00 */
[----:B------:R-:W-:-:S05]  /*2fc0*/  IMAD.WIDE R30, R3, 0x8, R30 ;  /* 0x00000008031e7825 */ /* 0x000fca00078e021e */
[----:B------:R-:W4:Y:S01]  /*2fd0*/  @P3 LDG.E.64 R22, desc[UR6][R30.64] ;  /* 0x000000061e163981 */ /* 0x000f22000c1e1b00 */
[----:B------:R-:W-:Y:S01]  /*2fe0*/  IMAD.IADD R3, R2, 0x1, R7 ;  /* 0x0000000102037824 */ /* 0x000fe200078e0207 */
[----:B0-----:R-:W-:Y:S02]  /*2ff0*/  DMUL R26, R12, R18 ;  /* 0x000000120c1a7228 */ /* 0x001fe40000000000 */
[----:B--2---:R-:W-:-:S06]  /*3000*/  @P3 DMUL R24, R14, R16 ;  /* 0x000000100e183228 */ /* 0x004fcc0000000000 */
[----:B------:R-:W-:Y:S02]  /*3010*/  @P3 DMUL R18, R10, R26 ;  /* 0x0000001a0a123228 */ /* 0x000fe40000000000 */
[C---:B---3--:R-:W-:Y:S02]  /*3020*/  @P3 DMUL R28, R14.reuse, R20 ;  /* 0x000000140e1c3228 */ /* 0x048fe40000000000 */
[----:B------:R-:W-:-:S04]  /*3030*/  DFMA R14, R14, R16, R26 ;  /* 0x000000100e0e722b */ /* 0x000fc8000000001a */
[----:B------:R-:W-:Y:S02]  /*3040*/  @P3 DFMA R18, R10, R24, R18 ;  /* 0x000000180a12322b */ /* 0x000fe40000000012 */
[----:B----4-:R-:W-:Y:S01]  /*3050*/  @P3 DMUL R22, R12, R22 ;  /* 0x000000160c163228 */ /* 0x010fe20000000000 */
[----:B------:R-:W0:Y:S01]  /*3060*/  LDC.64 R24, c[0x0][0x3a8] ;  /* 0x0000ea00ff187b82 */ /* 0x000e220000000a00 */
[----:B------:R-:W-:-:S04]  /*3070*/  DMUL R12, R8, R20 ;  /* 0x00000014080c7228 */ /* 0x000fc80000000000 */
[----:B------:R-:W-:-:S04]  /*3080*/  @P3 DFMA R18, R8, R28, R18 ;  /* 0x0000001c0812322b */ /* 0x000fc80000000012 */
[----:B------:R-:W-:-:S04]  /*3090*/  DFMA R12, R10, R16, R12 ;  /* 0x000000100a0c722b */ /* 0x000fc8000000000c */
[----:B------:R-:W-:-:S10]  /*30a0*/  @P3 DFMA R4, R8, R22, R18 ;  /* 0x000000160804322b */ /* 0x000fd40000000012 */
[----:B------:R-:W-:Y:S01]  /*30b0*/  FSEL R9, R14, R4, P2 ;  /* 0x000000040e097208 */ /* 0x000fe20001000000 */
[----:B0-----:R-:W-:Y:S01]  /*30c0*/  IMAD.WIDE R2, R3, 0x8, R24 ;  /* 0x0000000803027825 */ /* 0x001fe200078e0218 */
[----:B------:R-:W-:Y:S02]  /*30d0*/  FSEL R15, R15, R5, P2 ;  /* 0x000000050f0f7208 */ /* 0x000fe40001000000 */
[----:B------:R-:W-:Y:S02]  /*30e0*/  FSEL R5, R12, R9, P0 ;  /* 0x000000090c057208 */ /* 0x000fe40000000000 */
[----:B------:R-:W-:Y:S02]  /*30f0*/  FSEL R13, R13, R15, P0 ;  /* 0x0000000f0d0d7208 */ /* 0x000fe40000000000 */
[----:B------:R-:W-:Y:S02]  /*3100*/  FSEL R4, R16, R5, P1 ;  /* 0x0000000510047208 */ /* 0x000fe40000800000 */
[----:B------:R-:W-:-:S05]  /*3110*/  FSEL R5, R17, R13, P1 ;  /* 0x0000000d11057208 */ /* 0x000fca0000800000 */
[----:B------:R-:W-:Y:S01]  /*3120*/  STG.E.64 desc[UR6][R2.64], R4 ;  /* 0x0000000402007986 */ /* 0x000fe2000c101b06 */
[----:B------:R-:W-:Y:S05]  /*3130*/  EXIT ;  /* 0x000000000000794d */ /* 0x000fea0003800000 */
        .weak           $__internal_2_$__cuda_sm20_div_rn_f64_full
        .type           $__internal_2_$__cuda_sm20_div_rn_f64_full,@function
        .size           $__internal_2_$__cuda_sm20_div_rn_f64_full,(.L_x_1556 - $__internal_2_$__cuda_sm20_div_rn_f64_full)
$__internal_2_$__cuda_sm20_div_rn_f64_full:
[C---:B------:R-:W-:Y:S01]  /*3140*/  FSETP.GEU.AND P0, PT, |R21|.reuse, 1.469367938527859385e-39, PT ;  /* 0x001000001500780b */ /* 0x040fe20003f0e200 */
[----:B------:R-:W-:Y:S01]  /*3150*/  IMAD.MOV.U32 R24, RZ, RZ, 0x1 ;  /* 0x00000001ff187424 */ /* 0x000fe200078e00ff */
[----:B------:R-:W-:Y:S01]  /*3160*/  LOP3.LUT R4, R21, 0x800fffff, RZ, 0xc0, !PT ;  /* 0x800fffff15047812 */ /* 0x000fe200078ec0ff */
[----:B------:R-:W-:Y:S01]  /*3170*/  BSSY.RECONVERGENT B1, `(.L_x_182) ;  /* 0x0000054000017945 */ /* 0x000fe20003800200 */
[C---:B------:R-:W-:Y:S02]  /*3180*/  FSETP.GEU.AND P2, PT, |R23|.reuse, 1.469367938527859385e-39, PT ;  /* 0x001000001700780b */ /* 0x040fe40003f4e200 */
[----:B------:R-:W-:Y:S02]  /*3190*/  LOP3.LUT R5, R4, 0x3ff00000, RZ, 0xfc, !PT ;  /* 0x3ff0000004057812 */ /* 0x000fe400078efcff */
[----:B------:R-:W-:Y:S02]  /*31a0*/  MOV R4, R20 ;  /* 0x0000001400047202 */ /* 0x000fe40000000f00 */
[----:B------:R-:W-:-:S02]  /*31b0*/  LOP3.LUT R28, R23, 0x7ff00000, RZ, 0xc0, !PT ;  /* 0x7ff00000171c7812 */ /* 0x000fc400078ec0ff */
[C---:B------:R-:W-:Y:S01]  /*31c0*/  LOP3.LUT R34, R21.reuse, 0x7ff00000, RZ, 0xc0, !PT ;  /* 0x7ff0000015227812 */ /* 0x040fe200078ec0ff */
[----:B------:R-:W-:Y:S02]  /*31d0*/  @!P0 DMUL R4, R20, 8.98846567431157953865e+307 ;  /* 0x7fe0000014048828 */ /* 0x000fe40000000000 */
[----:B------:R-:W-:Y:S01]  /*31e0*/  IMAD.MOV.U32 R35, RZ, RZ, R28 ;  /* 0x000000ffff237224 */ /* 0x000fe200078e001c */
[C---:B------:R-:W-:Y:S02]  /*31f0*/  ISETP.GE.U32.AND P1, PT, R28.reuse, R34, PT ;  /* 0x000000221c00720c */ /* 0x040fe40003f26070 */
[----:B------:R-:W-:Y:S01]  /*3200*/  @!P2 LOP3.LUT R29, R21, 0x7ff00000, RZ, 0xc0, !PT ;  /* 0x7ff00000151da812 */ /* 0x000fe200078ec0ff */
[----:B------:R-:W0:Y:S03]  /*3210*/  MUFU.RCP64H R25, R5 ;  /* 0x0000000500197308 */ /* 0x000e260000001800 */
[----:B------:R-:W-:Y:S01]  /*3220*/  @!P2 ISETP.GE.U32.AND P3, PT, R28, R29, PT ;  /* 0x0000001d1c00a20c */ /* 0x000fe20003f66070 */
[----:B------:R-:W-:Y:S01]  /*3230*/  IMAD.MOV.U32 R29, RZ, RZ, 0x1ca00000 ;  /* 0x1ca00000ff1d7424 */ /* 0x000fe200078e00ff */
[----:B------:R-:W-:-:S05]  /*3240*/  @!P0 LOP3.LUT R34, R5, 0x7ff00000, RZ, 0xc0, !PT ;  /* 0x7ff0000005228812 */ /* 0x000fca00078ec0ff */
[----:B------:R-:W-:Y:S01]  /*3250*/  VIADD R37, R34, 0xffffffff ;  /* 0xffffffff22257836 */ /* 0x000fe20000000000 */
[----:B0-----:R-:W-:-:S08]  /*3260*/  DFMA R26, R24, -R4, 1 ;  /* 0x3ff00000181a742b */ /* 0x001fd00000000804 */
[----:B------:R-:W-:-:S08]  /*3270*/  DFMA R26, R26, R26, R26 ;  /* 0x0000001a1a1a722b */ /* 0x000fd0000000001a */
[----:B------:R-:W-:Y:S01]  /*3280*/  DFMA R30, R24, R26, R24 ;  /* 0x0000001a181e722b */ /* 0x000fe20000000018 */
[C---:B------:R-:W-:Y:S01]  /*3290*/  @!P2 SEL R27, R29.reuse, 0x63400000, !P3 ;  /* 0x634000001d1ba807 */ /* 0x040fe20005800000 */
[----:B------:R-:W-:Y:S01]  /*32a0*/  IMAD.MOV.U32 R24, RZ, RZ, R22 ;  /* 0x000000ffff187224 */ /* 0x000fe200078e0016 */
[----:B------:R-:W-:Y:S01]  /*32b0*/  SEL R25, R29, 0x63400000, !P1 ;  /* 0x634000001d197807 */ /* 0x000fe20004800000 */
[----:B------:R-:W-:Y:S01]  /*32c0*/  @!P2 IMAD.MOV.U32 R26, RZ, RZ, RZ ;  /* 0x000000ffff1aa224 */ /* 0x000fe200078e00ff */
[--C-:B------:R-:W-:Y:S02]  /*32d0*/  @!P2 LOP3.LUT R27, R27, 0x80000000, R23.reuse, 0xf8, !PT ;  /* 0x800000001b1ba812 */ /* 0x100fe400078ef817 */
[----:B------:R-:W-:Y:S01]  /*32e0*/  LOP3.LUT R25, R25, 0x800fffff, R23, 0xf8, !PT ;  /* 0x800fffff19197812 */ /* 0x000fe200078ef817 */
[----:B------:R-:W-:Y:S01]  /*32f0*/  DFMA R32, R30, -R4, 1 ;  /* 0x3ff000001e20742b */ /* 0x000fe20000000804 */
[----:B------:R-:W-:-:S06]  /*3300*/  @!P2 LOP3.LUT R27, R27, 0x100000, RZ, 0xfc, !PT ;  /* 0x001000001b1ba812 */ /* 0x000fcc00078efcff */
[----:B------:R-:W-:Y:S02]  /*3310*/  @!P2 DFMA R24, R24, 2, -R26 ;  /* 0x400000001818a82b */ /* 0x000fe4000000081a */
[----:B------:R-:W-:-:S08]  /*3320*/  DFMA R32, R30, R32, R30 ;  /* 0x000000201e20722b */ /* 0x000fd0000000001e */
[----:B------:R-:W-:Y:S01]  /*3330*/  @!P2 LOP3.LUT R35, R25, 0x7ff00000, RZ, 0xc0, !PT ;  /* 0x7ff000001923a812 */ /* 0x000fe200078ec0ff */
[----:B------:R-:W-:-:S03]  /*3340*/  DMUL R26, R32, R24 ;  /* 0x00000018201a7228 */ /* 0x000fc60000000000 */
[----:B------:R-:W-:-:S04]  /*3350*/  IADD3 R36, PT, PT, R35, -0x1, RZ ;  /* 0xffffffff23247810 */ /* 0x000fc80007ffe0ff */
[----:B------:R-:W-:Y:S01]  /*3360*/  ISETP.GT.U32.AND P0, PT, R36, 0x7feffffe, PT ;  /* 0x7feffffe2400780c */ /* 0x000fe20003f04070 */
[----:B------:R-:W-:-:S03]  /*3370*/  DFMA R30, R26, -R4, R24 ;  /* 0x800000041a1e722b */ /* 0x000fc60000000018 */
[----:B------:R-:W-:-:S05]  /*3380*/  ISETP.GT.U32.OR P0, PT, R37, 0x7feffffe, P0 ;  /* 0x7feffffe2500780c */ /* 0x000fca0000704470 */
[----:B------:R-:W-:-:S08]  /*3390*/  DFMA R26, R32, R30, R26 ;  /* 0x0000001e201a722b */ /* 0x000fd0000000001a */
        /* <DEDUP_REMOVED lines=18> */
[----:B------:R-:W-:Y:S01]  /*34c0*/  IADD3 R5, PT, PT, -R30, RZ, RZ ;  /* 0x000000ff1e057210 */ /* 0x000fe20007ffe1ff */
[----:B------:R-:W-:Y:S01]  /*34d0*/  IMAD.MOV.U32 R4, RZ, RZ, RZ ;  /* 0x000000ffff047224 */ /* 0x000fe200078e00ff */
[----:B------:R-:W-:-:S05]  /*34e0*/  DMUL.RP R22, R26, R22 ;  /* 0x000000161a167228 */ /* 0x000fca0000008000 */
[----:B------:R-:W-:-:S05]  /*34f0*/  DFMA R4, R28, -R4, R26 ;  /* 0x800000041c04722b */ /* 0x000fca000000001a */
[----:B------:R-:W-:Y:S02]  /*3500*/  LOP3.LUT R21, R23, R21, RZ, 0x3c, !PT ;  /* 0x0000001517157212 */ /* 0x000fe400078e3cff */
[----:B------:R-:W-:-:S04]  /*3510*/  IADD3 R4, PT, PT, -R30, -0x43300000, RZ ;  /* 0xbcd000001e047810 */ /* 0x000fc80007ffe1ff */
[----:B------:R-:W-:-:S04]  /*3520*/  FSETP.NEU.AND P0, PT, |R5|, R4, PT ;  /* 0x000000040500720b */ /* 0x000fc80003f0d200 */
[----:B------:R-:W-:Y:S02]  /*3530*/  FSEL R28, R22, R28, !P0 ;  /* 0x0000001c161c7208 */ /* 0x000fe40004000000 */
[----:B------:R-:W-:Y:S01]  /*3540*/  FSEL R29, R21, R29, !P0 ;  /* 0x0000001d151d7208 */ /* 0x000fe20004000000 */
[----:B------:R-:W-:Y:S06]  /*3550*/  BRA `(.L_x_184) ;  /* 0x0000000000547947 */ /* 0x000fec0003800000 */
.L_x_183:
        /* <DEDUP_REMOVED lines=13> */
[----:B------:R-:W-:Y:S01]  /*3630*/  @P0 IMAD.MOV.U32 R28, RZ, RZ, RZ ;  /* 0x000000ffff1c0224 */ /* 0x000fe200078e00ff */
[----:B------:R-:W-:Y:S01]  /*3640*/  @P0 MOV R29, R4 ;  /* 0x00000004001d0202 */ /* 0x000fe20000000f00 */
[----:B------:R-:W-:Y:S06]  /*3650*/  BRA `(.L_x_184) ;  /* 0x0000000000147947 */ /* 0x000fec0003800000 */
.L_x_186:
[----:B------:R-:W-:Y:S01]  /*3660*/  LOP3.LUT R29, R21, 0x80000, RZ, 0xfc, !PT ;  /* 0x00080000151d7812 */ /* 0x000fe200078efcff */
[----:B------:R-:W-:Y:S01]  /*3670*/  IMAD.MOV.U32 R28, RZ, RZ, R20 ;  /* 0x000000ffff1c7224 */ /* 0x000fe200078e0014 */
[----:B------:R-:W-:Y:S06]  /*3680*/  BRA `(.L_x_184) ;  /* 0x0000000000087947 */ /* 0x000fec0003800000 */
.L_x_185:
[----:B------:R-:W-:Y:S01]  /*3690*/  LOP3.LUT R29, R23, 0x80000, RZ, 0xfc, !PT ;  /* 0x00080000171d7812 */ /* 0x000fe200078efcff */
[----:B------:R-:W-:-:S07]  /*36a0*/  IMAD.MOV.U32 R28, RZ, RZ, R22 ;  /* 0x000000ffff1c7224 */ /* 0x000fce00078e0016 */
.L_x_184:
[----:B------:R-:W-:Y:S05]  /*36b0*/  BSYNC.RECONVERGENT B1 ;  /* 0x0000000000017941 */ /* 0x000fea0003800200 */
.L_x_182:
[----:B------:R-:W-:Y:S02]  /*36c0*/  IMAD.MOV.U32 R4, RZ, RZ, R16 ;  /* 0x000000ffff047224 */ /* 0x000fe400078e0010 */
[----:B------:R-:W-:-:S04]  /*36d0*/  IMAD.MOV.U32 R5, RZ, RZ, 0x0 ;  /* 0x00000000ff057424 */ /* 0x000fc800078e00ff */
[----:B------:R-:W-:Y:S05]  /*36e0*/  RET.REL.NODEC R4 `(_Z21opac_species_interpolPdS_S_S_S_S_iiiii) ;  /* 0xffffffc804447950 */ /* 0x000fea0003c3ffff */
.L_x_187:
        /* <DEDUP_REMOVED lines=9> */
.L_x_1556:


//--------------------- .text._Z18integrate_beamfluxPdS_S_S_ii --------------------------
	.section	.text._Z18integrate_beamfluxPdS_S_S_ii,"ax",@progbits
	.align	128
        .global         _Z18integrate_beamfluxPdS_S_S_ii
        .type           _Z18integrate_beamfluxPdS_S_S_ii,@function
        .size           _Z18integrate_beamfluxPdS_S_S_ii,(.L_x_1605 - _Z18integrate_beamfluxPdS_S_S_ii)
        .other          _Z18integrate_beamfluxPdS_S_S_ii,@"STO_CUDA_ENTRY STV_DEFAULT"
_Z18integrate_beamfluxPdS_S_S_ii:
.text._Z18integrate_beamfluxPdS_S_S_ii:
[----:B------:R-:W-:Y:S01]  /*0000*/  LDC R1, c[0x0][0x37c] ;  /* 0x0000df00ff017b82 */ /* 0x000fe20000000800 */
[----:B------:R-:W0:Y:S07]  /*0010*/  S2R R3, SR_TID.X ;  /* 0x0000000000037919 */ /* 0x000e2e0000002100 */
[----:B------:R-:W0:Y:S01]  /*0020*/  S2UR UR4, SR_CTAID.X ;  /* 0x00000000000479c3 */ /* 0x000e220000002500 */
[----:B------:R-:W1:Y:S07]  /*0030*/  LDCU UR5, c[0x0][0x3a4] ;  /* 0x00007480ff0577ac */ /* 0x000e6e0008000800 */
[----:B------:R-:W0:Y:S02]  /*0040*/  LDC R0, c[0x0][0x360] ;  /* 0x0000d800ff007b82 */ /* 0x000e240000000800 */
[----:B0-----:R-:W-:-:S05]  /*0050*/  IMAD R3, R0, UR4, R3 ;  /* 0x0000000400037c24 */ /* 0x001fca000f8e0203 */
[----:B-1----:R-:W-:-:S13]  /*0060*/  ISETP.GE.AND P0, PT, R3, UR5, PT ;  /* 0x0000000503007c0c */ /* 0x002fda000bf06270 */
[----:B------:R-:W-:Y:S05]  /*0070*/  @P0 EXIT ;  /* 0x000000000000094d */ /* 0x000fea0003800000 */
[----:B------:R-:W0:Y:S01]  /*0080*/  LDC R6, c[0x0][0x3a0] ;  /* 0x0000e800ff067b82 */ /* 0x000e220000000800 */
[----:B------:R-:W1:Y:S07]  /*0090*/  LDCU.64 UR8, c[0x0][0x358] ;  /* 0x00006b00ff0877ac */ /* 0x000e6e0008000a00 */
[----:B------:R-:W2:Y:S01]  /*00a0*/  LDC.64 R4, c[0x0][0x380] ;  /* 0x0000e000ff047b82 */ /* 0x000ea20000000a00 */
[----:B0-----:R-:W-:Y:S01]  /*00b0*/  ISETP.GE.AND P0, PT, R6, 0x1, PT ;  /* 0x000000010600780c */ /* 0x001fe20003f06270 */
[----:B--2---:R-:W-:-:S05]  /*00c0*/  IMAD.WIDE R4, R3, 0x8, R4 ;  /* 0x0000000803047825 */ /* 0x004fca00078e0204 */
[----:B-1----:R0:W-:Y:S07]  /*00d0*/  STG.E.64 desc[UR8][R4.64], RZ ;  /* 0x000000ff04007986 */ /* 0x0021ee000c101b08 */
[----:B------:R-:W-:Y:S05]  /*00e0*/  @!P0 EXIT ;  /* 0x000000000000894d */ /* 0x000fea0003800000 */
[C---:B------:R-:W-:Y:S01]  /*00f0*/  ISETP.GE.U32.AND P1, PT, R6.reuse, 0x10, PT ;  /* 0x000000100600780c */ /* 0x040fe20003f26070 */
[----:B------:R-:W-:Y:S01]  /*0100*/  IMAD R0, R3, R6, RZ ;  /* 0x0000000603007224 */ /* 0x000fe200078e02ff */
[----:B------:R-:W-:Y:S01]  /*0110*/  LOP3.LUT R18, R6, 0xf, RZ, 0xc0, !PT ;  /* 0x0000000f06127812 */ /* 0x000fe200078ec0ff */
[----:B------:R-:W-:Y:S01]  /*0120*/  IMAD.MOV.U32 R7, RZ, RZ, RZ ;  /* 0x000000ffff077224 */ /* 0x000fe200078e00ff */
[----:B------:R-:W-:Y:S02]  /*0130*/  CS2R R2, SRZ ;  /* 0x0000000000027805 */ /* 0x000fe4000001ff00 */
[----:B------:R-:W-:-:S07]  /*0140*/  ISETP.NE.AND P0, PT, R18, RZ, PT ;  /* 0x000000ff1200720c */ /* 0x000fce0003f05270 */
[----:B------:R-:W-:Y:S06]  /*0150*/  @!P1 BRA `(.L_x_188) ;  /* 0x00000004005c9947 */ /* 0x000fec0003800000 */
[----:B------:R-:W1:Y:S01]  /*0160*/  LDCU.64 UR4, c[0x0][0x390] ;  /* 0x00007200ff0477ac */ /* 0x000e620008000a00 */
[----:B------:R-:W-:Y:S01]  /*0170*/  LOP3.LUT R7, R6, 0x7ffffff0, RZ, 0xc0, !PT ;  /* 0x7ffffff006077812 */ /* 0x000fe200078ec0ff */
[----:B------:R-:W-:Y:S01]  /*0180*/  IMAD.MOV.U32 R13, RZ, RZ, R0 ;  /* 0x000000ffff0d7224 */ /* 0x000fe200078e0000 */
[----:B------:R-:W-:Y:S01]  /*0190*/  CS2R R2, SRZ ;  /* 0x0000000000027805 */ /* 0x000fe2000001ff00 */
[----:B------:R-:W2:Y:S01]  /*01a0*/  LDCU.64 UR6, c[0x0][0x388] ;  /* 0x00007100ff0677ac */ /* 0x000ea20008000a00 */
[----:B------:R-:W-:Y:S01]  /*01b0*/  IADD3 R12, PT, PT, -R7, RZ, RZ ;  /* 0x000000ff070c7210 */ /* 0x000fe20007ffe1ff */
[----:B-1----:R-:W-:-:S04]  /*01c0*/  UIADD3 UR4, UP1, UPT, UR4, 0x40, URZ ;  /* 0x0000004004047890 */ /* 0x002fc8000ff3e0ff */
[----:B------:R-:W-:Y:S02]  /*01d0*/  UIADD3.X UR5, UPT, UPT, URZ, UR5, URZ, UP1, !UPT ;  /* 0x00000005ff057290 */ /* 0x000fe40008ffe4ff */
[----:B--2---:R-:W-:Y:S01]  /*01e0*/  UIADD3 UR6, UP0, UPT, UR6, 0x40, URZ ;  /* 0x0000004006067890 */ /* 0x004fe2000ff1e0ff */
[----:B------:R-:W-:-:S03]  /*01f0*/  IMAD.U32 R14, RZ, RZ, UR4 ;  /* 0x00000004ff0e7e24 */ /* 0x000fc6000f8e00ff */
[----:B------:R-:W-:Y:S01]  /*0200*/  IMAD.U32 R15, RZ, RZ, UR5 ;  /* 0x00000005ff0f7e24 */ /* 0x000fe2000f8e00ff */
[----:B------:R-:W-:-:S12]  /*0210*/  UIADD3.X UR7, UPT, UPT, URZ, UR7, URZ, UP0, !UPT ;  /* 0x00000007ff077290 */ /* 0x000fd800087fe4ff */
.L_x_189:
[----:B------:R-:W-:Y:S01]  /*0220*/  MOV R10, UR6 ;  /* 0x00000006000a7c02 */ /* 0x000fe20008000f00 */
[----:B------:R-:W-:Y:S01]  /*0230*/  IMAD.U32 R11, RZ, RZ, UR7 ;  /* 0x00000007ff0b7e24 */ /* 0x000fe2000f8e00ff */
[----:B------:R-:W-:Y:S01]  /*0240*/  MOV R9, R15 ;  /* 0x0000000f00097202 */ /* 0x000fe20000000f00 */
[----:B------:R-:W-:Y:S02]  /*0250*/  IMAD.MOV.U32 R8, RZ, RZ, R14 ;  /* 0x000000ffff087224 */ /* 0x000fe400078e000e */
[----:B------:R-:W-:-:S03]  /*0260*/  IMAD.WIDE R10, R13, 0x8, R10 ;  /* 0x000000080d0a7825 */ /* 0x000fc600078e020a */
[----:B--2---:R-:W2:Y:S04]  /*0270*/  LDG.E.64 R16, desc[UR8][R8.64+-0x40] ;  /* 0xffffc00808107981 */ /* 0x004ea8000c1e1b00 */
[----:B------:R-:W2:Y:S02]  /*0280*/  LDG.E.64 R14, desc[UR8][R10.64+-0x40] ;  /* 0xffffc0080a0e7981 */ /* 0x000ea4000c1e1b00 */
[----:B--2---:R-:W-:-:S07]  /*0290*/  DFMA R14, R14, R16, R2 ;  /* 0x000000100e0e722b */ /* 0x004fce0000000002 */
[----:B------:R1:W-:Y:S04]  /*02a0*/  STG.E.64 desc[UR8][R4.64], R14 ;  /* 0x0000000e04007986 */ /* 0x0003e8000c101b08 */
[----:B------:R-:W2:Y:S04]  /*02b0*/  LDG.E.64 R2, desc[UR8][R10.64+-0x38] ;  /* 0xffffc8080a027981 */ /* 0x000ea8000c1e1b00 */
[----:B------:R-:W2:Y:S02]  /*02c0*/  LDG.E.64 R16, desc[UR8][R8.64+-0x38] ;  /* 0xffffc80808107981 */ /* 0x000ea4000c1e1b00 */
[----:B--2---:R-:W-:-:S07]  /*02d0*/  DFMA R2, R2, R16, R14 ;  /* 0x000000100202722b */ /* 0x004fce000000000e */
[----:B------:R2:W-:Y:S04]  /*02e0*/  STG.E.64 desc[UR8][R4.64], R2 ;  /* 0x0000000204007986 */ /* 0x0005e8000c101b08 */
[----:B------:R-:W3:Y:S04]  /*02f0*/  LDG.E.64 R16, desc[UR8][R10.64+-0x30] ;  /* 0xffffd0080a107981 */ /* 0x000ee8000c1e1b00 */
[----:B------:R-:W3:Y:S02]  /*0300*/  LDG.E.64 R20, desc[UR8][R8.64+-0x30] ;  /* 0xffffd00808147981 */ /* 0x000ee4000c1e1b00 */
[----:B---3--:R-:W-:-:S07]  /*0310*/  DFMA R16, R16, R20, R2 ;  /* 0x000000141010722b */ /* 0x008fce0000000002 */
[----:B------:R3:W-:Y:S04]  /*0320*/  STG.E.64 desc[UR8][R4.64], R16 ;  /* 0x0000001004007986 */ /* 0x0007e8000c101b08 */
[----:B------:R-:W4:Y:S04]  /*0330*/  LDG.E.64 R20, desc[UR8][R10.64+-0x28] ;  /* 0xffffd8080a147981 */ /* 0x000f28000c1e1b00 */
[----:B------:R-:W4:Y:S02]  /*0340*/  LDG.E.64 R22, desc[UR8][R8.64+-0x28] ;  /* 0xffffd80808167981 */ /* 0x000f24000c1e1b00 */
[----:B----4-:R-:W-:-:S07]  /*0350*/  DFMA R20, R20, R22, R16 ;  /* 0x000000161414722b */ /* 0x010fce0000000010 */
[----:B------:R4:W-:Y:S04]  /*0360*/  STG.E.64 desc[UR8][R4.64], R20 ;  /* 0x0000001404007986 */ /* 0x0009e8000c101b08 */
[----:B-1----:R-:W5:Y:S04]  /*0370*/  LDG.E.64 R14, desc[UR8][R10.64+-0x20] ;  /* 0xffffe0080a0e7981 */ /* 0x002f68000c1e1b00 */
[----:B------:R-:W5:Y:S02]  /*0380*/  LDG.E.64 R22, desc[UR8][R8.64+-0x20] ;  /* 0xffffe00808167981 */ /* 0x000f64000c1e1b00 */
[----:B-----5:R-:W-:-:S07]  /*0390*/  DFMA R14, R14, R22, R20 ;  /* 0x000000160e0e722b */ /* 0x020fce0000000014 */
[----:B------:R1:W-:Y:S04]  /*03a0*/  STG.E.64 desc[UR8][R4.64], R14 ;  /* 0x0000000e04007986 */ /* 0x0003e8000c101b08 */
[----:B--2---:R-:W2:Y:S04]  /*03b0*/  LDG.E.64 R2, desc[UR8][R10.64+-0x18] ;  /* 0xffffe8080a027981 */ /* 0x004ea8000c1e1b00 */
[----:B------:R-:W2:Y:S02]  /*03c0*/  LDG.E.64 R22, desc[UR8][R8.64+-0x18] ;  /* 0xffffe80808167981 */ /* 0x000ea4000c1e1b00 */
[----:B--2---:R-:W-:-:S07]  /*03d0*/  DFMA R2, R2, R22, R14 ;  /* 0x000000160202722b */ /* 0x004fce000000000e */
[----:B------:R2:W-:Y:S04]  /*03e0*/  STG.E.64 desc[UR8][R4.64], R2 ;  /* 0x0000000204007986 */ /* 0x0005e8000c101b08 */
[----:B---3--:R-:W3:Y:S04]  /*03f0*/  LDG.E.64 R16, desc[UR8][R10.64+-0x10] ;  /* 0xfffff0080a107981 */ /* 0x008ee8000c1e1b00 */
[----:B------:R-:W3:Y:S02]  /*0400*/  LDG.E.64 R22, desc[UR8][R8.64+-0x10] ;  /* 0xfffff00808167981 */ /* 0x000ee4000c1e1b00 */
[----:B---3--:R-:W-:-:S07]  /*0410*/  DFMA R16, R16, R22, R2 ;  /* 0x000000161010722b */ /* 0x008fce0000000002 */
[----:B------:R3:W-:Y:S04]  /*0420*/  STG.E.64 desc[UR8][R4.64], R16 ;  /* 0x0000001004007986 */ /* 0x0007e8000c101b08 */
[----:B----4-:R-:W4:Y:S04]  /*0430*/  LDG.E.64 R20, desc[UR8][R10.64+-0x8] ;  /* 0xfffff8080a147981 */ /* 0x010f28000c1e1b00 */
        /* <DEDUP_REMOVED lines=27> */
[----:B------:R-:W5:Y:S04]  /*05f0*/  LDG.E.64 R2, desc[UR8][R10.64+0x30] ;  /* 0x000030080a027981 */ /* 0x000f68000c1e1b00 */
[----:B---3--:R-:W5:Y:S01]  /*0600*/  LDG.E.64 R16, desc[UR8][R8.64+0x30] ;  /* 0x0000300808107981 */ /* 0x008f62000c1e1b00 */
[----:B------:R-:W-:Y:S01]  /*0610*/  VIADD R12, R12, 0x10 ;  /* 0x000000100c0c7836 */ /* 0x000fe20000000000 */
[----:B-----5:R-:W-:-:S07]  /*0620*/  DFMA R16, R2, R16, R22 ;  /* 0x000000100210722b */ /* 0x020fce0000000016 */
[----:B------:R2:W-:Y:S04]  /*0630*/  STG.E.64 desc[UR8][R4.64], R16 ;  /* 0x0000001004007986 */ /* 0x0005e8000c101b08 */
[----:B------:R-:W3:Y:S04]  /*0640*/  LDG.E.64 R2, desc[UR8][R10.64+0x38] ;  /* 0x000038080a027981 */ /* 0x000ee8000c1e1b00 */
[----:B----4-:R-:W3:Y:S01]  /*0650*/  LDG.E.64 R20, desc[UR8][R8.64+0x38] ;  /* 0x0000380808147981 */ /* 0x010ee2000c1e1b00 */
[----:B------:R-:W-:Y:S02]  /*0660*/  ISETP.NE.AND P1, PT, R12, RZ, PT ;  /* 0x000000ff0c00720c */ /* 0x000fe40003f25270 */
[----:B-1----:R-:W-:-:S02]  /*0670*/  IADD3 R14, P2, PT, R8, 0x80, RZ ;  /* 0x00000080080e7810 */ /* 0x002fc40007f5e0ff */
[----:B------:R-:W-:-:S03]  /*0680*/  IADD3 R13, PT, PT, R13, 0x10, RZ ;  /* 0x000000100d0d7810 */ /* 0x000fc60007ffe0ff */
[----:B------:R-:W-:Y:S01]  /*0690*/  IMAD.X R15, RZ, RZ, R9, P2 ;  /* 0x000000ffff0f7224 */ /* 0x000fe200010e0609 */
[----:B---3--:R-:W-:-:S07]  /*06a0*/  DFMA R2, R2, R20, R16 ;  /* 0x000000140202722b */ /* 0x008fce0000000010 */
[----:B------:R2:W-:Y:S01]  /*06b0*/  STG.E.64 desc[UR8][R4.64], R2 ;  /* 0x0000000204007986 */ /* 0x0005e2000c101b08 */
[----:B------:R-:W-:Y:S05]  /*06c0*/  @P1 BRA `(.L_x_189) ;  /* 0xfffffff800d41947 */ /* 0x000fea000383ffff */
.L_x_188:
[----:B------:R-:W-:Y:S05]  /*06d0*/  @!P0 EXIT ;  /* 0x000000000000894d */ /* 0x000fea0003800000 */
[----:B------:R-:W-:Y:S02]  /*06e0*/  ISETP.GE.U32.AND P0, PT, R18, 0x8, PT ;  /* 0x000000081200780c */ /* 0x000fe40003f06070 */
[----:B--2---:R-:W-:-:S04]  /*06f0*/  LOP3.LUT R16, R6, 0x7, RZ, 0xc0, !PT ;  /* 0x0000000706107812 */ /* 0x004fc800078ec0ff */
[----:B------:R-:W-:-:S07]  /*0700*/  ISETP.NE.AND P1, PT, R16, RZ, PT ;  /* 0x000000ff1000720c */ /* 0x000fce0003f25270 */
[----:B------:R-:W-:Y:S06]  /*0710*/  @!P0 BRA `(.L_x_190) ;  /* 0x0000000000988947 */ /* 0x000fec0003800000 */
[----:B------:R-:W1:Y:S01]  /*0720*/  LDC.64 R8, c[0x0][0x388] ;  /* 0x0000e200ff087b82 */ /* 0x000e620000000a00 */
[----:B------:R-:W-:-:S07]  /*0730*/  IMAD.IADD R13, R0, 0x1, R7 ;  /* 0x00000001000d7824 */ /* 0x000fce00078e0207 */
[----:B------:R-:W2:Y:S01]  /*0740*/  LDC.64 R10, c[0x0][0x390] ;  /* 0x0000e400ff0a7b82 */ /* 0x000ea20000000a00 */
[----:B-1----:R-:W-:-:S05]  /*0750*/  IMAD.WIDE R8, R13, 0x8, R8 ;  /* 0x000000080d087825 */ /* 0x002fca00078e0208 */
[----:B------:R-:W3:Y:S01]  /*0760*/  LDG.E.64 R12, desc[UR8][R8.64] ;  /* 0x00000008080c7981 */ /* 0x000ee2000c1e1b00 */
[----:B--2---:R-:W-:-:S05]  /*0770*/  IMAD.WIDE.U32 R10, R7, 0x8, R10 ;  /* 0x00000008070a7825 */ /* 0x004fca00078e000a */
[----:B------:R-:W3:Y:S02]  /*0780*/  LDG.E.64 R14, desc[UR8][R10.64] ;  /* 0x000000080a0e7981 */ /* 0x000ee4000c1e1b00 */
[----:B---3--:R-:W-:-:S07]  /*0790*/  DFMA R12, R12, R14, R2 ;  /* 0x0000000e0c0c722b */ /* 0x008fce0000000002 */
        /* <DEDUP_REMOVED lines=21> */
[----:B------:R-:W2:Y:S04]  /*08f0*/  LDG.E.64 R2, desc[UR8][R8.64+0x30] ;  /* 0x0000300808027981 */ /* 0x000ea8000c1e1b00 */
[----:B---3--:R-:W2:Y:S02]  /*0900*/  LDG.E.64 R14, desc[UR8][R10.64+0x30] ;  /* 0x000030080a0e7981 */ /* 0x008ea4000c1e1b00 */
[----:B--2---:R-:W-:-:S07]  /*0910*/  DFMA R14, R2, R14, R20 ;  /* 0x0000000e020e722b */ /* 0x004fce0000000014 */
[----:B------:R1:W-:Y:S04]  /*0920*/  STG.E.64 desc[UR8][R4.64], R14 ;  /* 0x0000000e04007986 */ /* 0x0003e8000c101b08 */
[----:B------:R-:W2:Y:S04]  /*0930*/  LDG.E.64 R2, desc[UR8][R8.64+0x38] ;  /* 0x0000380808027981 */ /* 0x000ea8000c1e1b00 */
[----:B----4-:R-:W2:Y:S01]  /*0940*/  LDG.E.64 R18, desc[UR8][R10.64+0x38] ;  /* 0x000038080a127981 */ /* 0x010ea2000c1e1b00 */
[----:B------:R-:W-:Y:S01]  /*0950*/  VIADD R7, R7, 0x8 ;  /* 0x0000000807077836 */ /* 0x000fe20000000000 */
[----:B--2---:R-:W-:-:S07]  /*0960*/  DFMA R2, R2, R18, R14 ;  /* 0x000000120202722b */ /* 0x004fce000000000e */
[----:B------:R1:W-:Y:S04]  /*0970*/  STG.E.64 desc[UR8][R4.64], R2 ;  /* 0x0000000204007986 */ /* 0x0003e8000c101b08 */
.L_x_190:
[----:B------:R-:W-:Y:S05]  /*0980*/  @!P1 EXIT ;  /* 0x000000000000994d */ /* 0x000fea0003800000 */
[----:B------:R-:W-:Y:S02]  /*0990*/  ISETP.GE.U32.AND P0, PT, R16, 0x4, PT ;  /* 0x000000041000780c */ /* 0x000fe40003f06070 */
[----:B------:R-:W-:-:S04]  /*09a0*/  LOP3.LUT R6, R6, 0x3, RZ, 0xc0, !PT ;  /* 0x0000000306067812 */ /* 0x000fc800078ec0ff */
[----:B------:R-:W-:-:S07]  /*09b0*/  ISETP.NE.AND P1, PT, R6, RZ, PT ;  /* 0x000000ff0600720c */ /* 0x000fce0003f25270 */
[----:B------:R-:W-:Y:S06]  /*09c0*/  @!P0 BRA `(.L_x_191) ;  /* 0x0000000000588947 */ /* 0x000fec0003800000 */
[----:B------:R-:W2:Y:S01]  /*09d0*/  LDC.64 R10, c[0x0][0x388] ;  /* 0x0000e200ff0a7b82 */ /* 0x000ea20000000a00 */
[----:B-1----:R-:W-:-:S07]  /*09e0*/  IADD3 R13, PT, PT, R0, R7, RZ ;  /* 0x00000007000d7210 */ /* 0x002fce0007ffe0ff */
[----:B------:R-:W1:Y:S01]  /*09f0*/  LDC.64 R8, c[0x0][0x390] ;  /* 0x0000e400ff087b82 */ /* 0x000e620000000a00 */
[----:B--2---:R-:W-:-:S05]  /*0a00*/  IMAD.WIDE R10, R13, 0x8, R10 ;  /* 0x000000080d0a7825 */ /* 0x004fca00078e020a */
[----:B------:R-:W2:Y:S01]  /*0a10*/  LDG.E.64 R12, desc[UR8][R10.64] ;  /* 0x000000080a0c7981 */ /* 0x000ea2000c1e1b00 */
[----:B-1----:R-:W-:-:S05]  /*0a20*/  IMAD.WIDE.U32 R8, R7, 0x8, R8 ;  /* 0x0000000807087825 */ /* 0x002fca00078e0008 */
[----:B------:R-:W2:Y:S02]  /*0a30*/  LDG.E.64 R14, desc[UR8][R8.64] ;  /* 0x00000008080e7981 */ /* 0x000ea4000c1e1b00 */
[----:B--2---:R-:W-:-:S07]  /*0a40*/  DFMA R12, R12, R14, R2 ;  /* 0x0000000e0c0c722b */ /* 0x004fce0000000002 */
[----:B------:R2:W-:Y:S04]  /*0a50*/  STG.E.64 desc[UR8][R4.64], R12 ;  /* 0x0000000c04007986 */ /* 0x0005e8000c101b08 */
[----:B------:R-:W3:Y:S04]  /*0a60*/  LDG.E.64 R2, desc[UR8][R10.64+0x8] ;  /* 0x000008080a027981 */ /* 0x000ee8000c1e1b00 */
[----:B------:R-:W3:Y:S02]  /*0a70*/  LDG.E.64 R14, desc[UR8][R8.64+0x8] ;  /* 0x00000808080e7981 */ /* 0x000ee4000c1e1b00 */
[----:B---3--:R-:W-:-:S07]  /*0a80*/  DFMA R14, R2, R14, R12 ;  /* 0x0000000e020e722b */ /* 0x008fce000000000c */
[----:B------:R2:W-:Y:S04]  /*0a90*/  STG.E.64 desc[UR8][R4.64], R14 ;  /* 0x0000000e04007986 */ /* 0x0005e8000c101b08 */
[----:B------:R-:W3:Y:S04]  /*0aa0*/  LDG.E.64 R2, desc[UR8][R10.64+0x10] ;  /* 0x000010080a027981 */ /* 0x000ee8000c1e1b00 */
[----:B------:R-:W3:Y:S02]  /*0ab0*/  LDG.E.64 R16, desc[UR8][R8.64+0x10] ;  /* 0x0000100808107981 */ /* 0x000ee4000c1e1b00 */
[----:B---3--:R-:W-:-:S07]  /*0ac0*/  DFMA R16, R2, R16, R14 ;  /* 0x000000100210722b */ /* 0x008fce000000000e */
[----:B------:R2:W-:Y:S04]  /*0ad0*/  STG.E.64 desc[UR8][R4.64], R16 ;  /* 0x0000001004007986 */ /* 0x0005e8000c101b08 */
[----:B------:R-:W3:Y:S04]  /*0ae0*/  LDG.E.64 R2, desc[UR8][R10.64+0x18] ;  /* 0x000018080a027981 */ /* 0x000ee8000c1e1b00 */
[----:B------:R-:W3:Y:S01]  /*0af0*/  LDG.E.64 R18, desc[UR8][R8.64+0x18] ;  /* 0x0000180808127981 */ /* 0x000ee2000c1e1b00 */
[----:B------:R-:W-:Y:S01]  /*0b00*/  VIADD R7, R7, 0x4 ;  /* 0x0000000407077836 */ /* 0x000fe20000000000 */
[----:B---3--:R-:W-:-:S07]  /*0b10*/  DFMA R2, R2, R18, R16 ;  /* 0x000000120202722b */ /* 0x008fce0000000010 */
[----:B------:R2:W-:Y:S04]  /*0b20*/  STG.E.64 desc[UR8][R4.64], R2 ;  /* 0x0000000204007986 */ /* 0x0005e8000c101b08 */
.L_x_191:
[----:B------:R-:W-:Y:S05]  /*0b30*/  @!P1 EXIT ;  /* 0x000000000000994d */ /* 0x000fea0003800000 */
[----:B------:R-:W3:Y:S01]  /*0b40*/  LDC.64 R10, c[0x0][0x390] ;  /* 0x0000e400ff0a7b82 */ /* 0x000ee20000000a00 */
[----:B-12---:R-:W-:Y:S01]  /*0b50*/  IADD3 R13, PT, PT, R0, R7, RZ ;  /* 0x00000007000d7210 */ /* 0x006fe20007ffe0ff */
[----:B------:R-:W-:-:S06]  /*0b60*/  IMAD.MOV R0, RZ, RZ, -R6 ;  /* 0x000000ffff007224 */ /* 0x000fcc00078e0a06 */
[----:B------:R-:W1:Y:S01]  /*0b70*/  LDC.64 R8, c[0x0][0x388] ;  /* 0x0000e200ff087b82 */ /* 0x000e620000000a00 */
[----:B---3--:R-:W-:-:S04]  /*0b80*/  IMAD.WIDE.U32 R10, R7, 0x8, R10 ;  /* 0x00000008070a7825 */ /* 0x008fc800078e000a */
[----:B------:R-:W-:Y:S01]  /*0b90*/  IMAD.MOV.U32 R12, RZ, RZ, R10 ;  /* 0x000000ffff0c7224 */ /* 0x000fe200078e000a */
[----:B------:R-:W-:-:S07]  /*0ba0*/  MOV R15, R11 ;  /* 0x0000000b000f7202 */ /* 0x000fce0000000f00 */
.L_x_192:
[----:B-1----:R-:W-:Y:S01]  /*0bb0*/  IMAD.WIDE R6, R13, 0x8, R8 ;  /* 0x000000080d067825 */ /* 0x002fe200078e0208 */
[----:B------:R-:W-:-:S03]  /*0bc0*/  MOV R10, R12 ;  /* 0x0000000c000a7202 */ /* 0x000fc60000000f00 */
[----:B------:R-:W-:Y:S02]  /*0bd0*/  IMAD.MOV.U32 R11, RZ, RZ, R15 ;  /* 0x000000ffff0b7224 */ /* 0x000fe400078e000f */
[----:B--2---:R-:W2:Y:S04]  /*0be0*/  LDG.E.64 R6, desc[UR8][R6.64] ;  /* 0x0000000806067981 */ /* 0x004ea8000c1e1b00 */
[----:B------:R-:W2:Y:S01]  /*0bf0*/  LDG.E.64 R10, desc[UR8][R10.64] ;  /* 0x000000080a0a7981 */ /* 0x000ea2000c1e1b00 */
[----:B------:R-:W-:Y:S01]  /*0c00*/  IADD3 R0, PT, PT, R0, 0x1, RZ ;  /* 0x0000000100007810 */ /* 0x000fe20007ffe0ff */
[----:B------:R-:W-:Y:S01]  /*0c10*/  VIADD R13, R13, 0x1 ;  /* 0x000000010d0d7836 */ /* 0x000fe20000000000 */
[----:B------:R-:W-:Y:S02]  /*0c20*/  IADD3 R12, P1, PT, R12, 0x8, RZ ;  /* 0x000000080c0c7810 */ /* 0x000fe40007f3e0ff */
[----:B------:R-:W-:-:S02]  /*0c30*/  ISETP.NE.AND P0, PT, R0, RZ, PT ;  /* 0x000000ff0000720c */ /* 0x000fc40003f05270 */
[----:B------:R-:W-:Y:S01]  /*0c40*/  IADD3.X R15, PT, PT, RZ, R15, RZ, P1, !PT ;  /* 0x0000000fff0f7210 */ /* 0x000fe20000ffe4ff */
[----:B--2---:R-:W-:-:S07]  /*0c50*/  DFMA R2, R6, R10, R2 ;  /* 0x0000000a0602722b */ /* 0x004fce0000000002 */
[----:B------:R2:W-:Y:S03]  /*0c60*/  STG.E.64 desc[UR8][R4.64], R2 ;  /* 0x0000000204007986 */ /* 0x0005e6000c101b08 */
[----:B------:R-:W-:Y:S05]  /*0c70*/  @P0 BRA `(.L_x_192) ;  /* 0xfffffffc00cc0947 */ /* 0x000fea000383ffff */
[----:B------:R-:W-:Y:S05]  /*0c80*/  EXIT ;  /* 0x000000000000794d */ /* 0x000fea0003800000 */
.L_x_193:
        /* <DEDUP_REMOVED lines=15> */
.L_x_1605:


//--------------------- .text._Z19calc_mean_opacitiesPdS_S_S_S_S_S_S_S_S_S_S_S_S_iiid --------------------------
	.section	.text._Z19calc_mean_opacitiesPdS_S_S_S_S_S_S_S_S_S_S_S_S_iiid,"ax",@progbits
	.align	128
        .global         _Z19calc_mean_opacitiesPdS_S_S_S_S_S_S_S_S_S_S_S_S_iiid
        .type           _Z19calc_mean_opacitiesPdS_S_S_S_S_S_S_S_S_S_S_S_S_iiid,@function
        .size           _Z19calc_mean_opacitiesPdS_S_S_S_S_S_S_S_S_S_S_S_S_iiid,(.L_x_1557 - _Z19calc_mean_opacitiesPdS_S_S_S_S_S_S_S_S_S_S_S_S_iiid)
        .other          _Z19calc_mean_opacitiesPdS_S_S_S_S_S_S_S_S_S_S_S_S_iiid,@"STO_CUDA_ENTRY STV_DEFAULT"
_Z19calc_mean_opacitiesPdS_S_S_S_S_S_S_S_S_S_S_S_S_iiid:
.text._Z19calc_mean_opacitiesPdS_S_S_S_S_S_S_S_S_S_S_S_S_iiid:
        /* <DEDUP_REMOVED lines=9> */
[----:B------:R-:W1:Y:S01]  /*0090*/  LDCU.64 UR20, c[0x0][0x358] ;  /* 0x00006b00ff1477ac */ /* 0x000e620008000a00 */
[----:B------:R-:W-:Y:S01]  /*00a0*/  IMAD.MOV.U32 R8, RZ, RZ, 0x0 ;  /* 0x00000000ff087424 */ /* 0x000fe200078e00ff */
[----:B------:R-:W-:Y:S01]  /*00b0*/  CS2R R48, SRZ ;  /* 0x0000000000307805 */ /* 0x000fe2000001ff00 */
[----:B------:R-:W-:Y:S01]  /*00c0*/  IMAD.MOV.U32 R9, RZ, RZ, 0x7ff80000 ;  /* 0x7ff80000ff097424 */ /* 0x000fe200078e00ff */
[----:B------:R-:W-:Y:S01]  /*00d0*/  UMOV UR4, URZ ;  /* 0x000000ff00047c82 */ /* 0x000fe20008000000 */
[----:B------:R-:W-:Y:S01]  /*00e0*/  UMOV UR5, URZ ;  /* 0x000000ff00057c82 */ /* 0x000fe20008000000 */
[----:B------:R-:W-:Y:S02]  /*00f0*/  CS2R R46, SRZ ;  /* 0x00000000002e7805 */ /* 0x000fe4000001ff00 */
[----:B------:R-:W-:Y:S01]  /*0100*/  CS2R R44, SRZ ;  /* 0x00000000002c7805 */ /* 0x000fe2000001ff00 */
[----:B------:R-:W-:Y:S01]  /*0110*/  IMAD.MOV.U32 R2, RZ, RZ, 0x0 ;  /* 0x00000000ff027424 */ /* 0x000fe200078e00ff */
[----:B------:R-:W-:-:S02]  /*0120*/  MOV R3, 0x7ff80000 ;  /* 0x7ff8000000037802 */ /* 0x000fc40000000f00 */
[----:B0-----:R-:W-:-:S13]  /*0130*/  ISETP.GE.AND P0, PT, R11, 0x1, PT ;  /* 0x000000010b00780c */ /* 0x001fda0003f06270 */
[----:B-1----:R-:W-:Y:S05]  /*0140*/  @!P0 BRA `(.L_x_194) ;  /* 0x00000090009c8947 */ /* 0x002fea0003800000 */
[----:B------:R-:W0:Y:S02]  /*0150*/  LDCU UR9, c[0x0][0x3f8] ;  /* 0x00007f00ff0977ac */ /* 0x000e240008000800 */
[----:B0-----:R-:W-:-:S09]  /*0160*/  UISETP.GE.AND UP0, UPT, UR9, 0x1, UPT ;  /* 0x000000010900788c */ /* 0x001fd2000bf06270 */
[----:B------:R-:W-:Y:S05]  /*0170*/  BRA.U !UP0, `(.L_x_195) ;  /* 0x0000000908447547 */ /* 0x000fea000b800000 */
[----:B------:R-:W-:Y:S02]  /*0180*/  ULOP3.LUT UR10, UR9, 0x7, URZ, 0xc0, !UPT ;  /* 0x00000007090a7892 */ /* 0x000fe4000f8ec0ff */
[----:B------:R-:W-:Y:S02]  /*0190*/  ULOP3.LUT UR11, UR9, 0x3, URZ, 0xc0, !UPT ;  /* 0x00000003090b7892 */ /* 0x000fe4000f8ec0ff */
[----:B------:R-:W-:Y:S02]  /*01a0*/  UIADD3 UR4, UPT, UPT, UR10, -0x1, URZ ;  /* 0xffffffff0a047890 */ /* 0x000fe4000fffe0ff */
[----:B------:R-:W-:Y:S02]  /*01b0*/  ULOP3.LUT UR8, UR9, 0x7ffffff8, URZ, 0xc0, !UPT ;  /* 0x7ffffff809087892 */ /* 0x000fe4000f8ec0ff */
[----:B------:R-:W-:-:S03]  /*01c0*/  UISETP.GE.U32.AND UP0, UPT, UR4, 0x3, UPT ;  /* 0x000000030400788c */ /* 0x000fc6000bf06070 */
[----:B------:R-:W-:-:S08]  /*01d0*/  UMOV UR4, URZ ;  /* 0x000000ff00047c82 */ /* 0x000fd00008000000 */
.L_x_201:
[----:B0-----:R-:W0:Y:S01]  /*01e0*/  LDC R9, c[0x0][0x3f4] ;  /* 0x0000fd00ff097b82 */ /* 0x001e220000000800 */
[----:B-1----:R-:W1:Y:S01]  /*01f0*/  LDCU UR9, c[0x0][0x3f8] ;  /* 0x00007f00ff0977ac */ /* 0x002e620008000800 */
[----:B--23--:R-:W-:Y:S01]  /*0200*/  CS2R R12, SRZ ;  /* 0x00000000000c7805 */ /* 0x00cfe2000001ff00 */
[----:B------:R-:W-:-:S05]  /*0210*/  UMOV UR5, URZ ;  /* 0x000000ff00057c82 */ /* 0x000fca0008000000 */
[----:B------:R-:W2:Y:S01]  /*0220*/  LDC.64 R2, c[0x0][0x3e8] ;  /* 0x0000fa00ff027b82 */ /* 0x000ea20000000a00 */
[----:B-1----:R-:W-:Y:S01]  /*0230*/  UISETP.GE.U32.AND UP1, UPT, UR9, 0x8, UPT ;  /* 0x000000080900788c */ /* 0x002fe2000bf26070 */
[----:B0-----:R-:W-:-:S04]  /*0240*/  IMAD R8, R0, R9, UR4 ;  /* 0x0000000400087e24 */ /* 0x001fc8000f8e0209 */
[----:B--2---:R-:W-:-:S05]  /*0250*/  IMAD.WIDE R2, R8, 0x8, R2 ;  /* 0x0000000808027825 */ /* 0x004fca00078e0202 */
[----:B------:R0:W-:Y:S01]  /*0260*/  STG.E.64 desc[UR20][R2.64], RZ ;  /* 0x000000ff02007986 */ /* 0x0001e2000c101b14 */
[----:B------:R-:W-:Y:S05]  /*0270*/  BRA.U !UP1, `(.L_x_196) ;  /* 0x0000000109cc7547 */ /* 0x000fea000b800000 */
[----:B------:R-:W-:Y:S01]  /*0280*/  IMAD.MOV.U32 R11, RZ, RZ, RZ ;  /* 0x000000ffff0b7224 */ /* 0x000fe200078e00ff */
[----:B------:R-:W-:-:S07]  /*0290*/  CS2R R12, SRZ ;  /* 0x00000000000c7805 */ /* 0x000fce000001ff00 */
.L_x_197:
[----:B------:R-:W1:Y:S01]  /*02a0*/  LDC.64 R4, c[0x0][0x3d8] ;  /* 0x0000f600ff047b82 */ /* 0x000e620000000a00 */
[----:B---3--:R-:W-:-:S07]  /*02b0*/  IMAD R17, R8, UR9, R11 ;  /* 0x0000000908117c24 */ /* 0x008fce000f8e020b */
[----:B------:R-:W2:Y:S01]  /*02c0*/  LDC.64 R6, c[0x0][0x3a0] ;  /* 0x0000e800ff067b82 */ /* 0x000ea20000000a00 */
[----:B-1----:R-:W-:-:S05]  /*02d0*/  IMAD.WIDE.U32 R4, R11, 0x8, R4 ;  /* 0x000000080b047825 */ /* 0x002fca00078e0004 */
[----:B------:R-:W3:Y:S01]  /*02e0*/  LDG.E.64 R14, desc[UR20][R4.64] ;  /* 0x00000014040e7981 */ /* 0x000ee2000c1e1b00 */
[----:B--2---:R-:W-:-:S05]  /*02f0*/  IMAD.WIDE R6, R17, 0x8, R6 ;  /* 0x0000000811067825 */ /* 0x004fca00078e0206 */
[----:B------:R-:W2:Y:S01]  /*0300*/  LDG.E.64 R16, desc[UR20][R6.64] ;  /* 0x0000001406107981 */ /* 0x000ea2000c1e1b00 */
[----:B---3--:R-:W-:-:S08]  /*0310*/  DMUL R14, R14, 0.5 ;  /* 0x3fe000000e0e7828 */ /* 0x008fd00000000000 */
[----:B--2---:R-:W-:-:S07]  /*0320*/  DFMA R14, R14, R16, R12 ;  /* 0x000000100e0e722b */ /* 0x004fce000000000c */
[----:B------:R1:W-:Y:S04]  /*0330*/  STG.E.64 desc[UR20][R2.64], R14 ;  /* 0x0000000e02007986 */ /* 0x0003e8000c101b14 */
[----:B------:R-:W2:Y:S04]  /*0340*/  LDG.E.64 R12, desc[UR20][R4.64+0x8] ;  /* 0x00000814040c7981 */ /* 0x000ea8000c1e1b00 */
[----:B------:R-:W3:Y:S01]  /*0350*/  LDG.E.64 R16, desc[UR20][R6.64+0x8] ;  /* 0x0000081406107981 */ /* 0x000ee2000c1e1b00 */
[----:B--2---:R-:W-:-:S08]  /*0360*/  DMUL R12, R12, 0.5 ;  /* 0x3fe000000c0c7828 */ /* 0x004fd00000000000 */
[----:B---3--:R-:W-:-:S07]  /*0370*/  DFMA R12, R12, R16, R14 ;  /* 0x000000100c0c722b */ /* 0x008fce000000000e */
[----:B------:R2:W-:Y:S04]  /*0380*/  STG.E.64 desc[UR20][R2.64], R12 ;  /* 0x0000000c02007986 */ /* 0x0005e8000c101b14 */
[----:B------:R-:W3:Y:S04]  /*0390*/  LDG.E.64 R16, desc[UR20][R4.64+0x10] ;  /* 0x0000101404107981 */ /* 0x000ee8000c1e1b00 */
[----:B------:R-:W4:Y:S01]  /*03a0*/  LDG.E.64 R18, desc[UR20][R6.64+0x10] ;  /* 0x0000101406127981 */ /* 0x000f22000c1e1b00 */
[----:B---3--:R-:W-:-:S08]  /*03b0*/  DMUL R16, R16, 0.5 ;  /* 0x3fe0000010107828 */ /* 0x008fd00000000000 */
[----:B----4-:R-:W-:-:S07]  /*03c0*/  DFMA R16, R16, R18, R12 ;  /* 0x000000121010722b */ /* 0x010fce000000000c */
[----:B------:R3:W-:Y:S04]  /*03d0*/  STG.E.64 desc[UR20][R2.64], R16 ;  /* 0x0000001002007986 */ /* 0x0007e8000c101b14 */
[----:B-1----:R-:W4:Y:S04]  /*03e0*/  LDG.E.64 R14, desc[UR20][R4.64+0x18] ;  /* 0x00001814040e7981 */ /* 0x002f28000c1e1b00 */
[----:B------:R-:W5:Y:S01]  /*03f0*/  LDG.E.64 R18, desc[UR20][R6.64+0x18] ;  /* 0x0000181406127981 */ /* 0x000f62000c1e1b00 */
[----:B----4-:R-:W-:-:S08]  /*0400*/  DMUL R14, R14, 0.5 ;  /* 0x3fe000000e0e7828 */ /* 0x010fd00000000000 */
[----:B-----5:R-:W-:-:S07]  /*0410*/  DFMA R14, R14, R18, R16 ;  /* 0x000000120e0e722b */ /* 0x020fce0000000010 */
[----:B------:R1:W-:Y:S04]  /*0420*/  STG.E.64 desc[UR20][R2.64], R14 ;  /* 0x0000000e02007986 */ /* 0x0003e8000c101b14 */
[----:B--2---:R-:W2:Y:S04]  /*0430*/  LDG.E.64 R12, desc[UR20][R4.64+0x20] ;  /* 0x00002014040c7981 */ /* 0x004ea8000c1e1b00 */
[----:B------:R-:W4:Y:S01]  /*0440*/  LDG.E.64 R18, desc[UR20][R6.64+0x20] ;  /* 0x0000201406127981 */ /* 0x000f22000c1e1b00 */
[----:B--2---:R-:W-:-:S08]  /*0450*/  DMUL R12, R12, 0.5 ;  /* 0x3fe000000c0c7828 */ /* 0x004fd00000000000 */
[----:B----4-:R-:W-:-:S07]  /*0460*/  DFMA R12, R12, R18, R14 ;  /* 0x000000120c0c722b */ /* 0x010fce000000000e */
[----:B------:R2:W-:Y:S04]  /*0470*/  STG.E.64 desc[UR20][R2.64], R12 ;  /* 0x0000000c02007986 */ /* 0x0005e8000c101b14 */
[----:B---3--:R-:W3:Y:S04]  /*0480*/  LDG.E.64 R16, desc[UR20][R4.64+0x28] ;  /* 0x0000281404107981 */ /* 0x008ee8000c1e1b00 */
        /* <DEDUP_REMOVED lines=11> */
[----:B------:R-:W-:-:S05]  /*0540*/  VIADD R11, R11, 0x8 ;  /* 0x000000080b0b7836 */ /* 0x000fca0000000000 */
[----:B------:R-:W-:Y:S01]  /*0550*/  ISETP.NE.AND P0, PT, R11, UR8, PT ;  /* 0x000000080b007c0c */ /* 0x000fe2000bf05270 */
[----:B--2---:R-:W-:-:S08]  /*0560*/  DMUL R12, R12, 0.5 ;  /* 0x3fe000000c0c7828 */ /* 0x004fd00000000000 */
[----:B----4-:R-:W-:-:S07]  /*0570*/  DFMA R12, R12, R18, R14 ;  /* 0x000000120c0c722b */ /* 0x010fce000000000e */
[----:B------:R3:W-:Y:S01]  /*0580*/  STG.E.64 desc[UR20][R2.64], R12 ;  /* 0x0000000c02007986 */ /* 0x0007e2000c101b14 */
[----:B------:R-:W-:Y:S05]  /*0590*/  @P0 BRA `(.L_x_197) ;  /* 0xfffffffc00400947 */ /* 0x000fea000383ffff */
[----:B------:R-:W-:-:S05]  /*05a0*/  UMOV UR5, UR8 ;  /* 0x0000000800057c82 */ /* 0x000fca0008000000 */
.L_x_196:
[----:B------:R-:W-:-:S09]  /*05b0*/  UISETP.NE.AND UP1, UPT, UR10, URZ, UPT ;  /* 0x000000ff0a00728c */ /* 0x000fd2000bf25270 */
[----:B------:R-:W-:Y:S05]  /*05c0*/  BRA.U !UP1, `(.L_x_198) ;  /* 0x0000000509207547 */ /* 0x000fea000b800000 */
[----:B------:R-:W-:Y:S01]  /*05d0*/  UISETP.NE.AND UP1, UPT, UR11, URZ, UPT ;  /* 0x000000ff0b00728c */ /* 0x000fe2000bf25270 */
[----:B------:R-:W-:Y:S10]  /*05e0*/  BRA.U !UP0, `(.L_x_199) ;  /* 0x0000000108747547 */ /* 0x000ff4000b800000 */
[----:B------:R-:W1:Y:S01]  /*05f0*/  LDCU.64 UR6, c[0x0][0x3d8] ;  /* 0x00007b00ff0677ac */ /* 0x000e620008000a00 */
[----:B------:R-:W2:Y:S01]  /*0600*/  LDC.64 R6, c[0x0][0x3a0] ;  /* 0x0000e800ff067b82 */ /* 0x000ea20000000a00 */
[----:B------:R-:W-:-:S04]  /*0610*/  IMAD.U32 R11, RZ, RZ, UR5 ;  /* 0x00000005ff0b7e24 */ /* 0x000fc8000f8e00ff */
[----:B------:R-:W-:Y:S01]  /*0620*/  IMAD R11, R8, UR9, R11 ;  /* 0x00000009080b7c24 */ /* 0x000fe2000f8e020b */
[----:B-1----:R-:W-:-:S06]  /*0630*/  UIMAD.WIDE.U32 UR6, UR5, 0x8, UR6 ;  /* 0x00000008050678a5 */ /* 0x002fcc000f8e0006 */
[----:B---3--:R-:W-:Y:S01]  /*0640*/  MOV R16, UR6 ;  /* 0x0000000600107c02 */ /* 0x008fe20008000f00 */
[----:B------:R-:W-:Y:S02]  /*0650*/  IMAD.U32 R17, RZ, RZ, UR7 ;  /* 0x00000007ff117e24 */ /* 0x000fe4000f8e00ff */
[----:B--2---:R-:W-:-:S03]  /*0660*/  IMAD.WIDE R6, R11, 0x8, R6 ;  /* 0x000000080b067825 */ /* 0x004fc600078e0206 */
[----:B------:R-:W2:Y:S04]  /*0670*/  LDG.E.64 R4, desc[UR20][R16.64] ;  /* 0x0000001410047981 */ /* 0x000ea8000c1e1b00 */
[----:B------:R-:W3:Y:S01]  /*0680*/  LDG.E.64 R10, desc[UR20][R6.64] ;  /* 0x00000014060a7981 */ /* 0x000ee2000c1e1b00 */
[----:B--2---:R-:W-:-:S08]  /*0690*/  DMUL R4, R4, 0.5 ;  /* 0x3fe0000004047828 */ /* 0x004fd00000000000 */
[----:B---3--:R-:W-:-:S07]  /*06a0*/  DFMA R4, R4, R10, R12 ;  /* 0x0000000a0404722b */ /* 0x008fce000000000c */
        /* <DEDUP_REMOVED lines=11> */
[----:B-1----:R-:W3:Y:S04]  /*0760*/  LDG.E.64 R4, desc[UR20][R16.64+0x18] ;  /* 0x0000181410047981 */ /* 0x002ee8000c1e1b00 */
[----:B------:R-:W4:Y:S01]  /*0770*/  LDG.E.64 R12, desc[UR20][R6.64+0x18] ;  /* 0x00001814060c7981 */ /* 0x000f22000c1e1b00 */
[----:B------:R-:W-:Y:S01]  /*0780*/  UIADD3 UR5, UPT, UPT, UR5, 0x4, URZ ;  /* 0x0000000405057890 */ /* 0x000fe2000fffe0ff */
[----:B---3--:R-:W-:-:S08]  /*0790*/  DMUL R4, R4, 0.5 ;  /* 0x3fe0000004047828 */ /* 0x008fd00000000000 */
[----:B----4-:R-:W-:-:S07]  /*07a0*/  DFMA R12, R4, R12, R14 ;  /* 0x0000000c040c722b */ /* 0x010fce000000000e */
[----:B------:R2:W-:Y:S04]  /*07b0*/  STG.E.64 desc[UR20][R2.64], R12 ;  /* 0x0000000c02007986 */ /* 0x0005e8000c101b14 */
.L_x_199:
[----:B------:R-:W-:Y:S05]  /*07c0*/  BRA.U !UP1, `(.L_x_198) ;  /* 0x0000000109a07547 */ /* 0x000fea000b800000 */
[----:B------:R-:W-:Y:S01]  /*07d0*/  UISETP.NE.AND UP1, UPT, UR11, 0x1, UPT ;  /* 0x000000010b00788c */ /* 0x000fe2000bf25270 */
[----:B------:R-:W-:-:S05]  /*07e0*/  IMAD.U32 R7, RZ, RZ, UR5 ;  /* 0x00000005ff077e24 */ /* 0x000fca000f8e00ff */
[----:B------:R-:W-:-:S05]  /*07f0*/  PLOP3.LUT P0, PT, PT, PT, UP1, 0x80, 0x8 ;  /* 0x000000000008781c */ /* 0x000fca0003f0f018 */
[----:B------:R-:W1:Y:S01]  /*0800*/  @UP1 LDCU.64 UR6, c[0x0][0x3d8] ;  /* 0x00007b00ff0617ac */ /* 0x000e620008000a00 */
[----:B------:R-:W2:Y:S07]  /*0810*/  @UP1 LDCU.64 UR12, c[0x0][0x3a0] ;  /* 0x00007400ff0c17ac */ /* 0x000eae0008000a00 */
[----:B------:R-:W-:Y:S01]  /*0820*/  @P0 IMAD R7, R8, UR9, R7 ;  /* 0x0000000908070c24 */ /* 0x000fe2000f8e0207 */
[----:B-1----:R-:W-:Y:S01]  /*0830*/  @UP1 UIMAD.WIDE.U32 UR6, UR5, 0x8, UR6 ;  /* 0x00000008050618a5 */ /* 0x002fe2000f8e0006 */
[----:B--23--:R-:W-:-:S05]  /*0840*/  IMAD.U32 R14, RZ, RZ, UR12 ;  /* 0x0000000cff0e7e24 */ /* 0x00cfca000f8e00ff */
[----:B------:R-:W-:Y:S01]  /*0850*/  IMAD.U32 R16, RZ, RZ, UR6 ;  /* 0x00000006ff107e24 */ /* 0x000fe2000f8e00ff */
[----:B------:R-:W-:Y:S01]  /*0860*/  MOV R17, UR7 ;  /* 0x0000000700117c02 */ /* 0x000fe20008000f00 */
[----:B------:R-:W-:-:S04]  /*0870*/  IMAD.U32 R15, RZ, RZ, UR13 ;  /* 0x0000000dff0f7e24 */ /* 0x000fc8000f8e00ff */
[----:B------:R-:W2:Y:S01]  /*0880*/  @P0 LDG.E.64 R4, desc[UR20][R16.64] ;  /* 0x0000001410040981 */ /* 0x000ea2000c1e1b00 */
[----:B------:R-:W-:-:S05]  /*0890*/  @P0 IMAD.WIDE R14, R7, 0x8, R14 ;  /* 0x00000008070e0825 */ /* 0x000fca00078e020e */
[----:B------:R-:W3:Y:S01]  /*08a0*/  @P0 LDG.E.64 R6, desc[UR20][R14.64] ;  /* 0x000000140e060981 */ /* 0x000ee2000c1e1b00 */
[----:B------:R-:W-:-:S11]  /*08b0*/  ULOP3.LUT UP2, URZ, UR9, 0x1, URZ, 0xc0, !UPT ;  /* 0x0000000109ff7892 */ /* 0x000fd6000f84c0ff */
[----:B------:R-:W1:Y:S01]  /*08c0*/  @UP2 LDCU.64 UR6, c[0x0][0x3d8] ;  /* 0x00007b00ff0627ac */ /* 0x000e620008000a00 */
[----:B------:R-:W4:Y:S01]  /*08d0*/  @UP2 LDCU.64 UR12, c[0x0][0x3a0] ;  /* 0x00007400ff0c27ac */ /* 0x000f220008000a00 */
[----:B--2---:R-:W-:-:S08]  /*08e0*/  @P0 DMUL R4, R4, 0.5 ;  /* 0x3fe0000004040828 */ /* 0x004fd00000000000 */
[----:B---3--:R-:W-:-:S07]  /*08f0*/  @P0 DFMA R4, R4, R6, R12 ;  /* 0x000000060404022b */ /* 0x008fce000000000c */
[----:B------:R2:W-:Y:S04]  /*0900*/  @P0 STG.E.64 desc[UR20][R2.64], R4 ;  /* 0x0000000402000986 */ /* 0x0005e8000c101b14 */
[----:B------:R-:W3:Y:S04]  /*0910*/  @P0 LDG.E.64 R6, desc[UR20][R16.64+0x8] ;  /* 0x0000081410060981 */ /* 0x000ee8000c1e1b00 */
[----:B------:R-:W5:Y:S01]  /*0920*/  @P0 LDG.E.64 R10, desc[UR20][R14.64+0x8] ;  /* 0x000008140e0a0981 */ /* 0x000f62000c1e1b00 */
[----:B------:R-:W-:Y:S01]  /*0930*/  PLOP3.LUT P1, PT, PT, PT, UP2, 0x80, 0x8 ;  /* 0x000000000008781c */ /* 0x000fe20003f2f028 */
[----:B------:R-:W-:-:S04]  /*0940*/  @UP1 UIADD3 UR5, UPT, UPT, UR5, 0x2, URZ ;  /* 0x0000000205051890 */ /* 0x000fc8000fffe0ff */
[----:B-1----:R-:W-:Y:S01]  /*0950*/  @UP2 UIMAD.WIDE.U32 UR6, UR5, 0x8, UR6 ;  /* 0x00000008050628a5 */ /* 0x002fe2000f8e0006 */
[----:B---3--:R-:W-:-:S08]  /*0960*/  @P0 DMUL R6, R6, 0.5 ;  /* 0x3fe0000006060828 */ /* 0x008fd00000000000 */
[----:B-----5:R-:W-:Y:S01]  /*0970*/  @P0 DFMA R12, R6, R10, R4 ;  /* 0x0000000a060c022b */ /* 0x020fe20000000004 */
[----:B--2---:R-:W-:Y:S01]  /*0980*/  IMAD.U32 R5, RZ, RZ, UR5 ;  /* 0x00000005ff057e24 */ /* 0x004fe2000f8e00ff */
[----:B------:R-:W-:Y:S01]  /*0990*/  MOV R10, UR6 ;  /* 0x00000006000a7c02 */ /* 0x000fe20008000f00 */
[----:B------:R-:W-:Y:S02]  /*09a0*/  IMAD.U32 R11, RZ, RZ, UR7 ;  /* 0x00000007ff0b7e24 */ /* 0x000fe4000f8e00ff */
[----:B------:R-:W-:Y:S02]  /*09b0*/  @P1 IMAD R15, R8, UR9, R5 ;  /* 0x00000009080f1c24 */ /* 0x000fe4000f8e0205 */
[----:B------:R1:W-:Y:S01]  /*09c0*/  @P0 STG.E.64 desc[UR20][R2.64], R12 ;  /* 0x0000000c02000986 */ /* 0x0003e2000c101b14 */
[----:B----4-:R-:W-:Y:S02]  /*09d0*/  IMAD.U32 R6, RZ, RZ, UR12 ;  /* 0x0000000cff067e24 */ /* 0x010fe4000f8e00ff */
[----:B------:R-:W-:Y:S01]  /*09e0*/  IMAD.U32 R7, RZ, RZ, UR13 ;  /* 0x0000000dff077e24 */ /* 0x000fe2000f8e00ff */
[----:B------:R-:W2:Y:S01]  /*09f0*/  @P1 LDG.E.64 R4, desc[UR20][R10.64] ;  /* 0x000000140a041981 */ /* 0x000ea2000c1e1b00 */
[----:B------:R-:W-:-:S06]  /*0a00*/  @P1 IMAD.WIDE R6, R15, 0x8, R6 ;  /* 0x000000080f061825 */ /* 0x000fcc00078e0206 */
[----:B------:R-:W3:Y:S01]  /*0a10*/  @P1 LDG.E.64 R6, desc[UR20][R6.64] ;  /* 0x0000001406061981 */ /* 0x000ee2000c1e1b00 */
[----:B--2---:R-:W-:-:S08]  /*0a20*/  @P1 DMUL R4, R4, 0.5 ;  /* 0x3fe0000004041828 */ /* 0x004fd00000000000 */
[----:B---3--:R-:W-:-:S07]  /*0a30*/  @P1 DFMA R4, R4, R6, R12 ;  /* 0x000000060404122b */ /* 0x008fce000000000c */
[----:B------:R1:W-:Y:S04]  /*0a40*/  @P1 STG.E.64 desc[UR20][R2.64], R4 ;  /* 0x0000000402001986 */ /* 0x0003e8000c101b14 */
.L_x_198:
[----:B------:R-:W-:-:S06]  /*0a50*/  UIADD3 UR4, UPT, UPT, UR4, 0x1, URZ ;  /* 0x0000000104047890 */ /* 0x000fcc000fffe0ff */
[----:B------:R-:W-:-:S13]  /*0a60*/  ISETP.NE.AND P0, PT, R9, UR4, PT ;  /* 0x0000000409007c0c */ /* 0x000fda000bf05270 */
[----:B------:R-:W-:Y:S05]  /*0a70*/  @!P0 BRA `(.L_x_200) ;  /* 0x0000000000c48947 */ /* 0x000fea0003800000 */
[----:B------:R-:W-:Y:S05]  /*0a80*/  BRA `(.L_x_201) ;  /* 0xfffffff400d47947 */ /* 0x000fea000383ffff */
.L_x_195:
[C---:B------:R-:W-:Y:S02]  /*0a90*/  ISETP.GE.U32.AND P0, PT, R11.reuse, 0x8, PT ;  /* 0x000000080b00780c */ /* 0x040fe40003f06070 */
[----:B------:R-:W-:Y:S02]  /*0aa0*/  LOP3.LUT R6, R11, 0x7, RZ, 0xc0, !PT ;  /* 0x000000070b067812 */ /* 0x000fe400078ec0ff */
[----:B------:R-:W-:Y:S02]  /*0ab0*/  MOV R9, RZ ;  /* 0x000000ff00097202 */ /* 0x000fe40000000f00 */
[----:B------:R-:W-:-:S07]  /*0ac0*/  ISETP.NE.AND P1, PT, R6, RZ, PT ;  /* 0x000000ff0600720c */ /* 0x000fce0003f25270 */
[----:B------:R-:W-:Y:S06]  /*0ad0*/  @!P0 BRA `(.L_x_202) ;  /* 0x0000000000408947 */ /* 0x000fec0003800000 */
[----:B------:R-:W0:Y:S01]  /*0ae0*/  LDC.64 R4, c[0x0][0x3e8] ;  /* 0x0000fa00ff047b82 */ /* 0x000e220000000a00 */
[----:B------:R-:W-:Y:S01]  /*0af0*/  LOP3.LUT R9, R11, 0x7ffffff8, RZ, 0xc0, !PT ;  /* 0x7ffffff80b097812 */ /* 0x000fe200078ec0ff */
[----:B------:R-:W-:-:S06]  /*0b00*/  UMOV UR4, URZ ;  /* 0x000000ff00047c82 */ /* 0x000fcc0008000000 */
.L_x_203:
[----:B-1----:R-:W-:Y:S01]  /*0b10*/  IMAD R3, R0, R11, UR4 ;  /* 0x0000000400037e24 */ /* 0x002fe2000f8e020b */
[----:B------:R-:W-:-:S03]  /*0b20*/  UIADD3 UR4, UPT, UPT, UR4, 0x8, URZ ;  /* 0x0000000804047890 */ /* 0x000fc6000fffe0ff */
[----:B0-----:R-:W-:-:S03]  /*0b30*/  IMAD.WIDE R2, R3, 0x8, R4 ;  /* 0x0000000803027825 */ /* 0x001fc600078e0204 */
[----:B------:R-:W-:Y:S02]  /*0b40*/  ISETP.NE.AND P0, PT, R9, UR4, PT ;  /* 0x0000000409007c0c */ /* 0x000fe4000bf05270 */
[----:B------:R1:W-:Y:S04]  /*0b50*/  STG.E.64 desc[UR20][R2.64], RZ ;  /* 0x000000ff02007986 */ /* 0x0003e8000c101b14 */
[----:B------:R1:W-:Y:S04]  /*0b60*/  STG.E.64 desc[UR20][R2.64+0x8], RZ ;  /* 0x000008ff02007986 */ /* 0x0003e8000c101b14 */
[----:B------:R1:W-:Y:S04]  /*0b70*/  STG.E.64 desc[UR20][R2.64+0x10], RZ ;  /* 0x000010ff02007986 */ /* 0x0003e8000c101b14 */
[----:B------:R1:W-:Y:S04]  /*0b80*/  STG.E.64 desc[UR20][R2.64+0x18], RZ ;  /* 0x000018ff02007986 */ /* 0x0003e8000c101b14 */
[----:B------:R1:W-:Y:S04]  /*0b90*/  STG.E.64 desc[UR20][R2.64+0x20], RZ ;  /* 0x000020ff02007986 */ /* 0x0003e8000c101b14 */
[----:B------:R1:W-:Y:S04]  /*0ba0*/  STG.E.64 desc[UR20][R2.64+0x28], RZ ;  /* 0x000028ff02007986 */ /* 0x0003e8000c101b14 */
[----:B------:R1:W-:Y:S04]  /*0bb0*/  STG.E.64 desc[UR20][R2.64+0x30], RZ ;  /* 0x000030ff02007986 */ /* 0x0003e8000c101b14 */
[----:B------:R1:W-:Y:S01]  /*0bc0*/  STG.E.64 desc[UR20][R2.64+0x38], RZ ;  /* 0x000038ff02007986 */ /* 0x0003e2000c101b14 */
[----:B------:R-:W-:Y:S05]  /*0bd0*/  @P0 BRA `(.L_x_203) ;  /* 0xfffffffc00cc0947 */ /* 0x000fea000383ffff */
.L_x_202:
[----:B------:R-:W-:Y:S05]  /*0be0*/  @!P1 BRA `(.L_x_200) ;  /* 0x0000000000689947 */ /* 0x000fea0003800000 */
[----:B------:R-:W-:Y:S02]  /*0bf0*/  ISETP.GE.U32.AND P0, PT, R6, 0x4, PT ;  /* 0x000000040600780c */ /* 0x000fe40003f06070 */
[----:B------:R-:W-:-:S04]  /*0c00*/  LOP3.LUT R4, R11, 0x3, RZ, 0xc0, !PT ;  /* 0x000000030b047812 */ /* 0x000fc800078ec0ff */
[----:B------:R-:W-:-:S07]  /*0c10*/  ISETP.NE.AND P1, PT, R4, RZ, PT ;  /* 0x000000ff0400720c */ /* 0x000fce0003f25270 */
[----:B------:R-:W-:Y:S06]  /*0c20*/  @!P0 BRA `(.L_x_204) ;  /* 0x0000000000208947 */ /* 0x000fec0003800000 */
[----:B-1----:R-:W0:Y:S01]  /*0c30*/  LDC.64 R2, c[0x0][0x3e8] ;  /* 0x0000fa00ff027b82 */ /* 0x002e220000000a00 */
[----:B------:R-:W-:Y:S02]  /*0c40*/  IMAD R5, R0, R11, R9 ;  /* 0x0000000b00057224 */ /* 0x000fe400078e0209 */
[----:B------:R-:W-:Y:S02]  /*0c50*/  VIADD R9, R9, 0x4 ;  /* 0x0000000409097836 */ /* 0x000fe40000000000 */
[----:B0-----:R-:W-:-:S05]  /*0c60*/  IMAD.WIDE R2, R5, 0x8, R2 ;  /* 0x0000000805027825 */ /* 0x001fca00078e0202 */
[----:B------:R0:W-:Y:S04]  /*0c70*/  STG.E.64 desc[UR20][R2.64], RZ ;  /* 0x000000ff02007986 */ /* 0x0001e8000c101b14 */
[----:B------:R0:W-:Y:S04]  /*0c80*/  STG.E.64 desc[UR20][R2.64+0x8], RZ ;  /* 0x000008ff02007986 */ /* 0x0001e8000c101b14 */
[----:B------:R0:W-:Y:S04]  /*0c90*/  STG.E.64 desc[UR20][R2.64+0x10], RZ ;  /* 0x000010ff02007986 */ /* 0x0001e8000c101b14 */
[----:B------:R0:W-:Y:S02]  /*0ca0*/  STG.E.64 desc[UR20][R2.64+0x18], RZ ;  /* 0x000018ff02007986 */ /* 0x0001e4000c101b14 */
.L_x_204:
[----:B------:R-:W-:Y:S05]  /*0cb0*/  @!P1 BRA `(.L_x_200) ;  /* 0x0000000000349947 */ /* 0x000fea0003800000 */
[----:B01----:R-:W-:Y:S02]  /*0cc0*/  LOP3.LUT R2, R11, 0x1, RZ, 0xc0, !PT ;  /* 0x000000010b027812 */ /* 0x003fe400078ec0ff */
[----:B------:R-:W-:Y:S02]  /*0cd0*/  ISETP.NE.AND P0, PT, R4, 0x1, PT ;  /* 0x000000010400780c */ /* 0x000fe40003f05270 */
[----:B------:R-:W-:-:S11]  /*0ce0*/  ISETP.NE.U32.AND P1, PT, R2, 0x1, PT ;  /* 0x000000010200780c */ /* 0x000fd60003f25070 */
[----:B------:R-:W0:Y:S01]  /*0cf0*/  @P0 LDC.64 R2, c[0x0][0x3e8] ;  /* 0x0000fa00ff020b82 */ /* 0x000e220000000a00 */
[----:B------:R-:W-:Y:S02]  /*0d00*/  @P0 IMAD R5, R0, R11, R9 ;  /* 0x0000000b00050224 */ /* 0x000fe400078e0209 */
[----:B------:R-:W-:-:S04]  /*0d10*/  @P0 VIADD R9, R9, 0x2 ;  /* 0x0000000209090836 */ /* 0x000fc80000000000 */
[----:B------:R-:W-:Y:S01]  /*0d20*/  @!P1 IMAD R9, R0, R11, R9 ;  /* 0x0000000b00099224 */ /* 0x000fe200078e0209 */
[----:B------:R-:W1:Y:S01]  /*0d30*/  @!P1 LDC.64 R6, c[0x0][0x3e8] ;  /* 0x0000fa00ff069b82 */ /* 0x000e620000000a00 */
[----:B0-----:R-:W-:-:S05]  /*0d40*/  @P0 IMAD.WIDE R4, R5, 0x8, R2 ;  /* 0x0000000805040825 */ /* 0x001fca00078e0202 */
[----:B------:R4:W-:Y:S01]  /*0d50*/  @P0 STG.E.64 desc[UR20][R4.64], RZ ;  /* 0x000000ff04000986 */ /* 0x0009e2000c101b14 */
[----:B-1----:R-:W-:-:S03]  /*0d60*/  @!P1 IMAD.WIDE R2, R9, 0x8, R6 ;  /* 0x0000000809029825 */ /* 0x002fc600078e0206 */
[----:B------:R4:W-:Y:S04]  /*0d70*/  @P0 STG.E.64 desc[UR20][R4.64+0x8], RZ ;  /* 0x000008ff04000986 */ /* 0x0009e8000c101b14 */
[----:B------:R4:W-:Y:S02]  /*0d80*/  @!P1 STG.E.64 desc[UR20][R2.64], RZ ;  /* 0x000000ff02009986 */ /* 0x0009e4000c101b14 */
.L_x_200:
[----:B------:R-:W0:Y:S01]  /*0d90*/  LDC.64 R42, c[0x0][0x3d0] ;  /* 0x0000f400ff2a7b82 */ /* 0x000e220000000a00 */
[----:B------:R-:W0:Y:S07]  /*0da0*/  LDCU UR12, c[0x0][0x3f0] ;  /* 0x00007e00ff0c77ac */ /* 0x000e2e0008000800 */
[----:B------:R-:W0:Y:S08]  /*0db0*/  LDC.64 R40, c[0x0][0x3b0] ;  /* 0x0000ec00ff287b82 */ /* 0x000e300000000a00 */
[----:B01234-:R-:W0:Y:S01]  /*0dc0*/  LDC.64 R2, c[0x0][0x400] ;  /* 0x00010000ff027b82 */ /* 0x01fe220000000a00 */
[----:B------:R-:W-:-:S06]  /*0dd0*/  IMAD.WIDE R42, R0, 0x8, R42 ;  /* 0x00000008002a7825 */ /* 0x000fcc00078e022a */
[----:B------:R-:W2:Y:S01]  /*0de0*/  LDG.E.64 R42, desc[UR20][R42.64] ;  /* 0x000000142a2a7981 */ /* 0x000ea2000c1e1b00 */
[----:B------:R-:W-:-:S06]  /*0df0*/  IMAD.WIDE R40, R0, 0x8, R40 ;  /* 0x0000000800287825 */ /* 0x000fcc00078e0228 */
[----:B------:R-:W5:Y:S01]  /*0e00*/  LDG.E.64 R40, desc[UR20][R40.64] ;  /* 0x0000001428287981 */ /* 0x000f62000c1e1b00 */
[----:B------:R-:W-:Y:S01]  /*0e10*/  ULOP3.LUT UR8, UR9, 0x7ffffffe, URZ, 0xc0, !UPT ;  /* 0x7ffffffe09087892 */ /* 0x000fe2000f8ec0ff */
[----:B0-----:R-:W-:Y:S01]  /*0e20*/  DMUL R2, R2, R2 ;  /* 0x0000000202027228 */ /* 0x001fe20000000000 */
[----:B------:R-:W-:Y:S02]  /*0e30*/  CS2R R44, SRZ ;  /* 0x00000000002c7805 */ /* 0x000fe4000001ff00 */
[----:B------:R-:W-:Y:S02]  /*0e40*/  CS2R R46, SRZ ;  /* 0x00000000002e7805 */ /* 0x000fe4000001ff00 */
[----:B------:R-:W-:Y:S02]  /*0e50*/  CS2R R48, SRZ ;  /* 0x0000000000307805 */ /* 0x000fe4000001ff00 */
[----:B------:R-:W-:Y:S02]  /*0e60*/  CS2R R36, SRZ ;  /* 0x0000000000247805 */ /* 0x000fe4000001ff00 */
[----:B------:R-:W-:-:S02]  /*0e70*/  CS2R R34, SRZ ;  /* 0x0000000000227805 */ /* 0x000fc4000001ff00 */
[----:B------:R-:W-:Y:S02]  /*0e80*/  CS2R R32, SRZ ;  /* 0x0000000000207805 */ /* 0x000fe4000001ff00 */
[----:B------:R-:W-:Y:S01]  /*0e90*/  CS2R R30, SRZ ;  /* 0x00000000001e7805 */ /* 0x000fe2000001ff00 */
[----:B------:R-:W-:Y:S01]  /*0ea0*/  UIADD3 UR24, UPT, UPT, UR9, -0x1, URZ ;  /* 0xffffffff09187890 */ /* 0x000fe2000fffe0ff */
[----:B------:R-:W-:Y:S01]  /*0eb0*/  R2UR UR22, R2 ;  /* 0x00000000021672ca */ /* 0x000fe200000e0000 */
[----:B------:R-:W-:Y:S01]  /*0ec0*/  ULOP3.LUT UR25, UR9, 0x1, URZ, 0xc0, !UPT ;  /* 0x0000000109197892 */ /* 0x000fe2000f8ec0ff */
[----:B------:R-:W-:Y:S01]  /*0ed0*/  R2UR UR23, R3 ;  /* 0x00000000031772ca */ /* 0x000fe200000e0000 */
[----:B------:R-:W-:Y:S02]  /*0ee0*/  UIADD3 UR12, UPT, UPT, UR12, 0x2, URZ ;  /* 0x000000020c0c7890 */ /* 0x000fe4000fffe0ff */
[----:B------:R-:W-:Y:S01]  /*0ef0*/  UIADD3 UR13, UPT, UPT, -UR8, URZ, URZ ;  /* 0x000000ff080d7290 */ /* 0x000fe2000fffe1ff */
[----:B------:R-:W-:Y:S01]  /*0f00*/  UMOV UR6, URZ ;  /* 0x000000ff00067c82 */ /* 0x000fe20008000000 */
[----:B------:R-:W-:Y:S01]  /*0f10*/  UMOV UR4, URZ ;  /* 0x000000ff00047c82 */ /* 0x000fe20008000000 */
[----:B------:R-:W-:Y:S01]  /*0f20*/  UMOV UR5, URZ ;  /* 0x000000ff00057c82 */ /* 0x000fe20008000000 */
[----:B--2---:R-:W-:-:S11]  /*0f30*/  DMUL R38, R42, R42 ;  /* 0x0000002a2a267228 */ /* 0x004fd60000000000 */
.L_x_311:
[----:B------:R-:W0:Y:S01]  /*0f40*/  LDCU UR7, c[0x0][0x3f4] ;  /* 0x00007e80ff0777ac */ /* 0x000e220008000800 */
[----:B------:R-:W1:Y:S08]  /*0f50*/  LDC.64 R2, c[0x0][0x3a8] ;  /* 0x0000ea00ff027b82 */ /* 0x000e700000000a00 */
[----:B------:R-:W2:Y:S01]  /*0f60*/  LDC.64 R26, c[0x0][0x3e8] ;  /* 0x0000fa00ff1a7b82 */ /* 0x000ea20000000a00 */
[----:B0-----:R-:W-:Y:S01]  /*0f70*/  IMAD.U32 R5, RZ, RZ, UR7 ;  /* 0x00000007ff057e24 */ /* 0x001fe2000f8e00ff */
[----:B------:R-:W-:Y:S01]  /*0f80*/  MOV R4, 0x1 ;  /* 0x0000000100047802 */ /* 0x000fe20000000f00 */
[----:B------:R-:W0:Y:S02]  /*0f90*/  LDCU UR7, c[0x0][0x3f8] ;  /* 0x00007f00ff0777ac */ /* 0x000e240008000800 */
[----:B------:R-:W-:-:S04]  /*0fa0*/  IMAD R5, R0, R5, UR6 ;  /* 0x0000000600057e24 */ /* 0x000fc8000f8e0205 */
[----:B-1----:R-:W-:-:S05]  /*0fb0*/  IMAD.WIDE R2, R5, 0x8, R2 ;  /* 0x0000000805027825 */ /* 0x002fca00078e0202 */
[----:B------:R-:W3:Y:S01]  /*0fc0*/  LDG.E.64 R8, desc[UR20][R2.64] ;  /* 0x0000001402087981 */ /* 0x000ee2000c1e1b00 */
[----:B--2---:R-:W-:-:S06]  /*0fd0*/  IMAD.WIDE R26, R5, 0x8, R26 ;  /* 0x00000008051a7825 */ /* 0x004fcc00078e021a */
[----:B-----5:R-:W5:Y:S01]  /*0fe0*/  LDG.E.64 R26, desc[UR20][R26.64] ;  /* 0x000000141a1a7981 */ /* 0x020f62000c1e1b00 */
[----:B------:R-:W1:Y:S01]  /*0ff0*/  MUFU.RCP64H R5, R41 ;  /* 0x0000002900057308 */ /* 0x000e620000001800 */
[----:B0-----:R-:W-:Y:S01]  /*1000*/  UISETP.GE.AND UP0, UPT, UR7, 0x1, UPT ;  /* 0x000000010700788c */ /* 0x001fe2000bf06270 */
[----:B------:R-:W-:Y:S01]  /*1010*/  BSSY.RECONVERGENT B1, `(.L_x_205) ;  /* 0x0000014000017945 */ /* 0x000fe20003800200 */
[----:B-1----:R-:W-:-:S08]  /*1020*/  DFMA R6, -R40, R4, 1 ;  /* 0x3ff000002806742b */ /* 0x002fd00000000104 */
[----:B------:R-:W-:-:S08]  /*1030*/  DFMA R6, R6, R6, R6 ;  /* 0x000000060606722b */ /* 0x000fd00000000006 */
[----:B------:R-:W-:-:S08]  /*1040*/  DFMA R6, R4, R6, R4 ;  /* 0x000000060406722b */ /* 0x000fd00000000004 */
[----:B------:R-:W-:-:S08]  /*1050*/  DFMA R4, -R40, R6, 1 ;  /* 0x3ff000002804742b */ /* 0x000fd00000000106 */
[----:B------:R-:W-:-:S08]  /*1060*/  DFMA R4, R6, R4, R6 ;  /* 0x000000040604722b */ /* 0x000fd00000000006 */
[----:B---3--:R-:W-:Y:S01]  /*1070*/  DMUL R2, R8, R4 ;  /* 0x0000000408027228 */ /* 0x008fe20000000000 */
        /* <DEDUP_REMOVED lines=11> */
[----:B-----5:R-:W-:Y:S05]  /*1130*/  CALL.REL.NOINC `($__internal_3_$__cuda_sm20_div_rn_f64_full) ;  /* 0x0000008400e07944 */ /* 0x020fea0003c00000 */
[----:B------:R-:W-:-:S07]  /*1140*/  IMAD.MOV.U32 R5, RZ, RZ, R3 ;  /* 0x000000ffff057224 */ /* 0x000fce00078e0003 */
.L_x_206:
[----:B------:R-:W-:Y:S05]  /*1150*/  BSYNC.RECONVERGENT B1 ;  /* 0x0000000000017941 */ /* 0x000fea0003800200 */
.L_x_205:
[----:B------:R-:W0:Y:S01]  /*1160*/  LDC.64 R2, c[0x0][0x3b8] ;  /* 0x0000ee00ff027b82 */ /* 0x000e220000000a00 */
[----:B------:R-:W1:Y:S01]  /*1170*/  LDCU.128 UR16, c[0x0][0x3c0] ;  /* 0x00007800ff1077ac */ /* 0x000e620008000c00 */
[----:B------:R-:W-:-:S06]  /*1180*/  UIMAD UR7, UR12, UR6, URZ ;  /* 0x000000060c0772a4 */ /* 0x000fcc000f8e02ff */
[----:B------:R-:W-:Y:S01]  /*1190*/  VIADD R7, R0, UR7 ;  /* 0x0000000700077c36 */ /* 0x000fe20008000000 */
[----:B-1----:R-:W-:-:S03]  /*11a0*/  UIMAD.WIDE.U32 UR10, UR6, 0x8, UR18 ;  /* 0x00000008060a78a5 */ /* 0x002fc6000f8e0012 */
[----:B0-----:R-:W-:-:S03]  /*11b0*/  IMAD.WIDE R2, R7, 0x8, R2 ;  /* 0x0000000807027825 */ /* 0x001fc600078e0202 */
[----:B------:R-:W-:Y:S01]  /*11c0*/  MOV R29, UR11 ;  /* 0x0000000b001d7c02 */ /* 0x000fe20008000f00 */
[----:B------:R-:W-:Y:S02]  /*11d0*/  IMAD.U32 R28, RZ, RZ, UR10 ;  /* 0x0000000aff1c7e24 */ /* 0x000fe4000f8e00ff */
[----:B------:R-:W2:Y:S04]  /*11e0*/  LDG.E.64 R2, desc[UR20][R2.64] ;  /* 0x0000001402027981 */ /* 0x000ea8000c1e1b00 */
[----:B------:R-:W3:Y:S01]  /*11f0*/  LDG.E.64 R28, desc[UR20][R28.64] ;  /* 0x000000141c1c7981 */ /* 0x000ee2000c1e1b00 */
[----:B-----5:R-:W-:Y:S01]  /*1200*/  DADD R26, R26, R4 ;  /* 0x000000001a1a7229 */ /* 0x020fe20000000004 */
[----:B------:R-:W-:Y:S01]  /*1210*/  CS2R R20, SRZ ;  /* 0x0000000000147805 */ /* 0x000fe2000001ff00 */
[----:B------:R-:W-:-:S02]  /*1220*/  UIMAD.WIDE.U32 UR10, UR6, 0x8, UR16 ;  /* 0x00000008060a78a5 */ /* 0x000fc4000f8e0010 */
[----:B------:R-:W-:-:S04]  /*1230*/  UIADD3 UR6, UPT, UPT, UR6, 0x1, URZ ;  /* 0x0000000106067890 */ /* 0x000fc8000fffe0ff */
[----:B--2---:R-:W-:Y:S02]  /*1240*/  DMUL R4, R26, R2 ;  /* 0x000000021a047228 */ /* 0x004fe40000000000 */
[----:B---3--:R-:W-:-:S06]  /*1250*/  DFMA R32, R2, R28, R32 ;  /* 0x0000001c0220722b */ /* 0x008fcc0000000020 */
[----:B------:R-:W-:Y:S01]  /*1260*/  DFMA R30, R4, R28, R30 ;  /* 0x0000001c041e722b */ /* 0x000fe2000000001e */
[----:B------:R-:W-:Y:S10]  /*1270*/  BRA.U !UP0, `(.L_x_207) ;  /* 0x0000001d08cc7547 */ /* 0x000ff4000b800000 */
[----:B------:R-:W-:Y:S01]  /*1280*/  IMAD.U32 R4, RZ, RZ, UR10 ;  /* 0x0000000aff047e24 */ /* 0x000fe2000f8e00ff */
[----:B------:R-:W-:Y:S01]  /*1290*/  MOV R5, UR11 ;  /* 0x0000000b00057c02 */ /* 0x000fe20008000f00 */
[----:B------:R-:W-:Y:S02]  /*12a0*/  IMAD.U32 R6, RZ, RZ, UR10 ;  /* 0x0000000aff067e24 */ /* 0x000fe4000f8e00ff */
[----:B------:R-:W-:-:S03]  /*12b0*/  IMAD.U32 R7, RZ, RZ, UR11 ;  /* 0x0000000bff077e24 */ /* 0x000fc6000f8e00ff */
[----:B------:R-:W2:Y:S04]  /*12c0*/  LDG.E.64 R4, desc[UR20][R4.64] ;  /* 0x0000001404047981 */ /* 0x000ea8000c1e1b00 */
[----:B------:R-:W2:Y:S01]  /*12d0*/  LDG.E.64 R2, desc[UR20][R6.64+0x8] ;  /* 0x0000081406027981 */ /* 0x000ea2000c1e1b00 */
[----:B------:R-:W-:Y:S01]  /*12e0*/  UISETP.NE.AND UP1, UPT, UR24, URZ, UPT ;  /* 0x000000ff1800728c */ /* 0x000fe2000bf25270 */
[----:B------:R-:W-:Y:S01]  /*12f0*/  CS2R R20, SRZ ;  /* 0x0000000000147805 */ /* 0x000fe2000001ff00 */
[C-C-:B--2---:R-:W-:Y:S02]  /*1300*/  DADD R18, R2.reuse, -R4.reuse ;  /* 0x0000000002127229 */ /* 0x144fe40000000804 */
[----:B------:R-:W-:Y:S01]  /*1310*/  DADD R16, R2, R4 ;  /* 0x0000000002107229 */ /* 0x000fe20000000004 */
[----:B------:R-:W-:-:S05]  /*1320*/  CS2R R2, SRZ ;  /* 0x0000000000027805 */ /* 0x000fca000001ff00 */
[----:B------:R-:W-:Y:S02]  /*1330*/  DMUL R18, R18, 0.5 ;  /* 0x3fe0000012127828 */ /* 0x000fe40000000000 */
[----:B------:R-:W-:Y:S01]  /*1340*/  DMUL R16, R16, 0.5 ;  /* 0x3fe0000010107828 */ /* 0x000fe20000000000 */
[----:B------:R-:W-:Y:S10]  /*1350*/  BRA.U !UP1, `(.L_x_208) ;  /* 0x0000001509147547 */ /* 0x000ff4000b800000 */
[----:B------:R-:W0:Y:S01]  /*1360*/  LDCU.64 UR16, c[0x0][0x3d8] ;  /* 0x00007b00ff1077ac */ /* 0x000e220008000a00 */
[----:B------:R-:W-:Y:S01]  /*1370*/  CS2R R20, SRZ ;  /* 0x0000000000147805 */ /* 0x000fe2000001ff00 */
[----:B------:R-:W1:Y:S01]  /*1380*/  LDCU.64 UR14, c[0x0][0x3e0] ;  /* 0x00007c00ff0e77ac */ /* 0x000e620008000a00 */
[----:B------:R-:W-:Y:S01]  /*1390*/  UMOV UR9, UR13 ;  /* 0x0000000d00097c82 */ /* 0x000fe20008000000 */
[----:B0-----:R-:W-:Y:S02]  /*13a0*/  UIADD3 UR16, UP1, UPT, UR16, 0x8, URZ ;  /* 0x0000000810107890 */ /* 0x001fe4000ff3e0ff */
[----:B-1----:R-:W-:Y:S02]  /*13b0*/  UIADD3 UR14, UP2, UPT, UR14, 0x8, URZ ;  /* 0x000000080e0e7890 */ /* 0x002fe4000ff5e0ff */
[----:B------:R-:W-:Y:S02]  /*13c0*/  UIADD3.X UR17, UPT, UPT, URZ, UR17, URZ, UP1, !UPT ;  /* 0x00000011ff117290 */ /* 0x000fe40008ffe4ff */
[----:B------:R-:W-:-:S12]  /*13d0*/  UIADD3.X UR15, UPT, UPT, URZ, UR15, URZ, UP2, !UPT ;  /* 0x0000000fff0f7290 */ /* 0x000fd800097fe4ff */
.L_x_225:
[----:B------:R-:W-:Y:S02]  /*13e0*/  IMAD.U32 R8, RZ, RZ, UR14 ;  /* 0x0000000eff087e24 */ /* 0x000fe4000f8e00ff */
[----:B------:R-:W-:-:S05]  /*13f0*/  IMAD.U32 R9, RZ, RZ, UR15 ;  /* 0x0000000fff097e24 */ /* 0x000fca000f8e00ff */
[----:B------:R-:W2:Y:S01]  /*1400*/  LDG.E.64 R2, desc[UR20][R8.64+-0x8] ;  /* 0xfffff81408027981 */ /* 0x000ea2000c1e1b00 */
[----:B------:R-:W-:Y:S01]  /*1410*/  IMAD.U32 R14, RZ, RZ, UR16 ;  /* 0x00000010ff0e7e24 */ /* 0x000fe2000f8e00ff */
[----:B------:R-:W-:-:S06]  /*1420*/  MOV R15, UR17 ;  /* 0x00000011000f7c02 */ /* 0x000fcc0008000f00 */
[----:B------:R-:W3:Y:S01]  /*1430*/  LDG.E.64 R14, desc[UR20][R14.64+-0x8] ;  /* 0xfffff8140e0e7981 */ /* 0x000ee2000c1e1b00 */
[----:B------:R-:W-:Y:S01]  /*1440*/  UMOV UR18, 0xa8ba67b5 ;  /* 0xa8ba67b500127882 */ /* 0x000fe20000000000 */
[----:B------:R-:W-:Y:S01]  /*1450*/  UMOV UR19, 0x3ca3e5b1 ;  /* 0x3ca3e5b100137882 */ /* 0x000fe20000000000 */
[----:B------:R-:W-:Y:S01]  /*1460*/  IMAD.MOV.U32 R4, RZ, RZ, 0x1 ;  /* 0x00000001ff047424 */ /* 0x000fe200078e00ff */
[----:B------:R-:W-:Y:S01]  /*1470*/  UMOV UR26, 0x938ac5d ;  /* 0x0938ac5d001a7882 */ /* 0x000fe20000000000 */
[----:B------:R-:W-:Y:S01]  /*1480*/  UMOV UR27, 0x3caca0b1 ;  /* 0x3caca0b1001b7882 */ /* 0x000fe20000000000 */
[----:B------:R-:W-:Y:S01]  /*1490*/  UIADD3 UR9, UPT, UPT, UR9, 0x2, URZ ;  /* 0x0000000209097890 */ /* 0x000fe2000fffe0ff */
[----:B------:R-:W-:Y:S03]  /*14a0*/  BSSY.RECONVERGENT B1, `(.L_x_209) ;  /* 0x0000020000017945 */ /* 0x000fe60003800200 */
[----:B------:R-:W-:Y:S01]  /*14b0*/  UISETP.NE.AND UP3, UPT, UR9, URZ, UPT ;  /* 0x000000ff0900728c */ /* 0x000fe2000bf65270 */
[----:B--2---:R-:W-:-:S08]  /*14c0*/  DADD R2, R2, -0.5 ;  /* 0xbfe0000002027429 */ /* 0x004fd00000000000 */
[----:B------:R-:W-:Y:S02]  /*14d0*/  DADD R2, R2, R2 ;  /* 0x0000000002027229 */ /* 0x000fe40000000002 */
[----:B---3--:R-:W-:-:S06]  /*14e0*/  DMUL R14, R18, R14 ;  /* 0x0000000e120e7228 */ /* 0x008fcc0000000000 */
[----:B------:R-:W-:-:S08]  /*14f0*/  DFMA R2, R18, R2, R16 ;  /* 0x000000021202722b */ /* 0x000fd00000000010 */
[----:B------:R-:W-:-:S08]  /*1500*/  DMUL R6, R2, UR18 ;  /* 0x0000001202067c28 */ /* 0x000fd00008000000 */
[----:B------:R-:W-:-:S06]  /*1510*/  DMUL R6, R42, R6 ;  /* 0x000000062a067228 */ /* 0x000fcc0000000000 */
[----:B------:R-:W0:Y:S02]  /*1520*/  MUFU.RCP64H R5, R7 ;  /* 0x0000000700057308 */ /* 0x000e240000001800 */
[----:B0-----:R-:W-:-:S08]  /*1530*/  DFMA R8, -R6, R4, 1 ;  /* 0x3ff000000608742b */ /* 0x001fd00000000104 */
[----:B------:R-:W-:-:S08]  /*1540*/  DFMA R8, R8, R8, R8 ;  /* 0x000000080808722b */ /* 0x000fd00000000008 */
[----:B------:R-:W-:Y:S02]  /*1550*/  DFMA R8, R4, R8, R4 ;  /* 0x000000080408722b */ /* 0x000fe40000000004 */
[----:B------:R-:W-:-:S06]  /*1560*/  DMUL R4, R2, R2 ;  /* 0x0000000202047228 */ /* 0x000fcc0000000000 */
[----:B------:R-:W-:Y:S02]  /*1570*/  DFMA R10, -R6, R8, 1 ;  /* 0x3ff00000060a742b */ /* 0x000fe40000000108 */
[----:B------:R-:W-:-:S06]  /*1580*/  DMUL R4, R2, R4 ;  /* 0x0000000402047228 */ /* 0x000fcc0000000000 */
[----:B------:R-:W-:Y:S02]  /*1590*/  DFMA R10, R8, R10, R8 ;  /* 0x0000000a080a722b */ /* 0x000fe40000000008 */
[----:B------:R-:W-:-:S06]  /*15a0*/  DMUL R4, R2, R4 ;  /* 0x0000000402047228 */ /* 0x000fcc0000000000 */
[----:B------:R-:W-:Y:S02]  /*15b0*/  DMUL R12, R10, UR26 ;  /* 0x0000001a0a0c7c28 */ /* 0x000fe40008000000 */
[----:B------:R-:W-:-:S06]  /*15c0*/  DMUL R8, R2, R4 ;  /* 0x0000000402087228 */ /* 0x000fcc0000000000 */
[----:B------:R-:W-:Y:S02]  /*15d0*/  DFMA R22, -R6, R12, UR26 ;  /* 0x0000001a06167e2b */ /* 0x000fe4000800010c */
[----:B------:R-:W-:-:S06]  /*15e0*/  DMUL R8, R2, R8 ;  /* 0x0000000802087228 */ /* 0x000fcc0000000000 */
[----:B------:R-:W-:Y:S02]  /*15f0*/  DFMA R4, R10, R22, R12 ;  /* 0x000000160a04722b */ /* 0x000fe4000000000c */
[----:B------:R-:W-:-:S08]  /*1600*/  DMUL R8, R8, UR18 ;  /* 0x0000001208087c28 */ /* 0x000fd00008000000 */
[----:B------:R-:W-:Y:S01]  /*1610*/  FFMA R2, RZ, R7, R5 ;  /* 0x00000007ff027223 */ /* 0x000fe20000000005 */
[----:B------:R-:W-:-:S04]  /*1620*/  DMUL R10, R38, R8 ;  /* 0x00000008260a7228 */ /* 0x000fc80000000000 */
[----:B------:R-:W-:-:S13]  /*1630*/  FSETP.GT.AND P0, PT, |R2|, 1.469367938527859385e-39, PT ;  /* 0x001000000200780b */ /* 0x000fda0003f04200 */
[----:B------:R-:W-:Y:S05]  /*1640*/  @P0 BRA `(.L_x_210) ;  /* 0x0000000000140947 */ /* 0x000fea0003800000 */
[----:B------:R-:W-:Y:S01]  /*1650*/  IMAD.MOV.U32 R4, RZ, RZ, 0x938ac5d ;  /* 0x0938ac5dff047424 */ /* 0x000fe200078e00ff */
[----:B------:R-:W-:Y:S01]  /*1660*/  MOV R2, 0x1690 ;  /* 0x0000169000027802 */ /* 0x000fe20000000f00 */
[----:B------:R-:W-:-:S07]  /*1670*/  IMAD.MOV.U32 R3, RZ, RZ, 0x3caca0b1 ;  /* 0x3caca0b1ff037424 */ /* 0x000fce00078e00ff */
[----:B------:R-:W-:Y:S05]  /*1680*/  CALL.REL.NOINC `($__internal_3_$__cuda_sm20_div_rn_f64_full) ;  /* 0x00000080008c7944 */ /* 0x000fea0003c00000 */
[----:B------:R-:W-:-:S07]  /*1690*/  MOV R5, R3 ;  /* 0x0000000300057202 */ /* 0x000fce0000000f00 */
.L_x_210:
[----:B------:R-:W-:Y:S05]  /*16a0*/  BSYNC.RECONVERGENT B1 ;  /* 0x0000000000017941 */ /* 0x000fea0003800200 */
.L_x_209:
[----:B------:R-:W-:Y:S01]  /*16b0*/  IMAD.MOV.U32 R2, RZ, RZ, 0x652b82fe ;  /* 0x652b82feff027424 */ /* 0x000fe200078e00ff */
[----:B------:R-:W-:Y:S01]  /*16c0*/  UMOV UR18, 0xfefa39ef ;  /* 0xfefa39ef00127882 */ /* 0x000fe20000000000 */
[----:B------:R-:W-:Y:S01]  /*16d0*/  IMAD.MOV.U32 R3, RZ, RZ, 0x3ff71547 ;  /* 0x3ff71547ff037424 */ /* 0x000fe200078e00ff */
[----:B------:R-:W-:Y:S01]  /*16e0*/  UMOV UR19, 0x3fe62e42 ;  /* 0x3fe62e4200137882 */ /* 0x000fe20000000000 */
[----:B------:R-:W0:Y:S01]  /*16f0*/  MUFU.RCP64H R13, R11 ;  /* 0x0000000b000d7308 */ /* 0x000e220000001800 */
[----:B------:R-:W-:Y:S01]  /*1700*/  IMAD.MOV.U32 R12, RZ, RZ, 0x1 ;  /* 0x00000001ff0c7424 */ /* 0x000fe200078e00ff */
[----:B------:R-:W-:Y:S01]  /*1710*/  FSETP.GEU.AND P0, PT, |R5|, 4.1917929649353027344, PT ;  /* 0x4086232b0500780b */ /* 0x000fe20003f0e200 */
[----:B------:R-:W-:Y:S01]  /*1720*/  BSSY.RECONVERGENT B0, `(.L_x_211) ;  /* 0x000003b000007945 */ /* 0x000fe20003800200 */
[----:B------:R-:W-:-:S08]  /*1730*/  DFMA R2, R4, R2, 6.75539944105574400000e+15 ;  /* 0x433800000402742b */ /* 0x000fd00000000002 */
[----:B------:R-:W-:Y:S02]  /*1740*/  DADD R6, R2, -6.75539944105574400000e+15 ;  /* 0xc338000002067429 */ /* 0x000fe40000000000 */
[----:B0-----:R-:W-:-:S06]  /*1750*/  DFMA R22, -R10, R12, 1 ;  /* 0x3ff000000a16742b */ /* 0x001fcc000000010c */
[----:B------:R-:W-:Y:S01]  /*1760*/  DFMA R8, R6, -UR18, R4 ;  /* 0x8000001206087c2b */ /* 0x000fe20008000004 */
[----:B------:R-:W-:Y:S01]  /*1770*/  UMOV UR18, 0x3b39803f ;  /* 0x3b39803f00127882 */ /* 0x000fe20000000000 */
[----:B------:R-:W-:Y:S01]  /*1780*/  UMOV UR19, 0x3c7abc9e ;  /* 0x3c7abc9e00137882 */ /* 0x000fe20000000000 */
[----:B------:R-:W-:-:S05]  /*1790*/  DFMA R22, R22, R22, R22 ;  /* 0x000000161616722b */ /* 0x000fca0000000016 */
[----:B------:R-:W-:Y:S01]  /*17a0*/  DFMA R6, R6, -UR18, R8 ;  /* 0x8000001206067c2b */ /* 0x000fe20008000008 */
[----:B------:R-:W-:Y:S01]  /*17b0*/  UMOV UR18, 0x69ce2bdf ;  /* 0x69ce2bdf00127882 */ /* 0x000fe20000000000 */
[----:B------:R-:W-:Y:S01]  /*17c0*/  IMAD.MOV.U32 R8, RZ, RZ, -0x35dec16 ;  /* 0xfca213eaff087424 */ /* 0x000fe200078e00ff */
[----:B------:R-:W-:Y:S01]  /*17d0*/  MOV R9, 0x3e928af3 ;  /* 0x3e928af300097802 */ /* 0x000fe20000000f00 */
[----:B------:R-:W-:Y:S01]  /*17e0*/  UMOV UR19, 0x3e5ade15 ;  /* 0x3e5ade1500137882 */ /* 0x000fe20000000000 */
[----:B------:R-:W-:-:S04]  /*17f0*/  DFMA R22, R12, R22, R12 ;  /* 0x000000160c16722b */ /* 0x000fc8000000000c */
        /* <DEDUP_REMOVED lines=26> */
[----:B------:R-:W-:Y:S02]  /*19a0*/  DFMA R8, R6, R8, 1 ;  /* 0x3ff000000608742b */ /* 0x000fe40000000008 */
[----:B------:R-:W-:-:S08]  /*19b0*/  DFMA R6, -R10, R22, 1 ;  /* 0x3ff000000a06742b */ /* 0x000fd00000000116 */
[----:B------:R-:W-:Y:S01]  /*19c0*/  DFMA R6, R22, R6, R22 ;  /* 0x000000061606722b */ /* 0x000fe20000000016 */
[----:B------:R-:W-:Y:S02]  /*19d0*/  IMAD R13, R2, 0x100000, R9 ;  /* 0x00100000020d7824 */ /* 0x000fe400078e0209 */
[----:B------:R-:W-:Y:S01]  /*19e0*/  IMAD.MOV.U32 R12, RZ, RZ, R8 ;  /* 0x000000ffff0c7224 */ /* 0x000fe200078e0008 */
[----:B------:R-:W-:Y:S07]  /*19f0*/  @!P0 BRA `(.L_x_212) ;  /* 0x0000000000348947 */ /* 0x000fee0003800000 */
[----:B------:R-:W-:Y:S01]  /*1a00*/  FSETP.GEU.AND P1, PT, |R5|, 4.2275390625, PT ;  /* 0x408748000500780b */ /* 0x000fe20003f2e200 */
[C---:B------:R-:W-:Y:S02]  /*1a10*/  DADD R12, R4.reuse, +INF ;  /* 0x7ff00000040c7429 */ /* 0x040fe40000000000 */
[----:B------:R-:W-:-:S08]  /*1a20*/  DSETP.GEU.AND P0, PT, R4, RZ, PT ;  /* 0x000000ff0400722a */ /* 0x000fd00003f0e000 */
[----:B------:R-:W-:Y:S02]  /*1a30*/  FSEL R12, R12, RZ, P0 ;  /* 0x000000ff0c0c7208 */ /* 0x000fe40000000000 */
[----:B------:R-:W-:Y:S01]  /*1a40*/  @!P1 LEA.HI R3, R2, R2, RZ, 0x1 ;  /* 0x0000000202039211 */ /* 0x000fe200078f08ff */
[----:B------:R-:W-:Y:S01]  /*1a50*/  @!P1 IMAD.MOV.U32 R4, RZ, RZ, RZ ;  /* 0x000000ffff049224 */ /* 0x000fe200078e00ff */
[----:B------:R-:W-:Y:S02]  /*1a60*/  FSEL R13, R13, RZ, P0 ;  /* 0x000000ff0d0d7208 */ /* 0x000fe40000000000 */
[----:B------:R-:W-:-:S04]  /*1a70*/  @!P1 SHF.R.S32.HI R3, RZ, 0x1, R3 ;  /* 0x00000001ff039819 */ /* 0x000fc80000011403 */
[----:B------:R-:W-:Y:S01]  /*1a80*/  @!P1 IADD3 R2, PT, PT, R2, -R3, RZ ;  /* 0x8000000302029210 */ /* 0x000fe20007ffe0ff */
[----:B------:R-:W-:-:S03]  /*1a90*/  @!P1 IMAD R3, R3, 0x100000, R9 ;  /* 0x0010000003039824 */ /* 0x000fc600078e0209 */
[----:B------:R-:W-:Y:S01]  /*1aa0*/  @!P1 LEA R5, R2, 0x3ff00000, 0x14 ;  /* 0x3ff0000002059811 */ /* 0x000fe200078ea0ff */
[----:B------:R-:W-:-:S06]  /*1ab0*/  @!P1 IMAD.MOV.U32 R2, RZ, RZ, R8 ;  /* 0x000000ffff029224 */ /* 0x000fcc00078e0008 */
[----:B------:R-:W-:-:S11]  /*1ac0*/  @!P1 DMUL R12, R2, R4 ;  /* 0x00000004020c9228 */ /* 0x000fd60000000000 */
.L_x_212:
[----:B------:R-:W-:Y:S05]  /*1ad0*/  BSYNC.RECONVERGENT B0 ;  /* 0x0000000000007941 */ /* 0x000fea0003800200 */
.L_x_211:
[----:B------:R-:W-:Y:S01]  /*1ae0*/  UMOV UR18, 0x5a0839b3 ;  /* 0x5a0839b300127882 */ /* 0x000fe20000000000 */
[----:B------:R-:W-:Y:S01]  /*1af0*/  UMOV UR19, 0x3ba6587f ;  /* 0x3ba6587f00137882 */ /* 0x000fe20000000000 */
[----:B------:R-:W-:Y:S01]  /*1b00*/  DADD R8, R12, -1 ;  /* 0xbff000000c087429 */ /* 0x000fe20000000000 */
[----:B------:R-:W-:Y:S01]  /*1b10*/  BSSY.RECONVERGENT B1, `(.L_x_213) ;  /* 0x000000f000017945 */ /* 0x000fe20003800200 */
[----:B------:R-:W-:-:S06]  /*1b20*/  DMUL R4, R6, UR18 ;  /* 0x0000001206047c28 */ /* 0x000fcc0008000000 */
[----:B------:R-:W-:Y:S02]  /*1b30*/  DMUL R8, R8, R8 ;  /* 0x0000000808087228 */ /* 0x000fe40000000000 */
[----:B------:R-:W-:-:S08]  /*1b40*/  DFMA R2, -R10, R4, UR18 ;  /* 0x000000120a027e2b */ /* 0x000fd00008000104 */
[----:B------:R-:W-:-:S10]  /*1b50*/  DFMA R4, R6, R2, R4 ;  /* 0x000000020604722b */ /* 0x000fd40000000004 */
[----:B------:R-:W-:-:S05]  /*1b60*/  FFMA R2, RZ, R11, R5 ;  /* 0x0000000bff027223 */ /* 0x000fca0000000005 */
[----:B------:R-:W-:-:S13]  /*1b70*/  FSETP.GT.AND P0, PT, |R2|, 1.469367938527859385e-39, PT ;  /* 0x001000000200780b */ /* 0x000fda0003f04200 */
[----:B------:R-:W-:Y:S05]  /*1b80*/  @P0 BRA `(.L_x_214) ;  /* 0x00000000001c0947 */ /* 0x000fea0003800000 */
[----:B------:R-:W-:Y:S01]  /*1b90*/  MOV R6, R10 ;  /* 0x0000000a00067202 */ /* 0x000fe20000000f00 */
[----:B------:R-:W-:Y:S01]  /*1ba0*/  IMAD.MOV.U32 R7, RZ, RZ, R11 ;  /* 0x000000ffff077224 */ /* 0x000fe200078e000b */
[----:B------:R-:W-:Y:S01]  /*1bb0*/  MOV R2, 0x1bf0 ;  /* 0x00001bf000027802 */ /* 0x000fe20000000f00 */
[----:B------:R-:W-:Y:S02]  /*1bc0*/  IMAD.MOV.U32 R4, RZ, RZ, 0x5a0839b3 ;  /* 0x5a0839b3ff047424 */ /* 0x000fe400078e00ff */
[----:B------:R-:W-:-:S07]  /*1bd0*/  IMAD.MOV.U32 R3, RZ, RZ, 0x3ba6587f ;  /* 0x3ba6587fff037424 */ /* 0x000fce00078e00ff */
[----:B------:R-:W-:Y:S05]  /*1be0*/  CALL.REL.NOINC `($__internal_3_$__cuda_sm20_div_rn_f64_full) ;  /* 0x0000007c00347944 */ /* 0x000fea0003c00000 */
[----:B------:R-:W-:-:S07]  /*1bf0*/  MOV R5, R3 ;  /* 0x0000000300057202 */ /* 0x000fce0000000f00 */
.L_x_214:
[----:B------:R-:W-:Y:S05]  /*1c00*/  BSYNC.RECONVERGENT B1 ;  /* 0x0000000000017941 */ /* 0x000fea0003800200 */
.L_x_213:
[----:B------:R-:W0:Y:S01]  /*1c10*/  MUFU.RCP64H R3, R9 ;  /* 0x0000000900037308 */ /* 0x000e220000001800 */
[----:B------:R-:W-:Y:S01]  /*1c20*/  IMAD.MOV.U32 R2, RZ, RZ, 0x1 ;  /* 0x00000001ff027424 */ /* 0x000fe200078e00ff */
[----:B------:R-:W-:Y:S01]  /*1c30*/  DMUL R12, R4, R12 ;  /* 0x0000000c040c7228 */ /* 0x000fe20000000000 */
[----:B------:R-:W-:Y:S09]  /*1c40*/  BSSY.RECONVERGENT B1, `(.L_x_215) ;  /* 0x0000014000017945 */ /* 0x000ff20003800200 */
        /* <DEDUP_REMOVED lines=17> */
[----:B------:R-:W-:Y:S05]  /*1d60*/  CALL.REL.NOINC `($__internal_3_$__cuda_sm20_div_rn_f64_full) ;  /* 0x0000007800d47944 */ /* 0x000fea0003c00000 */
[----:B------:R-:W-:-:S07]  /*1d70*/  IMAD.MOV.U32 R2, RZ, RZ, R4 ;  /* 0x000000ffff027224 */ /* 0x000fce00078e0004 */
.L_x_216:
[----:B------:R-:W-:Y:S05]  /*1d80*/  BSYNC.RECONVERGENT B1 ;  /* 0x0000000000017941 */ /* 0x000fea0003800200 */
.L_x_215:
[----:B------:R-:W-:Y:S01]  /*1d90*/  IMAD.U32 R10, RZ, RZ, UR14 ;  /* 0x0000000eff0a7e24 */ /* 0x000fe2000f8e00ff */
[----:B------:R-:W-:-:S05]  /*1da0*/  MOV R11, UR15 ;  /* 0x0000000f000b7c02 */ /* 0x000fca0008000f00 */
[----:B------:R-:W2:Y:S01]  /*1db0*/  LDG.E.64 R4, desc[UR20][R10.64] ;  /* 0x000000140a047981 */ /* 0x000ea2000c1e1b00 */
[----:B------:R-:W-:Y:S02]  /*1dc0*/  IMAD.U32 R12, RZ, RZ, UR16 ;  /* 0x00000010ff0c7e24 */ /* 0x000fe4000f8e00ff */
[----:B------:R-:W-:-:S06]  /*1dd0*/  IMAD.U32 R13, RZ, RZ, UR17 ;  /* 0x00000011ff0d7e24 */ /* 0x000fcc000f8e00ff */
[----:B------:R-:W3:Y:S01]  /*1de0*/  LDG.E.64 R12, desc[UR20][R12.64] ;  /* 0x000000140c0c7981 */ /* 0x000ee2000c1e1b00 */
[----:B------:R-:W-:Y:S01]  /*1df0*/  UMOV UR18, 0xa8ba67b5 ;  /* 0xa8ba67b500127882 */ /* 0x000fe20000000000 */
[----:B------:R-:W-:Y:S01]  /*1e00*/  UMOV UR19, 0x3ca3e5b1 ;  /* 0x3ca3e5b100137882 */ /* 0x000fe20000000000 */
[----:B------:R-:W-:Y:S01]  /*1e10*/  UMOV UR26, 0x938ac5d ;  /* 0x0938ac5d001a7882 */ /* 0x000fe20000000000 */
[----:B------:R-:W-:Y:S01]  /*1e20*/  UMOV UR27, 0x3caca0b1 ;  /* 0x3caca0b1001b7882 */ /* 0x000fe20000000000 */
[----:B------:R-:W-:Y:S01]  /*1e30*/  BSSY.RECONVERGENT B1, `(.L_x_217) ;  /* 0x0000021000017945 */ /* 0x000fe20003800200 */
[----:B------:R-:W-:Y:S02]  /*1e40*/  DFMA R14, R14, R2, R20 ;  /* 0x000000020e0e722b */ /* 0x000fe40000000014 */
[----:B--2---:R-:W-:-:S08]  /*1e50*/  DADD R4, R4, -0.5 ;  /* 0xbfe0000004047429 */ /* 0x004fd00000000000 */
[----:B------:R-:W-:Y:S01]  /*1e60*/  DADD R8, R4, R4 ;  /* 0x0000000004087229 */ /* 0x000fe20000000004 */
[----:B------:R-:W-:Y:S01]  /*1e70*/  IMAD.MOV.U32 R4, RZ, RZ, 0x1 ;  /* 0x00000001ff047424 */ /* 0x000fe200078e00ff */
        /* <DEDUP_REMOVED lines=23> */
[----:B------:R-:W-:Y:S01]  /*1ff0*/  MOV R4, 0x938ac5d ;  /* 0x0938ac5d00047802 */ /* 0x000fe20000000f00 */
[----:B------:R-:W-:Y:S01]  /*2000*/  IMAD.MOV.U32 R3, RZ, RZ, 0x3caca0b1 ;  /* 0x3caca0b1ff037424 */ /* 0x000fe200078e00ff */
[----:B------:R-:W-:-:S07]  /*2010*/  MOV R2, 0x2030 ;  /* 0x0000203000027802 */ /* 0x000fce0000000f00 */
[----:B------:R-:W-:Y:S05]  /*2020*/  CALL.REL.NOINC `($__internal_3_$__cuda_sm20_div_rn_f64_full) ;  /* 0x0000007800247944 */ /* 0x000fea0003c00000 */
[----:B------:R-:W-:-:S07]  /*2030*/  IMAD.MOV.U32 R5, RZ, RZ, R3 ;  /* 0x000000ffff057224 */ /* 0x000fce00078e0003 */
.L_x_218:
[----:B------:R-:W-:Y:S05]  /*2040*/  BSYNC.RECONVERGENT B1 ;  /* 0x0000000000017941 */ /* 0x000fea0003800200 */
.L_x_217:
[----:B------:R-:W-:Y:S01]  /*2050*/  IMAD.MOV.U32 R2, RZ, RZ, 0x652b82fe ;  /* 0x652b82feff027424 */ /* 0x000fe200078e00ff */
[----:B------:R-:W-:Y:S01]  /*2060*/  MOV R3, 0x3ff71547 ;  /* 0x3ff7154700037802 */ /* 0x000fe20000000f00 */
[----:B------:R-:W-:Y:S01]  /*2070*/  UMOV UR18, 0xfefa39ef ;  /* 0xfefa39ef00127882 */ /* 0x000fe20000000000 */
[----:B------:R-:W-:Y:S01]  /*2080*/  UMOV UR19, 0x3fe62e42 ;  /* 0x3fe62e4200137882 */ /* 0x000fe20000000000 */
[----:B------:R-:W0:Y:S01]  /*2090*/  MUFU.RCP64H R21, R11 ;  /* 0x0000000b00157308 */ /* 0x000e220000001800 */
[----:B------:R-:W-:Y:S01]  /*20a0*/  IMAD.MOV.U32 R20, RZ, RZ, 0x1 ;  /* 0x00000001ff147424 */ /* 0x000fe200078e00ff */
[----:B------:R-:W-:Y:S01]  /*20b0*/  FSETP.GEU.AND P0, PT, |R5|, 4.1917929649353027344, PT ;  /* 0x4086232b0500780b */ /* 0x000fe20003f0e200 */
[----:B------:R-:W-:Y:S01]  /*20c0*/  DFMA R2, R4, R2, 6.75539944105574400000e+15 ;  /* 0x433800000402742b */ /* 0x000fe20000000002 */
[----:B------:R-:W-:Y:S07]  /*20d0*/  BSSY.RECONVERGENT B0, `(.L_x_219) ;  /* 0x000003a000007945 */ /* 0x000fee0003800200 */
[----:B------:R-:W-:-:S02]  /*20e0*/  DADD R6, R2, -6.75539944105574400000e+15 ;  /* 0xc338000002067429 */ /* 0x000fc40000000000 */
        /* <DEDUP_REMOVED lines=8> */
[----:B------:R-:W-:Y:S01]  /*2170*/  UMOV UR19, 0x3e5ade15 ;  /* 0x3e5ade1500137882 */ /* 0x000fe20000000000 */
[----:B------:R-:W-:Y:S01]  /*2180*/  IMAD.MOV.U32 R9, RZ, RZ, 0x3e928af3 ;  /* 0x3e928af3ff097424 */ /* 0x000fe200078e00ff */
[----:B------:R-:W-:-:S05]  /*2190*/  DFMA R22, R20, R22, R20 ;  /* 0x000000161416722b */ /* 0x000fca0000000014 */
        /* <DEDUP_REMOVED lines=29> */
[----:B------:R-:W-:Y:S01]  /*2370*/  LEA R21, R2, R9, 0x14 ;  /* 0x0000000902157211 */ /* 0x000fe200078ea0ff */
[----:B------:R-:W-:Y:S01]  /*2380*/  IMAD.MOV.U32 R20, RZ, RZ, R8 ;  /* 0x000000ffff147224 */ /* 0x000fe200078e0008 */
[----:B------:R-:W-:Y:S08]  /*2390*/  @!P0 BRA `(.L_x_220) ;  /* 0x0000000000348947 */ /* 0x000ff00003800000 */
[----:B------:R-:W-:Y:S01]  /*23a0*/  FSETP.GEU.AND P1, PT, |R5|, 4.2275390625, PT ;  /* 0x408748000500780b */ /* 0x000fe20003f2e200 */
[C---:B------:R-:W-:Y:S02]  /*23b0*/  DADD R20, R4.reuse, +INF ;  /* 0x7ff0000004147429 */ /* 0x040fe40000000000 */
[----:B------:R-:W-:-:S08]  /*23c0*/  DSETP.GEU.AND P0, PT, R4, RZ, PT ;  /* 0x000000ff0400722a */ /* 0x000fd00003f0e000 */
[----:B------:R-:W-:Y:S02]  /*23d0*/  FSEL R20, R20, RZ, P0 ;  /* 0x000000ff14147208 */ /* 0x000fe40000000000 */
[----:B------:R-:W-:Y:S01]  /*23e0*/  @!P1 LEA.HI R3, R2, R2, RZ, 0x1 ;  /* 0x0000000202039211 */ /* 0x000fe200078f08ff */
[----:B------:R-:W-:Y:S01]  /*23f0*/  @!P1 IMAD.MOV.U32 R4, RZ, RZ, RZ ;  /* 0x000000ffff049224 */ /* 0x000fe200078e00ff */
[----:B------:R-:W-:Y:S02]  /*2400*/  FSEL R21, R21, RZ, P0 ;  /* 0x000000ff15157208 */ /* 0x000fe40000000000 */
[----:B------:R-:W-:-:S05]  /*2410*/  @!P1 SHF.R.S32.HI R3, RZ, 0x1, R3 ;  /* 0x00000001ff039819 */ /* 0x000fca0000011403 */
[----:B------:R-:W-:Y:S02]  /*2420*/  @!P1 IMAD.IADD R2, R2, 0x1, -R3 ;  /* 0x0000000102029824 */ /* 0x000fe400078e0a03 */
[----:B------:R-:W-:-:S03]  /*2430*/  @!P1 IMAD R3, R3, 0x100000, R9 ;  /* 0x0010000003039824 */ /* 0x000fc600078e0209 */
[----:B------:R-:W-:Y:S02]  /*2440*/  @!P1 LEA R5, R2, 0x3ff00000, 0x14 ;  /* 0x3ff0000002059811 */ /* 0x000fe400078ea0ff */
[----:B------:R-:W-:-:S06]  /*2450*/  @!P1 MOV R2, R8 ;  /* 0x0000000800029202 */ /* 0x000fcc0000000f00 */
[----:B------:R-:W-:-:S11]  /*2460*/  @!P1 DMUL R20, R2, R4 ;  /* 0x0000000402149228 */ /* 0x000fd60000000000 */
.L_x_220:
[----:B------:R-:W-:Y:S05]  /*2470*/  BSYNC.RECONVERGENT B0 ;  /* 0x0000000000007941 */ /* 0x000fea0003800200 */
.L_x_219:
        /* <DEDUP_REMOVED lines=11> */
[----:B------:R-:W-:Y:S01]  /*2530*/  IMAD.MOV.U32 R6, RZ, RZ, R10 ;  /* 0x000000ffff067224 */ /* 0x000fe200078e000a */
[----:B------:R-:W-:Y:S01]  /*2540*/  MOV R4, 0x5a0839b3 ;  /* 0x5a0839b300047802 */ /* 0x000fe20000000f00 */
[----:B------:R-:W-:Y:S01]  /*2550*/  IMAD.MOV.U32 R7, RZ, RZ, R11 ;  /* 0x000000ffff077224 */ /* 0x000fe200078e000b */
[----:B------:R-:W-:Y:S01]  /*2560*/  MOV R2, 0x2590 ;  /* 0x0000259000027802 */ /* 0x000fe20000000f00 */
[----:B------:R-:W-:-:S07]  /*2570*/  IMAD.MOV.U32 R3, RZ, RZ, 0x3ba6587f ;  /* 0x3ba6587fff037424 */ /* 0x000fce00078e00ff */
[----:B------:R-:W-:Y:S05]  /*2580*/  CALL.REL.NOINC `($__internal_3_$__cuda_sm20_div_rn_f64_full) ;  /* 0x0000007000cc7944 */ /* 0x000fea0003c00000 */
[----:B------:R-:W-:-:S07]  /*2590*/  IMAD.MOV.U32 R5, RZ, RZ, R3 ;  /* 0x000000ffff057224 */ /* 0x000fce00078e0003 */
.L_x_222:
[----:B------:R-:W-:Y:S05]  /*25a0*/  BSYNC.RECONVERGENT B1 ;  /* 0x0000000000017941 */ /* 0x000fea0003800200 */
.L_x_221:
        /* <DEDUP_REMOVED lines=16> */
[----:B------:R-:W-:Y:S01]  /*26b0*/  MOV R4, R20 ;  /* 0x0000001400047202 */ /* 0x000fe20000000f00 */
[----:B------:R-:W-:Y:S01]  /*26c0*/  IMAD.MOV.U32 R3, RZ, RZ, R21 ;  /* 0x000000ffff037224 */ /* 0x000fe200078e0015 */
[----:B------:R-:W-:Y:S01]  /*26d0*/  MOV R2, 0x2710 ;  /* 0x0000271000027802 */ /* 0x000fe20000000f00 */
[----:B------:R-:W-:Y:S02]  /*26e0*/  IMAD.MOV.U32 R6, RZ, RZ, R8 ;  /* 0x000000ffff067224 */ /* 0x000fe400078e0008 */
[----:B------:R-:W-:-:S07]  /*26f0*/  IMAD.MOV.U32 R7, RZ, RZ, R9 ;  /* 0x000000ffff077224 */ /* 0x000fce00078e0009 */
[----:B------:R-:W-:Y:S05]  /*2700*/  CALL.REL.NOINC `($__internal_3_$__cuda_sm20_div_rn_f64_full) ;  /* 0x00000070006c7944 */ /* 0x000fea0003c00000 */
[----:B------:R-:W-:-:S07]  /*2710*/  MOV R5, R3 ;  /* 0x0000000300057202 */ /* 0x000fce0000000f00 */
.L_x_224:
[----:B------:R-:W-:Y:S05]  /*2720*/  BSYNC.RECONVERGENT B1 ;  /* 0x0000000000017941 */ /* 0x000fea0003800200 */
.L_x_223:
[----:B------:R-:W-:Y:S01]  /*2730*/  DFMA R20, R12, R4, R14 ;  /* 0x000000040c14722b */ /* 0x000fe2000000000e */
[----:B------:R-:W-:Y:S02]  /*2740*/  UIADD3 UR16, UP1, UPT, UR16, 0x10, URZ ;  /* 0x0000001010107890 */ /* 0x000fe4000ff3e0ff */
[----:B------:R-:W-:Y:S02]  /*2750*/  UIADD3 UR14, UP2, UPT, UR14, 0x10, URZ ;  /* 0x000000100e0e7890 */ /* 0x000fe4000ff5e0ff */
[----:B------:R-:W-:Y:S02]  /*2760*/  UIADD3.X UR17, UPT, UPT, URZ, UR17, URZ, UP1, !UPT ;  /* 0x00000011ff117290 */ /* 0x000fe40008ffe4ff */
[----:B------:R-:W-:Y:S01]  /*2770*/  UIADD3.X UR15, UPT, UPT, URZ, UR15, URZ, UP2, !UPT ;  /* 0x0000000fff0f7290 */ /* 0x000fe200097fe4ff */
[----:B------:R-:W-:Y:S11]  /*2780*/  BRA.U UP3, `(.L_x_225) ;  /* 0xffffffed03147547 */ /* 0x000ff6000b83ffff */
[----:B------:R-:W-:Y:S02]  /*2790*/  IMAD.U32 R2, RZ, RZ, UR8 ;  /* 0x00000008ff027e24 */ /* 0x000fe4000f8e00ff */
[----:B------:R-:W-:-:S07]  /*27a0*/  IMAD.MOV.U32 R3, RZ, RZ, RZ ;  /* 0x000000ffff037224 */ /* 0x000fce00078e00ff */
.L_x_208:
[----:B------:R-:W-:-:S09]  /*27b0*/  UISETP.NE.AND UP1, UPT, UR25, URZ, UPT ;  /* 0x000000ff1900728c */ /* 0x000fd2000bf25270 */
[----:B------:R-:W-:Y:S05]  /*27c0*/  BRA.U !UP1, `(.L_x_207) ;  /* 0x0000000909787547 */ /* 0x000fea000b800000 */
[----:B------:R-:W0:Y:S01]  /*27d0*/  LDCU.64 UR14, c[0x0][0x3e0] ;  /* 0x00007c00ff0e77ac */ /* 0x000e220008000a00 */
[C---:B------:R-:W-:Y:S01]  /*27e0*/  IMAD.SHL.U32 R6, R2.reuse, 0x8, RZ ;  /* 0x0000000802067824 */ /* 0x040fe200078e00ff */
[----:B------:R-:W-:-:S04]  /*27f0*/  SHF.L.U64.HI R3, R2, 0x3, R3 ;  /* 0x0000000302037819 */ /* 0x000fc80000010203 */
[----:B0-----:R-:W-:-:S04]  /*2800*/  IADD3 R8, P0, PT, R6, UR14, RZ ;  /* 0x0000000e06087c10 */ /* 0x001fc8000ff1e0ff */
[----:B------:R-:W-:Y:S01]  /*2810*/  IADD3.X R9, PT, PT, R3, UR15, RZ, P0, !PT ;  /* 0x0000000f03097c10 */ /* 0x000fe200087fe4ff */
[----:B------:R-:W0:Y:S04]  /*2820*/  LDCU.64 UR14, c[0x0][0x3d8] ;  /* 0x00007b00ff0e77ac */ /* 0x000e280008000a00 */
[----:B------:R-:W2:Y:S01]  /*2830*/  LDG.E.64 R4, desc[UR20][R8.64] ;  /* 0x0000001408047981 */ /* 0x000ea2000c1e1b00 */
[----:B0-----:R-:W-:-:S04]  /*2840*/  IADD3 R2, P0, PT, R6, UR14, RZ ;  /* 0x0000000e06027c10 */ /* 0x001fc8000ff1e0ff */
[----:B------:R-:W-:-:S06]  /*2850*/  IADD3.X R3, PT, PT, R3, UR15, RZ, P0, !PT ;  /* 0x0000000f03037c10 */ /* 0x000fcc00087fe4ff */
[----:B------:R-:W3:Y:S01]  /*2860*/  LDG.E.64 R2, desc[UR20][R2.64] ;  /* 0x0000001402027981 */ /* 0x000ee2000c1e1b00 */
[----:B------:R-:W-:Y:S01]  /*2870*/  UMOV UR14, 0xa8ba67b5 ;  /* 0xa8ba67b5000e7882 */ /* 0x000fe20000000000 */
[----:B------:R-:W-:Y:S01]  /*2880*/  UMOV UR15, 0x3ca3e5b1 ;  /* 0x3ca3e5b1000f7882 */ /* 0x000fe20000000000 */
[----:B------:R-:W-:Y:S01]  /*2890*/  UMOV UR16, 0x938ac5d ;  /* 0x0938ac5d00107882 */ /* 0x000fe20000000000 */
[----:B------:R-:W-:Y:S01]  /*28a0*/  UMOV UR17, 0x3caca0b1 ;  /* 0x3caca0b100117882 */ /* 0x000fe20000000000 */
[----:B------:R-:W-:Y:S01]  /*28b0*/  BSSY.RECONVERGENT B1, `(.L_x_226) ;  /* 0x0000020000017945 */ /* 0x000fe20003800200 */
[----:B--2---:R-:W-:-:S08]  /*28c0*/  DADD R4, R4, -0.5 ;  /* 0xbfe0000004047429 */ /* 0x004fd00000000000 */
[----:B------:R-:W-:-:S08]  /*28d0*/  DADD R4, R4, R4 ;  /* 0x0000000004047229 */ /* 0x000fd00000000004 */
[----:B------:R-:W-:Y:S01]  /*28e0*/  DFMA R16, R18, R4, R16 ;  /* 0x000000041210722b */ /* 0x000fe20000000010 */
[----:B------:R-:W-:-:S07]  /*28f0*/  MOV R4, 0x1 ;  /* 0x0000000100047802 */ /* 0x000fce0000000f00 */
[----:B------:R-:W-:Y:S02]  /*2900*/  DMUL R6, R16, UR14 ;  /* 0x0000000e10067c28 */ /* 0x000fe40008000000 */
[----:B---3--:R-:W-:-:S06]  /*2910*/  DMUL R18, R18, R2 ;  /* 0x0000000212127228 */ /* 0x008fcc0000000000 */
        /* <DEDUP_REMOVED lines=16> */
[----:B------:R-:W-:-:S05]  /*2a20*/  FFMA R10, RZ, R7, R5 ;  /* 0x00000007ff0a7223 */ /* 0x000fca0000000005 */
[----:B------:R-:W-:Y:S01]  /*2a30*/  FSETP.GT.AND P0, PT, |R10|, 1.469367938527859385e-39, PT ;  /* 0x001000000a00780b */ /* 0x000fe20003f04200 */
[----:B------:R-:W-:-:S12]  /*2a40*/  DMUL R10, R38, R8 ;  /* 0x00000008260a7228 */ /* 0x000fd80000000000 */
[----:B------:R-:W-:Y:S05]  /*2a50*/  @P0 BRA `(.L_x_227) ;  /* 0x0000000000140947 */ /* 0x000fea0003800000 */
[----:B------:R-:W-:Y:S01]  /*2a60*/  IMAD.MOV.U32 R4, RZ, RZ, 0x938ac5d ;  /* 0x0938ac5dff047424 */ /* 0x000fe200078e00ff */
[----:B------:R-:W-:Y:S01]  /*2a70*/  MOV R2, 0x2aa0 ;  /* 0x00002aa000027802 */ /* 0x000fe20000000f00 */
[----:B------:R-:W-:-:S07]  /*2a80*/  IMAD.MOV.U32 R3, RZ, RZ, 0x3caca0b1 ;  /* 0x3caca0b1ff037424 */ /* 0x000fce00078e00ff */
[----:B------:R-:W-:Y:S05]  /*2a90*/  CALL.REL.NOINC `($__internal_3_$__cuda_sm20_div_rn_f64_full) ;  /* 0x0000006c00887944 */ /* 0x000fea0003c00000 */
[----:B------:R-:W-:-:S07]  /*2aa0*/  IMAD.MOV.U32 R5, RZ, RZ, R3 ;  /* 0x000000ffff057224 */ /* 0x000fce00078e0003 */
.L_x_227:
[----:B------:R-:W-:Y:S05]  /*2ab0*/  BSYNC.RECONVERGENT B1 ;  /* 0x0000000000017941 */ /* 0x000fea0003800200 */
.L_x_226:
[----:B------:R-:W-:Y:S01]  /*2ac0*/  MOV R2, 0x652b82fe ;  /* 0x652b82fe00027802 */ /* 0x000fe20000000f00 */
[----:B------:R-:W-:Y:S01]  /*2ad0*/  IMAD.MOV.U32 R3, RZ, RZ, 0x3ff71547 ;  /* 0x3ff71547ff037424 */ /* 0x000fe200078e00ff */
[----:B------:R-:W-:Y:S01]  /*2ae0*/  UMOV UR14, 0xfefa39ef ;  /* 0xfefa39ef000e7882 */ /* 0x000fe20000000000 */
[----:B------:R-:W-:Y:S01]  /*2af0*/  UMOV UR15, 0x3fe62e42 ;  /* 0x3fe62e42000f7882 */ /* 0x000fe20000000000 */
[----:B------:R-:W0:Y:S01]  /*2b00*/  MUFU.RCP64H R13, R11 ;  /* 0x0000000b000d7308 */ /* 0x000e220000001800 */
[----:B------:R-:W-:Y:S01]  /*2b10*/  MOV R12, 0x1 ;  /* 0x00000001000c7802 */ /* 0x000fe20000000f00 */
[----:B------:R-:W-:Y:S01]  /*2b20*/  BSSY.RECONVERGENT B0, `(.L_x_228) ;  /* 0x000003c000007945 */ /* 0x000fe20003800200 */
[----:B------:R-:W-:Y:S01]  /*2b30*/  DFMA R2, R4, R2, 6.75539944105574400000e+15 ;  /* 0x433800000402742b */ /* 0x000fe20000000002 */
[----:B------:R-:W-:-:S07]  /*2b40*/  FSETP.GEU.AND P0, PT, |R5|, 4.1917929649353027344, PT ;  /* 0x4086232b0500780b */ /* 0x000fce0003f0e200 */
        /* <DEDUP_REMOVED lines=52> */
[----:B------:R-:W-:Y:S01]  /*2e90*/  @!P1 IMAD.IADD R2, R2, 0x1, -R3 ;  /* 0x0000000102029824 */ /* 0x000fe200078e0a03 */
[----:B------:R-:W-:-:S04]  /*2ea0*/  @!P1 LEA R3, R3, R9, 0x14 ;  /* 0x0000000903039211 */ /* 0x000fc800078ea0ff */
[----:B------:R-:W-:Y:S01]  /*2eb0*/  @!P1 LEA R5, R2, 0x3ff00000, 0x14 ;  /* 0x3ff0000002059811 */ /* 0x000fe200078ea0ff */
[----:B------:R-:W-:-:S06]  /*2ec0*/  @!P1 IMAD.MOV.U32 R2, RZ, RZ, R8 ;  /* 0x000000ffff029224 */ /* 0x000fcc00078e0008 */
[----:B------:R-:W-:-:S11]  /*2ed0*/  @!P1 DMUL R12, R2, R4 ;  /* 0x00000004020c9228 */ /* 0x000fd60000000000 */
.L_x_229:
[----:B------:R-:W-:Y:S05]  /*2ee0*/  BSYNC.RECONVERGENT B0 ;  /* 0x0000000000007941 */ /* 0x000fea0003800200 */
.L_x_228:
        /* <DEDUP_REMOVED lines=12> */
[----:B------:R-:W-:Y:S01]  /*2fb0*/  MOV R7, R11 ;  /* 0x0000000b00077202 */ /* 0x000fe20000000f00 */
[----:B------:R-:W-:Y:S01]  /*2fc0*/  IMAD.MOV.U32 R4, RZ, RZ, 0x5a0839b3 ;  /* 0x5a0839b3ff047424 */ /* 0x000fe200078e00ff */
[----:B------:R-:W-:Y:S01]  /*2fd0*/  MOV R2, 0x3000 ;  /* 0x0000300000027802 */ /* 0x000fe20000000f00 */
[----:B------:R-:W-:-:S07]  /*2fe0*/  IMAD.MOV.U32 R3, RZ, RZ, 0x3ba6587f ;  /* 0x3ba6587fff037424 */ /* 0x000fce00078e00ff */
[----:B------:R-:W-:Y:S05]  /*2ff0*/  CALL.REL.NOINC `($__internal_3_$__cuda_sm20_div_rn_f64_full) ;  /* 0x0000006800307944 */ /* 0x000fea0003c00000 */
[----:B------:R-:W-:-:S07]  /*3000*/  IMAD.MOV.U32 R5, RZ, RZ, R3 ;  /* 0x000000ffff057224 */ /* 0x000fce00078e0003 */
.L_x_231:
[----:B------:R-:W-:Y:S05]  /*3010*/  BSYNC.RECONVERGENT B1 ;  /* 0x0000000000017941 */ /* 0x000fea0003800200 */
.L_x_230:
[----:B------:R-:W0:Y:S01]  /*3020*/  MUFU.RCP64H R3, R9 ;  /* 0x0000000900037308 */ /* 0x000e220000001800 */
[----:B------:R-:W-:Y:S01]  /*3030*/  MOV R2, 0x1 ;  /* 0x0000000100027802 */ /* 0x000fe20000000f00 */
        /* <DEDUP_REMOVED lines=21> */
.L_x_233:
[----:B------:R-:W-:Y:S05]  /*3190*/  BSYNC.RECONVERGENT B1 ;  /* 0x0000000000017941 */ /* 0x000fea0003800200 */
.L_x_232:
[----:B------:R-:W-:-:S11]  /*31a0*/  DFMA R20, R18, R4, R20 ;  /* 0x000000041214722b */ /* 0x000fd60000000014 */
.L_x_207:
[----:B------:R-:W-:Y:S01]  /*31b0*/  DSETP.GT.AND P1, PT, R26, RZ, PT ;  /* 0x000000ff1a00722a */ /* 0x000fe20003f24000 */
[----:B------:R-:W-:Y:S01]  /*31c0*/  BSSY.RECONVERGENT B1, `(.L_x_234) ;  /* 0x0000202000017945 */ /* 0x000fe20003800200 */
[----:B------:R-:W-:-:S12]  /*31d0*/  DADD R34, R34, R20 ;  /* 0x0000000022227229 */ /* 0x000fd80000000014 */
[----:B------:R-:W-:Y:S05]  /*31e0*/  @!P1 BRA `(.L_x_235) ;  /* 0x0000001c00fc9947 */ /* 0x000fea0003800000 */
[----:B------:R-:W-:Y:S01]  /*31f0*/  CS2R R24, SRZ ;  /* 0x0000000000187805 */ /* 0x000fe2000001ff00 */
[----:B------:R-:W-:Y:S06]  /*3200*/  BRA.U !UP0, `(.L_x_236) ;  /* 0x0000001d08947547 */ /* 0x000fec000b800000 */
[----:B------:R-:W-:Y:S01]  /*3210*/  MOV R4, UR10 ;  /* 0x0000000a00047c02 */ /* 0x000fe20008000f00 */
[----:B------:R-:W-:Y:S02]  /*3220*/  IMAD.U32 R5, RZ, RZ, UR11 ;  /* 0x0000000bff057e24 */ /* 0x000fe4000f8e00ff */
[----:B------:R-:W-:Y:S02]  /*3230*/  IMAD.U32 R6, RZ, RZ, UR10 ;  /* 0x0000000aff067e24 */ /* 0x000fe4000f8e00ff */
[----:B------:R-:W-:Y:S02]  /*3240*/  IMAD.U32 R7, RZ, RZ, UR11 ;  /* 0x0000000bff077e24 */ /* 0x000fe4000f8e00ff */
[----:B------:R-:W2:Y:S04]  /*3250*/  LDG.E.64 R4, desc[UR20][R4.64] ;  /* 0x0000001404047981 */ /* 0x000ea8000c1e1b00 */
[----:B------:R-:W2:Y:S01]  /*3260*/  LDG.E.64 R2, desc[UR20][R6.64+0x8] ;  /* 0x0000081406027981 */ /* 0x000ea2000c1e1b00 */
[----:B------:R-:W-:Y:S01]  /*3270*/  UISETP.NE.AND UP1, UPT, UR24, URZ, UPT ;  /* 0x000000ff1800728c */ /* 0x000fe2000bf25270 */
[----:B------:R-:W-:Y:S01]  /*3280*/  CS2R R24, SRZ ;  /* 0x0000000000187805 */ /* 0x000fe2000001ff00 */
[----:B--2---:R-:W-:-:S02]  /*3290*/  DADD R22, R2, -R4 ;  /* 0x0000000002167229 */ /* 0x004fc40000000804 */
[----:B------:R-:W-:Y:S01]  /*32a0*/  DADD R20, R2, R4 ;  /* 0x0000000002147229 */ /* 0x000fe20000000004 */
[----:B------:R-:W-:-:S05]  /*32b0*/  CS2R R2, SRZ ;  /* 0x0000000000027805 */ /* 0x000fca000001ff00 */
[----:B------:R-:W-:Y:S02]  /*32c0*/  DMUL R22, R22, 0.5 ;  /* 0x3fe0000016167828 */ /* 0x000fe40000000000 */
[----:B------:R-:W-:Y:S01]  /*32d0*/  DMUL R20, R20, 0.5 ;  /* 0x3fe0000014147828 */ /* 0x000fe20000000000 */
[----:B------:R-:W-:Y:S10]  /*32e0*/  BRA.U !UP1, `(.L_x_237) ;  /* 0x0000001109dc7547 */ /* 0x000ff4000b800000 */
[----:B------:R-:W-:Y:S01]  /*32f0*/  IMAD.MOV.U32 R50, RZ, RZ, RZ ;  /* 0x000000ffff327224 */ /* 0x000fe200078e00ff */
[----:B------:R-:W-:-:S07]  /*3300*/  CS2R R24, SRZ ;  /* 0x0000000000187805 */ /* 0x000fce000001ff00 */
.L_x_254:
[----:B------:R-:W0:Y:S08]  /*3310*/  LDC.64 R18, c[0x0][0x3e0] ;  /* 0x0000f800ff127b82 */ /* 0x000e300000000a00 */
[----:B------:R-:W1:Y:S01]  /*3320*/  LDC.64 R16, c[0x0][0x3d8] ;  /* 0x0000f600ff107b82 */ /* 0x000e620000000a00 */
[----:B0-----:R-:W-:-:S05]  /*3330*/  IMAD.WIDE.U32 R18, R50, 0x8, R18 ;  /* 0x0000000832127825 */ /* 0x001fca00078e0012 */
[----:B------:R-:W2:Y:S01]  /*3340*/  LDG.E.64 R2, desc[UR20][R18.64] ;  /* 0x0000001412027981 */ /* 0x000ea2000c1e1b00 */
[----:B-1----:R-:W-:-:S05]  /*3350*/  IMAD.WIDE.U32 R16, R50, 0x8, R16 ;  /* 0x0000000832107825 */ /* 0x002fca00078e0010 */
[----:B------:R-:W3:Y:S01]  /*3360*/  LDG.E.64 R14, desc[UR20][R16.64] ;  /* 0x00000014100e7981 */ /* 0x000ee2000c1e1b00 */
[----:B------:R-:W-:Y:S01]  /*3370*/  UMOV UR14, 0xa8ba67b5 ;  /* 0xa8ba67b5000e7882 */ /* 0x000fe20000000000 */
[----:B------:R-:W-:Y:S01]  /*3380*/  UMOV UR15, 0x3ca3e5b1 ;  /* 0x3ca3e5b1000f7882 */ /* 0x000fe20000000000 */
[----:B------:R-:W-:Y:S01]  /*3390*/  IMAD.MOV.U32 R4, RZ, RZ, 0x1 ;  /* 0x00000001ff047424 */ /* 0x000fe200078e00ff */
[----:B------:R-:W-:Y:S01]  /*33a0*/  UMOV UR16, 0x938ac5d ;  /* 0x0938ac5d00107882 */ /* 0x000fe20000000000 */
[----:B------:R-:W-:Y:S01]  /*33b0*/  UMOV UR17, 0x3caca0b1 ;  /* 0x3caca0b100117882 */ /* 0x000fe20000000000 */
[----:B------:R-:W-:Y:S01]  /*33c0*/  IADD3 R50, PT, PT, R50, 0x2, RZ ;  /* 0x0000000232327810 */ /* 0x000fe20007ffe0ff */
[----:B------:R-:W-:Y:S03]  /*33d0*/  BSSY.RECONVERGENT B2, `(.L_x_238) ;  /* 0x0000020000027945 */ /* 0x000fe60003800200 */
[----:B------:R-:W-:Y:S01]  /*33e0*/  ISETP.NE.AND P2, PT, R50, UR8, PT ;  /* 0x0000000832007c0c */ /* 0x000fe2000bf45270 */
        /* <DEDUP_REMOVED lines=29> */
[----:B------:R-:W-:-:S07]  /*35c0*/  IMAD.MOV.U32 R5, RZ, RZ, R3 ;  /* 0x000000ffff057224 */ /* 0x000fce00078e0003 */
.L_x_239:
[----:B------:R-:W-:Y:S05]  /*35d0*/  BSYNC.RECONVERGENT B2 ;  /* 0x0000000000027941 */ /* 0x000fea0003800200 */
.L_x_238:
[----:B------:R-:W-:Y:S01]  /*35e0*/  MOV R2, 0x652b82fe ;  /* 0x652b82fe00027802 */ /* 0x000fe20000000f00 */
[----:B------:R-:W-:Y:S01]  /*35f0*/  IMAD.MOV.U32 R3, RZ, RZ, 0x3ff71547 ;  /* 0x3ff71547ff037424 */ /* 0x000fe200078e00ff */
[----:B------:R-:W-:Y:S01]  /*3600*/  UMOV UR14, 0xfefa39ef ;  /* 0xfefa39ef000e7882 */ /* 0x000fe20000000000 */
[----:B------:R-:W-:Y:S01]  /*3610*/  UMOV UR15, 0x3fe62e42 ;  /* 0x3fe62e42000f7882 */ /* 0x000fe20000000000 */
[----:B------:R-:W-:Y:S01]  /*3620*/  FSETP.GEU.AND P0, PT, |R5|, 4.1917929649353027344, PT ;  /* 0x4086232b0500780b */ /* 0x000fe20003f0e200 */
[----:B------:R-:W-:Y:S02]  /*3630*/  BSSY.RECONVERGENT B0, `(.L_x_240) ;  /* 0x000003c000007945 */ /* 0x000fe40003800200 */
[----:B------:R-:W-:-:S08]  /*3640*/  DFMA R2, R4, R2, 6.75539944105574400000e+15 ;  /* 0x433800000402742b */ /* 0x000fd00000000002 */
[----:B------:R-:W-:-:S08]  /*3650*/  DADD R6, R2, -6.75539944105574400000e+15 ;  /* 0xc338000002067429 */ /* 0x000fd00000000000 */
        /* <DEDUP_REMOVED lines=25> */
[----:B------:R-:W0:Y:S01]  /*37f0*/  MUFU.RCP64H R9, R13 ;  /* 0x0000000d00097308 */ /* 0x000e220000001800 */
[----:B------:R-:W-:Y:S01]  /*3800*/  UMOV UR15, 0x3fa55555 ;  /* 0x3fa55555000f7882 */ /* 0x000fe20000000000 */
[----:B------:R-:W-:-:S04]  /*3810*/  MOV R8, 0x1 ;  /* 0x0000000100087802 */ /* 0x000fc80000000f00 */
[----:B------:R-:W-:Y:S01]  /*3820*/  DFMA R10, R6, R10, UR14 ;  /* 0x0000000e060a7e2b */ /* 0x000fe2000800000a */
[----:B------:R-:W-:Y:S01]  /*3830*/  UMOV UR14, 0x55555511 ;  /* 0x55555511000e7882 */ /* 0x000fe20000000000 */
[----:B------:R-:W-:-:S06]  /*3840*/  UMOV UR15, 0x3fc55555 ;  /* 0x3fc55555000f7882 */ /* 0x000fcc0000000000 */
[----:B------:R-:W-:Y:S01]  /*3850*/  DFMA R10, R6, R10, UR14 ;  /* 0x0000000e060a7e2b */ /* 0x000fe2000800000a */
[----:B------:R-:W-:Y:S01]  /*3860*/  UMOV UR14, 0xb ;  /* 0x0000000b000e7882 */ /* 0x000fe20000000000 */
[----:B------:R-:W-:Y:S01]  /*3870*/  UMOV UR15, 0x3fe00000 ;  /* 0x3fe00000000f7882 */ /* 0x000fe20000000000 */
[----:B0-----:R-:W-:-:S05]  /*3880*/  DFMA R52, -R12, R8, 1 ;  /* 0x3ff000000c34742b */ /* 0x001fca0000000108 */
[----:B------:R-:W-:-:S03]  /*3890*/  DFMA R10, R6, R10, UR14 ;  /* 0x0000000e060a7e2b */ /* 0x000fc6000800000a */
[----:B------:R-:W-:-:S05]  /*38a0*/  DFMA R52, R52, R52, R52 ;  /* 0x000000343434722b */ /* 0x000fca0000000034 */
[----:B------:R-:W-:-:S03]  /*38b0*/  DFMA R10, R6, R10, 1 ;  /* 0x3ff00000060a742b */ /* 0x000fc6000000000a */
[----:B------:R-:W-:-:S05]  /*38c0*/  DFMA R52, R8, R52, R8 ;  /* 0x000000340834722b */ /* 0x000fca0000000008 */
[----:B------:R-:W-:-:S03]  /*38d0*/  DFMA R8, R6, R10, 1 ;  /* 0x3ff000000608742b */ /* 0x000fc6000000000a */
[----:B------:R-:W-:-:S07]  /*38e0*/  DFMA R6, -R12, R52, 1 ;  /* 0x3ff000000c06742b */ /* 0x000fce0000000134 */
[----:B------:R-:W-:Y:S01]  /*38f0*/  IMAD R11, R2, 0x100000, R9 ;  /* 0x00100000020b7824 */ /* 0x000fe200078e0209 */
[----:B------:R-:W-:Y:S01]  /*3900*/  DFMA R6, R52, R6, R52 ;  /* 0x000000063406722b */ /* 0x000fe20000000034 */
[----:B------:R-:W-:Y:S01]  /*3910*/  IMAD.MOV.U32 R10, RZ, RZ, R8 ;  /* 0x000000ffff0a7224 */ /* 0x000fe200078e0008 */
[----:B------:R-:W-:Y:S09]  /*3920*/  @!P0 BRA `(.L_x_241) ;  /* 0x0000000000308947 */ /* 0x000ff20003800000 */
[----:B------:R-:W-:Y:S01]  /*3930*/  FSETP.GEU.AND P3, PT, |R5|, 4.2275390625, PT ;  /* 0x408748000500780b */ /* 0x000fe20003f6e200 */
[C---:B------:R-:W-:Y:S02]  /*3940*/  DADD R10, R4.reuse, +INF ;  /* 0x7ff00000040a7429 */ /* 0x040fe40000000000 */
[----:B------:R-:W-:-:S08]  /*3950*/  DSETP.GEU.AND P0, PT, R4, RZ, PT ;  /* 0x000000ff0400722a */ /* 0x000fd00003f0e000 */
[----:B------:R-:W-:Y:S02]  /*3960*/  FSEL R10, R10, RZ, P0 ;  /* 0x000000ff0a0a7208 */ /* 0x000fe40000000000 */
[----:B------:R-:W-:Y:S02]  /*3970*/  @!P3 LEA.HI R3, R2, R2, RZ, 0x1 ;  /* 0x000000020203b211 */ /* 0x000fe400078f08ff */
[----:B------:R-:W-:Y:S02]  /*3980*/  FSEL R11, R11, RZ, P0 ;  /* 0x000000ff0b0b7208 */ /* 0x000fe40000000000 */
[----:B------:R-:W-:-:S04]  /*3990*/  @!P3 SHF.R.S32.HI R3, RZ, 0x1, R3 ;  /* 0x00000001ff03b819 */ /* 0x000fc80000011403 */
[----:B------:R-:W-:Y:S01]  /*39a0*/  @!P3 LEA R9, R3, R9, 0x14 ;  /* 0x000000090309b211 */ /* 0x000fe200078ea0ff */
[----:B------:R-:W-:-:S05]  /*39b0*/  @!P3 IMAD.IADD R2, R2, 0x1, -R3 ;  /* 0x000000010202b824 */ /* 0x000fca00078e0a03 */
[----:B------:R-:W-:Y:S01]  /*39c0*/  @!P3 LEA R3, R2, 0x3ff00000, 0x14 ;  /* 0x3ff000000203b811 */ /* 0x000fe200078ea0ff */
[----:B------:R-:W-:-:S06]  /*39d0*/  @!P3 IMAD.MOV.U32 R2, RZ, RZ, RZ ;  /* 0x000000ffff02b224 */ /* 0x000fcc00078e00ff */
[----:B------:R-:W-:-:S11]  /*39e0*/  @!P3 DMUL R10, R8, R2 ;  /* 0x00000002080ab228 */ /* 0x000fd60000000000 */
.L_x_241:
[----:B------:R-:W-:Y:S05]  /*39f0*/  BSYNC.RECONVERGENT B0 ;  /* 0x0000000000007941 */ /* 0x000fea0003800200 */
.L_x_240:
        /* <DEDUP_REMOVED lines=18> */
.L_x_243:
[----:B------:R-:W-:Y:S05]  /*3b20*/  BSYNC.RECONVERGENT B2 ;  /* 0x0000000000027941 */ /* 0x000fea0003800200 */
.L_x_242:
        /* <DEDUP_REMOVED lines=23> */
.L_x_245:
[----:B------:R-:W-:Y:S05]  /*3ca0*/  BSYNC.RECONVERGENT B2 ;  /* 0x0000000000027941 */ /* 0x000fea0003800200 */
.L_x_244:
[----:B------:R-:W2:Y:S04]  /*3cb0*/  LDG.E.64 R18, desc[UR20][R18.64+0x8] ;  /* 0x0000081412127981 */ /* 0x000ea8000c1e1b00 */
[----:B------:R-:W3:Y:S01]  /*3cc0*/  LDG.E.64 R16, desc[UR20][R16.64+0x8] ;  /* 0x0000081410107981 */ /* 0x000ee2000c1e1b00 */
[----:B------:R-:W-:Y:S01]  /*3cd0*/  UMOV UR14, 0xa8ba67b5 ;  /* 0xa8ba67b5000e7882 */ /* 0x000fe20000000000 */
[----:B------:R-:W-:Y:S01]  /*3ce0*/  UMOV UR15, 0x3ca3e5b1 ;  /* 0x3ca3e5b1000f7882 */ /* 0x000fe20000000000 */
[----:B------:R-:W-:Y:S01]  /*3cf0*/  UMOV UR16, 0x938ac5d ;  /* 0x0938ac5d00107882 */ /* 0x000fe20000000000 */
[----:B------:R-:W-:Y:S01]  /*3d00*/  UMOV UR17, 0x3caca0b1 ;  /* 0x3caca0b100117882 */ /* 0x000fe20000000000 */
[----:B------:R-:W-:Y:S01]  /*3d10*/  DFMA R14, R14, R4, R24 ;  /* 0x000000040e0e722b */ /* 0x000fe20000000018 */
[----:B------:R-:W-:Y:S01]  /*3d20*/  BSSY.RECONVERGENT B2, `(.L_x_246) ;  /* 0x0000020000027945 */ /* 0x000fe20003800200 */
[----:B--2---:R-:W-:-:S02]  /*3d30*/  DADD R2, R18, -0.5 ;  /* 0xbfe0000012027429 */ /* 0x004fc40000000000 */
[----:B---3--:R-:W-:-:S06]  /*3d40*/  DMUL R24, R22, R16 ;  /* 0x0000001016187228 */ /* 0x008fcc0000000000 */
[----:B------:R-:W-:Y:S01]  /*3d50*/  DADD R8, R2, R2 ;  /* 0x0000000002087229 */ /* 0x000fe20000000002 */
[----:B------:R-:W-:-:S07]  /*3d60*/  IMAD.MOV.U32 R2, RZ, RZ, 0x1 ;  /* 0x00000001ff027424 */ /* 0x000fce00078e00ff */
        /* <DEDUP_REMOVED lines=27> */
.L_x_247:
[----:B------:R-:W-:Y:S05]  /*3f20*/  BSYNC.RECONVERGENT B2 ;  /* 0x0000000000027941 */ /* 0x000fea0003800200 */
.L_x_246:
        /* <DEDUP_REMOVED lines=58> */
[----:B------:R-:W-:Y:S01]  /*42d0*/  @!P3 IMAD.MOV.U32 R2, RZ, RZ, R8 ;  /* 0x000000ffff02b224 */ /* 0x000fe200078e0008 */
[----:B------:R-:W-:Y:S02]  /*42e0*/  FSEL R13, R13, RZ, P0 ;  /* 0x000000ff0d0d7208 */ /* 0x000fe40000000000 */
[----:B------:R-:W-:-:S04]  /*42f0*/  @!P3 SHF.R.S32.HI R5, RZ, 0x1, R5 ;  /* 0x00000001ff05b819 */ /* 0x000fc80000011405 */
[----:B------:R-:W-:Y:S01]  /*4300*/  @!P3 IADD3 R4, PT, PT, R4, -R5, RZ ;  /* 0x800000050404b210 */ /* 0x000fe20007ffe0ff */
[----:B------:R-:W-:-:S03]  /*4310*/  @!P3 IMAD R3, R5, 0x100000, R9 ;  /* 0x001000000503b824 */ /* 0x000fc600078e0209 */
[----:B------:R-:W-:Y:S01]  /*4320*/  @!P3 LEA R5, R4, 0x3ff00000, 0x14 ;  /* 0x3ff000000405b811 */ /* 0x000fe200078ea0ff */
[----:B------:R-:W-:-:S06]  /*4330*/  @!P3 IMAD.MOV.U32 R4, RZ, RZ, RZ ;  /* 0x000000ffff04b224 */ /* 0x000fcc00078e00ff */
[----:B------:R-:W-:-:S11]  /*4340*/  @!P3 DMUL R12, R2, R4 ;  /* 0x00000004020cb228 */ /* 0x000fd60000000000 */
.L_x_249:
[----:B------:R-:W-:Y:S05]  /*4350*/  BSYNC.RECONVERGENT B0 ;  /* 0x0000000000007941 */ /* 0x000fea0003800200 */
.L_x_248:
        /* <DEDUP_REMOVED lines=18> */
.L_x_251:
[----:B------:R-:W-:Y:S05]  /*4480*/  BSYNC.RECONVERGENT B2 ;  /* 0x0000000000027941 */ /* 0x000fea0003800200 */
.L_x_250:
        /* <DEDUP_REMOVED lines=23> */
.L_x_253:
[----:B------:R-:W-:Y:S05]  /*4600*/  BSYNC.RECONVERGENT B2 ;  /* 0x0000000000027941 */ /* 0x000fea0003800200 */
.L_x_252:
[----:B------:R-:W-:Y:S01]  /*4610*/  DFMA R24, R24, R4, R14 ;  /* 0x000000041818722b */ /* 0x000fe2000000000e */
[----:B------:R-:W-:Y:S10]  /*4620*/  @P2 BRA `(.L_x_254) ;  /* 0xffffffec00382947 */ /* 0x000ff4000383ffff */
[----:B------:R-:W-:Y:S01]  /*4630*/  UMOV UR9, URZ ;  /* 0x000000ff00097c82 */ /* 0x000fe20008000000 */
[----:B------:R-:W-:Y:S01]  /*4640*/  IMAD.U32 R2, RZ, RZ, UR8 ;  /* 0x00000008ff027e24 */ /* 0x000fe2000f8e00ff */
[----:B------:R-:W-:-:S07]  /*4650*/  MOV R3, UR9 ;  /* 0x0000000900037c02 */ /* 0x000fce0008000f00 */
.L_x_237:
        /* <DEDUP_REMOVED lines=20> */
[----:B------:R-:W-:-:S07]  /*47a0*/  IMAD.MOV.U32 R4, RZ, RZ, 0x1 ;  /* 0x00000001ff047424 */ /* 0x000fce00078e00ff */
        /* <DEDUP_REMOVED lines=23> */
[----:B------:R-:W-:Y:S02]  /*4920*/  MOV R3, 0x3caca0b1 ;  /* 0x3caca0b100037802 */ /* 0x000fe40000000f00 */
[----:B------:R-:W-:-:S07]  /*4930*/  MOV R2, 0x4950 ;  /* 0x0000495000027802 */ /* 0x000fce0000000f00 */
[----:B------:R-:W-:Y:S05]  /*4940*/  CALL.REL.NOINC `($__internal_3_$__cuda_sm20_div_rn_f64_full) ;  /* 0x0000004c00dc7944 */ /* 0x000fea0003c00000 */
[----:B------:R-:W-:-:S07]  /*4950*/  IMAD.MOV.U32 R5, RZ, RZ, R3 ;  /* 0x000000ffff057224 */ /* 0x000fce00078e0003 */
.L_x_256:
[----:B------:R-:W-:Y:S05]  /*4960*/  BSYNC.RECONVERGENT B2 ;  /* 0x0000000000027941 */ /* 0x000fea0003800200 */
.L_x_255:
        /* <DEDUP_REMOVED lines=17> */
[----:B------:R-:W-:Y:S01]  /*4a80*/  MOV R8, 0xfca213ea ;  /* 0xfca213ea00087802 */ /* 0x000fe20000000f00 */
[----:B------:R-:W-:Y:S01]  /*4a90*/  IMAD.MOV.U32 R9, RZ, RZ, 0x3e928af3 ;  /* 0x3e928af3ff097424 */ /* 0x000fe200078e00ff */
        /* <DEDUP_REMOVED lines=31> */
[----:B------:R-:W-:Y:S01]  /*4c90*/  IMAD R13, R2, 0x100000, R9 ;  /* 0x00100000020d7824 */ /* 0x000fe200078e0209 */
[----:B------:R-:W-:Y:S01]  /*4ca0*/  MOV R12, R8 ;  /* 0x00000008000c7202 */ /* 0x000fe20000000f00 */
[----:B------:R-:W-:Y:S08]  /*4cb0*/  @!P0 BRA `(.L_x_258) ;  /* 0x0000000000348947 */ /* 0x000ff00003800000 */
[----:B------:R-:W-:Y:S01]  /*4cc0*/  FSETP.GEU.AND P2, PT, |R5|, 4.2275390625, PT ;  /* 0x408748000500780b */ /* 0x000fe20003f4e200 */
[C---:B------:R-:W-:Y:S02]  /*4cd0*/  DADD R12, R4.reuse, +INF ;  /* 0x7ff00000040c7429 */ /* 0x040fe40000000000 */
[----:B------:R-:W-:-:S08]  /*4ce0*/  DSETP.GEU.AND P0, PT, R4, RZ, PT ;  /* 0x000000ff0400722a */ /* 0x000fd00003f0e000 */
[----:B------:R-:W-:Y:S02]  /*4cf0*/  FSEL R12, R12, RZ, P0 ;  /* 0x000000ff0c0c7208 */ /* 0x000fe40000000000 */
[----:B------:R-:W-:Y:S02]  /*4d00*/  @!P2 LEA.HI R3, R2, R2, RZ, 0x1 ;  /* 0x000000020203a211 */ /* 0x000fe400078f08ff */
[----:B------:R-:W-:Y:S02]  /*4d10*/  @!P2 MOV R4, RZ ;  /* 0x000000ff0004a202 */ /* 0x000fe40000000f00 */
[----:B------:R-:W-:Y:S02]  /*4d20*/  @!P2 SHF.R.S32.HI R3, RZ, 0x1, R3 ;  /* 0x00000001ff03a819 */ /* 0x000fe40000011403 */
[----:B------:R-:W-:-:S03]  /*4d30*/  FSEL R13, R13, RZ, P0 ;  /* 0x000000ff0d0d7208 */ /* 0x000fc60000000000 */
[----:B------:R-:W-:Y:S02]  /*4d40*/  @!P2 IMAD.IADD R2, R2, 0x1, -R3 ;  /* 0x000000010202a824 */ /* 0x000fe400078e0a03 */
[----:B------:R-:W-:-:S03]  /*4d50*/  @!P2 IMAD R3, R3, 0x100000, R9 ;  /* 0x001000000303a824 */ /* 0x000fc600078e0209 */
[----:B------:R-:W-:Y:S01]  /*4d60*/  @!P2 LEA R5, R2, 0x3ff00000, 0x14 ;  /* 0x3ff000000205a811 */ /* 0x000fe200078ea0ff */
[----:B------:R-:W-:-:S06]  /*4d70*/  @!P2 IMAD.MOV.U32 R2, RZ, RZ, R8 ;  /* 0x000000ffff02a224 */ /* 0x000fcc00078e0008 */
[----:B------:R-:W-:-:S11]  /*4d80*/  @!P2 DMUL R12, R2, R4 ;  /* 0x00000004020ca228 */ /* 0x000fd60000000000 */
.L_x_258:
[----:B------:R-:W-:Y:S05]  /*4d90*/  BSYNC.RECONVERGENT B0 ;  /* 0x0000000000007941 */ /* 0x000fea0003800200 */
.L_x_257:
        /* <DEDUP_REMOVED lines=18> */
.L_x_260:
[----:B------:R-:W-:Y:S05]  /*4ec0*/  BSYNC.RECONVERGENT B2 ;  /* 0x0000000000027941 */ /* 0x000fea0003800200 */
.L_x_259:
        /* <DEDUP_REMOVED lines=23> */
.L_x_262:
[----:B------:R-:W-:Y:S05]  /*5040*/  BSYNC.RECONVERGENT B2 ;  /* 0x0000000000027941 */ /* 0x000fea0003800200 */
.L_x_261:
[----:B------:R-:W-:-:S11]  /*5050*/  DFMA R24, R22, R4, R24 ;  /* 0x000000041618722b */ /* 0x000fd60000000018 */
.L_x_236:
[----:B------:R-:W0:Y:S01]  /*5060*/  MUFU.RCP64H R3, R27 ;  /* 0x0000001b00037308 */ /* 0x000e220000001800 */
[----:B------:R-:W-:Y:S01]  /*5070*/  MOV R2, 0x1 ;  /* 0x0000000100027802 */ /* 0x000fe20000000f00 */
[----:B------:R-:W-:Y:S01]  /*5080*/  BSSY.RECONVERGENT B2, `(.L_x_263) ;  /* 0x0000014000027945 */ /* 0x000fe20003800200 */
[----:B------:R-:W-:-:S04]  /*5090*/  FSETP.GEU.AND P2, PT, |R25|, 6.5827683646048100446e-37, PT ;  /* 0x036000001900780b */ /* 0x000fc80003f4e200 */
        /* <DEDUP_REMOVED lines=18> */
.L_x_264:
[----:B------:R-:W-:Y:S05]  /*51c0*/  BSYNC.RECONVERGENT B2 ;  /* 0x0000000000027941 */ /* 0x000fea0003800200 */
.L_x_263:
[----:B------:R-:W-:-:S11]  /*51d0*/  DADD R36, R36, R4 ;  /* 0x0000000024247229 */ /* 0x000fd60000000004 */
.L_x_235:
[----:B------:R-:W-:Y:S05]  /*51e0*/  BSYNC.RECONVERGENT B1 ;  /* 0x0000000000017941 */ /* 0x000fea0003800200 */
.L_x_234:
[----:B------:R-:W0:Y:S01]  /*51f0*/  LDCU UR9, c[0x0][0x3f0] ;  /* 0x00007e00ff0977ac */ /* 0x000e220008000800 */
[----:B------:R-:W1:Y:S01]  /*5200*/  LDCU.64 UR14, c[0x0][0x3b8] ;  /* 0x00007700ff0e77ac */ /* 0x000e620008000a00 */
[----:B0-----:R-:W-:-:S04]  /*5210*/  UIADD3 UR7, UPT, UPT, UR7, UR9, URZ ;  /* 0x0000000907077290 */ /* 0x001fc8000fffe0ff */
[----:B-1----:R-:W-:-:S06]  /*5220*/  UIMAD.WIDE UR14, UR7, 0x8, UR14 ;  /* 0x00000008070e78a5 */ /* 0x002fcc000f8e020e */
[----:B------:R-:W-:Y:S02]  /*5230*/  IMAD.U32 R4, RZ, RZ, UR14 ;  /* 0x0000000eff047e24 */ /* 0x000fe4000f8e00ff */
[----:B------:R-:W-:-:S05]  /*5240*/  IMAD.U32 R5, RZ, RZ, UR15 ;  /* 0x0000000fff057e24 */ /* 0x000fca000f8e00ff */
[----:B------:R-:W2:Y:S01]  /*5250*/  LDG.E.64 R2, desc[UR20][R4.64] ;  /* 0x0000001404027981 */ /* 0x000ea2000c1e1b00 */
[----:B------:R-:W-:Y:S01]  /*5260*/  CS2R R20, SRZ ;  /* 0x0000000000147805 */ /* 0x000fe2000001ff00 */
[-C--:B--2---:R-:W-:Y:S02]  /*5270*/  DFMA R6, R28, R2.reuse, UR4 ;  /* 0x000000041c067e2b */ /* 0x084fe40008000002 */
[----:B------:R-:W-:-:S08]  /*5280*/  DMUL R2, R26, R2 ;  /* 0x000000021a027228 */ /* 0x000fd00000000000 */
[----:B------:R-:W-:Y:S01]  /*5290*/  R2UR UR4, R6 ;  /* 0x00000000060472ca */ /* 0x000fe200000e0000 */
[----:B------:R-:W-:Y:S01]  /*52a0*/  DFMA R48, R28, R2, R48 ;  /* 0x000000021c30722b */ /* 0x000fe20000000030 */
[----:B------:R-:W-:Y:S01]  /*52b0*/  R2UR UR5, R7 ;  /* 0x00000000070572ca */ /* 0x000fe200000e0000 */
[----:B------:R-:W-:-:S14]  /*52c0*/  BRA.U !UP0, `(.L_x_265) ;  /* 0x0000001d088c7547 */ /* 0x000fdc000b800000 */
[----:B------:R-:W-:Y:S01]  /*52d0*/  IMAD.U32 R4, RZ, RZ, UR10 ;  /* 0x0000000aff047e24 */ /* 0x000fe2000f8e00ff */
[----:B------:R-:W-:Y:S01]  /*52e0*/  MOV R6, UR10 ;  /* 0x0000000a00067c02 */ /* 0x000fe20008000f00 */
[----:B------:R-:W-:Y:S02]  /*52f0*/  IMAD.U32 R5, RZ, RZ, UR11 ;  /* 0x0000000bff057e24 */ /* 0x000fe4000f8e00ff */
[----:B------:R-:W-:-:S04]  /*5300*/  IMAD.U32 R7, RZ, RZ, UR11 ;  /* 0x0000000bff077e24 */ /* 0x000fc8000f8e00ff */
        /* <DEDUP_REMOVED lines=10> */
[----:B------:R-:W-:Y:S01]  /*53b0*/  CS2R R20, SRZ ;  /* 0x0000000000147805 */ /* 0x000fe2000001ff00 */
[----:B------:R-:W0:Y:S01]  /*53c0*/  LDCU.64 UR14, c[0x0][0x400] ;  /* 0x00008000ff0e77ac */ /* 0x000e220008000a00 */
[----:B------:R-:W1:Y:S01]  /*53d0*/  LDCU.64 UR16, c[0x0][0x3d8] ;  /* 0x00007b00ff1077ac */ /* 0x000e620008000a00 */
[----:B------:R-:W2:Y:S01]  /*53e0*/  LDCU.64 UR18, c[0x0][0x3e0] ;  /* 0x00007c00ff1277ac */ /* 0x000ea20008000a00 */
[----:B------:R-:W-:-:S05]  /*53f0*/  UMOV UR7, URZ ;  /* 0x000000ff00077c82 */ /* 0x000fca0008000000 */
.L_x_279:
[----:B--2---:R-:W-:-:S06]  /*5400*/  UIMAD.WIDE.U32 UR26, UR7, 0x8, UR18 ;  /* 0x00000008071a78a5 */ /* 0x004fcc000f8e0012 */
[----:B------:R-:W-:Y:S01]  /*5410*/  MOV R8, UR26 ;  /* 0x0000001a00087c02 */ /* 0x000fe20008000f00 */
[----:B------:R-:W-:-:S05]  /*5420*/  IMAD.U32 R9, RZ, RZ, UR27 ;  /* 0x0000001bff097e24 */ /* 0x000fca000f8e00ff */
[----:B------:R-:W2:Y:S01]  /*5430*/  LDG.E.64 R2, desc[UR20][R8.64] ;  /* 0x0000001408027981 */ /* 0x000ea2000c1e1b00 */
[----:B-1----:R-:W-:-:S06]  /*5440*/  UIMAD.WIDE.U32 UR28, UR7, 0x8, UR16 ;  /* 0x00000008071c78a5 */ /* 0x002fcc000f8e0010 */
[----:B------:R-:W-:Y:S02]  /*5450*/  IMAD.U32 R14, RZ, RZ, UR28 ;  /* 0x0000001cff0e7e24 */ /* 0x000fe4000f8e00ff */
[----:B------:R-:W-:-:S06]  /*5460*/  IMAD.U32 R15, RZ, RZ, UR29 ;  /* 0x0000001dff0f7e24 */ /* 0x000fcc000f8e00ff */
[----:B------:R-:W3:Y:S01]  /*5470*/  LDG.E.64 R14, desc[UR20][R14.64] ;  /* 0x000000140e0e7981 */ /* 0x000ee2000c1e1b00 */
[----:B------:R-:W-:Y:S01]  /*5480*/  UMOV UR30, 0xa8ba67b5 ;  /* 0xa8ba67b5001e7882 */ /* 0x000fe20000000000 */
[----:B------:R-:W-:Y:S01]  /*5490*/  UMOV UR31, 0x3ca3e5b1 ;  /* 0x3ca3e5b1001f7882 */ /* 0x000fe20000000000 */
[----:B------:R-:W-:Y:S01]  /*54a0*/  MOV R4, 0x1 ;  /* 0x0000000100047802 */ /* 0x000fe20000000f00 */
[----:B------:R-:W-:Y:S01]  /*54b0*/  UMOV UR32, 0x938ac5d ;  /* 0x0938ac5d00207882 */ /* 0x000fe20000000000 */
[----:B------:R-:W-:Y:S01]  /*54c0*/  UMOV UR33, 0x3caca0b1 ;  /* 0x3caca0b100217882 */ /* 0x000fe20000000000 */
[----:B------:R-:W-:-:S04]  /*54d0*/  UIADD3 UR7, UPT, UPT, UR7, 0x2, URZ ;  /* 0x0000000207077890 */ /* 0x000fc8000fffe0ff */
[----:B------:R-:W-:Y:S01]  /*54e0*/  UISETP.NE.AND UP1, UPT, UR7, UR8, UPT ;  /* 0x000000080700728c */ /* 0x000fe2000bf25270 */
[----:B--2---:R-:W-:-:S08]  /*54f0*/  DADD R2, R2, -0.5 ;  /* 0xbfe0000002027429 */ /* 0x004fd00000000000 */
[----:B------:R-:W-:Y:S02]  /*5500*/  DADD R2, R2, R2 ;  /* 0x0000000002027229 */ /* 0x000fe40000000002 */
[----:B---3--:R-:W-:-:S06]  /*5510*/  DMUL R14, R18, R14 ;  /* 0x0000000e120e7228 */ /* 0x008fcc0000000000 */
[----:B------:R-:W-:-:S08]  /*5520*/  DFMA R2, R18, R2, R16 ;  /* 0x000000021202722b */ /* 0x000fd00000000010 */
[----:B------:R-:W-:-:S08]  /*5530*/  DMUL R6, R2, UR30 ;  /* 0x0000001e02067c28 */ /* 0x000fd00008000000 */
[----:B0-----:R-:W-:-:S06]  /*5540*/  DMUL R6, R6, UR14 ;  /* 0x0000000e06067c28 */ /* 0x001fcc0008000000 */
        /* <DEDUP_REMOVED lines=16> */
[----:B------:R-:W-:-:S04]  /*5650*/  DMUL R10, R8, UR22 ;  /* 0x00000016080a7c28 */ /* 0x000fc80008000000 */
[----:B------:R-:W-:-:S13]  /*5660*/  FSETP.GT.AND P0, PT, |R2|, 1.469367938527859385e-39, PT ;  /* 0x001000000200780b */ /* 0x000fda0003f04200 */
[----:B------:R-:W-:Y:S05]  /*5670*/  @P0 BRA `(.L_x_267) ;  /* 0x0000000000140947 */ /* 0x000fea0003800000 */
[----:B------:R-:W-:Y:S01]  /*5680*/  IMAD.MOV.U32 R4, RZ, RZ, 0x938ac5d ;  /* 0x0938ac5dff047424 */ /* 0x000fe200078e00ff */
[----:B------:R-:W-:Y:S01]  /*5690*/  MOV R2, 0x56c0 ;  /* 0x000056c000027802 */ /* 0x000fe20000000f00 */
[----:B------:R-:W-:-:S07]  /*56a0*/  IMAD.MOV.U32 R3, RZ, RZ, 0x3caca0b1 ;  /* 0x3caca0b1ff037424 */ /* 0x000fce00078e00ff */
[----:B------:R-:W-:Y:S05]  /*56b0*/  CALL.REL.NOINC `($__internal_3_$__cuda_sm20_div_rn_f64_full) ;  /* 0x0000004000807944 */ /* 0x000fea0003c00000 */
[----:B------:R-:W-:-:S07]  /*56c0*/  IMAD.MOV.U32 R5, RZ, RZ, R3 ;  /* 0x000000ffff057224 */ /* 0x000fce00078e0003 */
.L_x_267:
        /* <DEDUP_REMOVED lines=66> */
.L_x_269:
[----:B------:R-:W-:Y:S05]  /*5af0*/  BSYNC.RECONVERGENT B0 ;  /* 0x0000000000007941 */ /* 0x000fea0003800200 */
.L_x_268:
[----:B------:R-:W-:Y:S01]  /*5b00*/  UMOV UR30, 0x5a0839b3 ;  /* 0x5a0839b3001e7882 */ /* 0x000fe20000000000 */
[----:B------:R-:W-:Y:S01]  /*5b10*/  UMOV UR31, 0x3ba6587f ;  /* 0x3ba6587f001f7882 */ /* 0x000fe20000000000 */
[----:B------:R-:W-:Y:S02]  /*5b20*/  DADD R8, R12, -1 ;  /* 0xbff000000c087429 */ /* 0x000fe40000000000 */
        /* <DEDUP_REMOVED lines=14> */
.L_x_270:
        /* <DEDUP_REMOVED lines=23> */
.L_x_272:
[----:B------:R-:W-:Y:S05]  /*5d80*/  BSYNC.RECONVERGENT B1 ;  /* 0x0000000000017941 */ /* 0x000fea0003800200 */
.L_x_271:
[----:B------:R-:W-:Y:S02]  /*5d90*/  IMAD.U32 R10, RZ, RZ, UR26 ;  /* 0x0000001aff0a7e24 */ /* 0x000fe4000f8e00ff */
[----:B------:R-:W-:-:S05]  /*5da0*/  IMAD.U32 R11, RZ, RZ, UR27 ;  /* 0x0000001bff0b7e24 */ /* 0x000fca000f8e00ff */
[----:B------:R-:W2:Y:S01]  /*5db0*/  LDG.E.64 R2, desc[UR20][R10.64+0x8] ;  /* 0x000008140a027981 */ /* 0x000ea2000c1e1b00 */
[----:B------:R-:W-:Y:S01]  /*5dc0*/  MOV R12, UR28 ;  /* 0x0000001c000c7c02 */ /* 0x000fe20008000f00 */
[----:B------:R-:W-:-:S06]  /*5dd0*/  IMAD.U32 R13, RZ, RZ, UR29 ;  /* 0x0000001dff0d7e24 */ /* 0x000fcc000f8e00ff */
[----:B------:R-:W3:Y:S01]  /*5de0*/  LDG.E.64 R12, desc[UR20][R12.64+0x8] ;  /* 0x000008140c0c7981 */ /* 0x000ee2000c1e1b00 */
[----:B------:R-:W-:Y:S01]  /*5df0*/  UMOV UR26, 0xa8ba67b5 ;  /* 0xa8ba67b5001a7882 */ /* 0x000fe20000000000 */
[----:B------:R-:W-:Y:S01]  /*5e00*/  UMOV UR27, 0x3ca3e5b1 ;  /* 0x3ca3e5b1001b7882 */ /* 0x000fe20000000000 */
[----:B------:R-:W-:Y:S01]  /*5e10*/  UMOV UR28, 0x938ac5d ;  /* 0x0938ac5d001c7882 */ /* 0x000fe20000000000 */
[----:B------:R-:W-:Y:S01]  /*5e20*/  UMOV UR29, 0x3caca0b1 ;  /* 0x3caca0b1001d7882 */ /* 0x000fe20000000000 */
[----:B------:R-:W-:Y:S02]  /*5e30*/  DFMA R14, R14, R4, R20 ;  /* 0x000000040e0e722b */ /* 0x000fe40000000014 */
[----:B--2---:R-:W-:-:S08]  /*5e40*/  DADD R2, R2, -0.5 ;  /* 0xbfe0000002027429 */ /* 0x004fd00000000000 */
[----:B------:R-:W-:Y:S01]  /*5e50*/  DADD R8, R2, R2 ;  /* 0x0000000002087229 */ /* 0x000fe20000000002 */
[----:B------:R-:W-:Y:S01]  /*5e60*/  IMAD.MOV.U32 R2, RZ, RZ, 0x1 ;  /* 0x00000001ff027424 */ /* 0x000fe200078e00ff */
[----:B---3--:R-:W-:-:S06]  /*5e70*/  DMUL R12, R18, R12 ;  /* 0x0000000c120c7228 */ /* 0x008fcc0000000000 */
[----:B------:R-:W-:-:S08]  /*5e80*/  DFMA R8, R18, R8, R16 ;  /* 0x000000081208722b */ /* 0x000fd00000000010 */
[----:B------:R-:W-:-:S08]  /*5e90*/  DMUL R6, R8, UR26 ;  /* 0x0000001a08067c28 */ /* 0x000fd00008000000 */
[----:B------:R-:W-:-:S06]  /*5ea0*/  DMUL R6, R6, UR14 ;  /* 0x0000000e06067c28 */ /* 0x000fcc0008000000 */
        /* <DEDUP_REMOVED lines=20> */
[----:B------:R-:W-:Y:S02]  /*5ff0*/  MOV R3, 0x3caca0b1 ;  /* 0x3caca0b100037802 */ /* 0x000fe40000000f00 */
[----:B------:R-:W-:-:S07]  /*6000*/  MOV R2, 0x6020 ;  /* 0x0000602000027802 */ /* 0x000fce0000000f00 */
[----:B------:R-:W-:Y:S05]  /*6010*/  CALL.REL.NOINC `($__internal_3_$__cuda_sm20_div_rn_f64_full) ;  /* 0x0000003800287944 */ /* 0x000fea0003c00000 */
[----:B------:R-:W-:-:S07]  /*6020*/  IMAD.MOV.U32 R2, RZ, RZ, R4 ;  /* 0x000000ffff027224 */ /* 0x000fce00078e0004 */
.L_x_273:
        /* <DEDUP_REMOVED lines=57> */
[----:B------:R-:W-:Y:S01]  /*63c0*/  @!P2 LEA.HI R5, R4, R4, RZ, 0x1 ;  /* 0x000000040405a211 */ /* 0x000fe200078f08ff */
[----:B------:R-:W-:Y:S01]  /*63d0*/  @!P2 IMAD.MOV.U32 R2, RZ, RZ, R8 ;  /* 0x000000ffff02a224 */ /* 0x000fe200078e0008 */
[----:B------:R-:W-:Y:S02]  /*63e0*/  FSEL R21, R21, RZ, P0 ;  /* 0x000000ff15157208 */ /* 0x000fe40000000000 */
[----:B------:R-:W-:-:S05]  /*63f0*/  @!P2 SHF.R.S32.HI R5, RZ, 0x1, R5 ;  /* 0x00000001ff05a819 */ /* 0x000fca0000011405 */
[----:B------:R-:W-:Y:S02]  /*6400*/  @!P2 IMAD.IADD R4, R4, 0x1, -R5 ;  /* 0x000000010404a824 */ /* 0x000fe400078e0a05 */
[----:B------:R-:W-:-:S03]  /*6410*/  @!P2 IMAD R3, R5, 0x100000, R9 ;  /* 0x001000000503a824 */ /* 0x000fc600078e0209 */
[----:B------:R-:W-:Y:S02]  /*6420*/  @!P2 LEA R5, R4, 0x3ff00000, 0x14 ;  /* 0x3ff000000405a811 */ /* 0x000fe400078ea0ff */
[----:B------:R-:W-:-:S06]  /*6430*/  @!P2 MOV R4, RZ ;  /* 0x000000ff0004a202 */ /* 0x000fcc0000000f00 */
[----:B------:R-:W-:-:S11]  /*6440*/  @!P2 DMUL R20, R2, R4 ;  /* 0x000000040214a228 */ /* 0x000fd60000000000 */
.L_x_275:
[----:B------:R-:W-:Y:S05]  /*6450*/  BSYNC.RECONVERGENT B0 ;  /* 0x0000000000007941 */ /* 0x000fea0003800200 */
.L_x_274:
        /* <DEDUP_REMOVED lines=17> */
.L_x_276:
        /* <DEDUP_REMOVED lines=23> */
.L_x_278:
[----:B------:R-:W-:Y:S05]  /*66e0*/  BSYNC.RECONVERGENT B1 ;  /* 0x0000000000017941 */ /* 0x000fea0003800200 */
.L_x_277:
[----:B------:R-:W-:Y:S01]  /*66f0*/  DFMA R20, R12, R4, R14 ;  /* 0x000000040c14722b */ /* 0x000fe2000000000e */
[----:B------:R-:W-:Y:S10]  /*6700*/  BRA.U UP1, `(.L_x_279) ;  /* 0xffffffed013c7547 */ /* 0x000ff4000b83ffff */
[----:B------:R-:W-:Y:S01]  /*6710*/  MOV R2, UR8 ;  /* 0x0000000800027c02 */ /* 0x000fe20008000f00 */
[----:B------:R-:W-:-:S07]  /*6720*/  IMAD.MOV.U32 R3, RZ, RZ, RZ ;  /* 0x000000ffff037224 */ /* 0x000fce00078e00ff */
.L_x_266:
[----:B------:R-:W-:-:S09]  /*6730*/  UISETP.NE.AND UP1, UPT, UR25, URZ, UPT ;  /* 0x000000ff1900728c */ /* 0x000fd2000bf25270 */
[----:B------:R-:W-:Y:S05]  /*6740*/  BRA.U !UP1, `(.L_x_265) ;  /* 0x00000009096c7547 */ /* 0x000fea000b800000 */
[----:B------:R-:W0:Y:S01]  /*6750*/  LDCU.64 UR14, c[0x0][0x3e0] ;  /* 0x00007c00ff0e77ac */ /* 0x000e220008000a00 */
[C---:B------:R-:W-:Y:S01]  /*6760*/  IMAD.SHL.U32 R6, R2.reuse, 0x8, RZ ;  /* 0x0000000802067824 */ /* 0x040fe200078e00ff */
[----:B------:R-:W-:Y:S01]  /*6770*/  SHF.L.U64.HI R3, R2, 0x3, R3 ;  /* 0x0000000302037819 */ /* 0x000fe20000010203 */
[----:B------:R-:W1:Y:S03]  /*6780*/  LDCU.64 UR16, c[0x0][0x400] ;  /* 0x00008000ff1077ac */ /* 0x000e660008000a00 */
        /* <DEDUP_REMOVED lines=9> */
[----:B--2---:R-:W-:-:S08]  /*6820*/  DADD R4, R4, -0.5 ;  /* 0xbfe0000004047429 */ /* 0x004fd00000000000 */
[----:B------:R-:W-:-:S08]  /*6830*/  DADD R4, R4, R4 ;  /* 0x0000000004047229 */ /* 0x000fd00000000004 */
[----:B------:R-:W-:Y:S01]  /*6840*/  DFMA R16, R18, R4, R16 ;  /* 0x000000041210722b */ /* 0x000fe20000000010 */
[----:B------:R-:W-:-:S07]  /*6850*/  IMAD.MOV.U32 R4, RZ, RZ, 0x1 ;  /* 0x00000001ff047424 */ /* 0x000fce00078e00ff */
[----:B------:R-:W-:Y:S02]  /*6860*/  DMUL R6, R16, UR14 ;  /* 0x0000000e10067c28 */ /* 0x000fe40008000000 */
[----:B---3--:R-:W-:-:S06]  /*6870*/  DMUL R18, R18, R2 ;  /* 0x0000000212127228 */ /* 0x008fcc0000000000 */
[----:B-1----:R-:W-:Y:S01]  /*6880*/  DMUL R6, R6, UR16 ;  /* 0x0000001006067c28 */ /* 0x002fe20008000000 */
[----:B------:R-:W-:Y:S01]  /*6890*/  UMOV UR16, 0x938ac5d ;  /* 0x0938ac5d00107882 */ /* 0x000fe20000000000 */
[----:B------:R-:W-:-:S04]  /*68a0*/  UMOV UR17, 0x3caca0b1 ;  /* 0x3caca0b100117882 */ /* 0x000fc80000000000 */
        /* <DEDUP_REMOVED lines=17> */
[----:B------:R-:W-:-:S12]  /*69c0*/  DMUL R10, R8, UR22 ;  /* 0x00000016080a7c28 */ /* 0x000fd80008000000 */
[----:B------:R-:W-:Y:S05]  /*69d0*/  @P0 BRA `(.L_x_280) ;  /* 0x0000000000140947 */ /* 0x000fea0003800000 */
[----:B------:R-:W-:Y:S01]  /*69e0*/  MOV R4, 0x938ac5d ;  /* 0x0938ac5d00047802 */ /* 0x000fe20000000f00 */
[----:B------:R-:W-:Y:S01]  /*69f0*/  IMAD.MOV.U32 R3, RZ, RZ, 0x3caca0b1 ;  /* 0x3caca0b1ff037424 */ /* 0x000fe200078e00ff */
[----:B------:R-:W-:-:S07]  /*6a00*/  MOV R2, 0x6a20 ;  /* 0x00006a2000027802 */ /* 0x000fce0000000f00 */
[----:B------:R-:W-:Y:S05]  /*6a10*/  CALL.REL.NOINC `($__internal_3_$__cuda_sm20_div_rn_f64_full) ;  /* 0x0000002c00a87944 */ /* 0x000fea0003c00000 */
[----:B------:R-:W-:-:S07]  /*6a20*/  IMAD.MOV.U32 R5, RZ, RZ, R3 ;  /* 0x000000ffff057224 */ /* 0x000fce00078e0003 */
.L_x_280:
        /* <DEDUP_REMOVED lines=66> */
.L_x_282:
[----:B------:R-:W-:Y:S05]  /*6e50*/  BSYNC.RECONVERGENT B0 ;  /* 0x0000000000007941 */ /* 0x000fea0003800200 */
.L_x_281:
        /* <DEDUP_REMOVED lines=17> */
.L_x_283:
        /* <DEDUP_REMOVED lines=23> */
.L_x_285:
[----:B------:R-:W-:Y:S05]  /*70e0*/  BSYNC.RECONVERGENT B1 ;  /* 0x0000000000017941 */ /* 0x000fea0003800200 */
.L_x_284:
[----:B------:R-:W-:-:S11]  /*70f0*/  DFMA R20, R18, R4, R20 ;  /* 0x000000041214722b */ /* 0x000fd60000000014 */
.L_x_265:
[----:B------:R-:W0:Y:S01]  /*7100*/  LDCU.64 UR14, c[0x0][0x400] ;  /* 0x00008000ff0e77ac */ /* 0x000e220008000a00 */
[----:B------:R-:W-:Y:S01]  /*7110*/  BSSY.RECONVERGENT B1, `(.L_x_286) ;  /* 0x00001f7000017945 */ /* 0x000fe20003800200 */
[----:B------:R-:W-:-:S03]  /*7120*/  DADD R46, R46, R20 ;  /* 0x000000002e2e7229 */ /* 0x000fc60000000014 */
[----:B------:R-:W-:Y:S08]  /*7130*/  @!P1 BRA `(.L_x_287) ;  /* 0x0000001c00d09947 */ /* 0x000ff00003800000 */
[----:B------:R-:W-:Y:S01]  /*7140*/  CS2R R28, SRZ ;  /* 0x00000000001c7805 */ /* 0x000fe2000001ff00 */
[----:B------:R-:W-:Y:S06]  /*7150*/  BRA.U !UP0, `(.L_x_288) ;  /* 0x0000001d08687547 */ /* 0x000fec000b800000 */
        /* <DEDUP_REMOVED lines=14> */
[----:B------:R-:W-:Y:S01]  /*7240*/  IMAD.MOV.U32 R20, RZ, RZ, RZ ;  /* 0x000000ffff147224 */ /* 0x000fe200078e00ff */
[----:B------:R-:W-:-:S07]  /*7250*/  CS2R R28, SRZ ;  /* 0x00000000001c7805 */ /* 0x000fce000001ff00 */
.L_x_302:
[----:B------:R-:W1:Y:S08]  /*7260*/  LDC.64 R10, c[0x0][0x3e0] ;  /* 0x0000f800ff0a7b82 */ /* 0x000e700000000a00 */
[----:B------:R-:W2:Y:S01]  /*7270*/  LDC.64 R12, c[0x0][0x3d8] ;  /* 0x0000f600ff0c7b82 */ /* 0x000ea20000000a00 */
[----:B-1----:R-:W-:-:S05]  /*7280*/  IMAD.WIDE.U32 R10, R20, 0x8, R10 ;  /* 0x00000008140a7825 */ /* 0x002fca00078e000a */
[----:B------:R-:W3:Y:S01]  /*7290*/  LDG.E.64 R2, desc[UR20][R10.64] ;  /* 0x000000140a027981 */ /* 0x000ee2000c1e1b00 */
[----:B--2---:R-:W-:-:S05]  /*72a0*/  IMAD.WIDE.U32 R12, R20, 0x8, R12 ;  /* 0x00000008140c7825 */ /* 0x004fca00078e000c */
[----:B------:R-:W2:Y:S01]  /*72b0*/  LDG.E.64 R14, desc[UR20][R12.64] ;  /* 0x000000140c0e7981 */ /* 0x000ea2000c1e1b00 */
[----:B------:R-:W-:Y:S01]  /*72c0*/  UMOV UR16, 0xa8ba67b5 ;  /* 0xa8ba67b500107882 */ /* 0x000fe20000000000 */
[----:B------:R-:W-:Y:S01]  /*72d0*/  UMOV UR17, 0x3ca3e5b1 ;  /* 0x3ca3e5b100117882 */ /* 0x000fe20000000000 */
[----:B------:R-:W-:Y:S01]  /*72e0*/  IMAD.MOV.U32 R4, RZ, RZ, 0x1 ;  /* 0x00000001ff047424 */ /* 0x000fe200078e00ff */
[----:B------:R-:W-:Y:S01]  /*72f0*/  UMOV UR18, 0x938ac5d ;  /* 0x0938ac5d00127882 */ /* 0x000fe20000000000 */
[----:B------:R-:W-:Y:S01]  /*7300*/  UMOV UR19, 0x3caca0b1 ;  /* 0x3caca0b100137882 */ /* 0x000fe20000000000 */
[----:B------:R-:W-:-:S05]  /*7310*/  VIADD R20, R20, 0x2 ;  /* 0x0000000214147836 */ /* 0x000fca0000000000 */
[----:B------:R-:W-:Y:S01]  /*7320*/  ISETP.NE.AND P1, PT, R20, UR8, PT ;  /* 0x0000000814007c0c */ /* 0x000fe2000bf25270 */
[----:B---3--:R-:W-:-:S08]  /*7330*/  DADD R2, R2, -0.5 ;  /* 0xbfe0000002027429 */ /* 0x008fd00000000000 */
[----:B------:R-:W-:Y:S02]  /*7340*/  DADD R2, R2, R2 ;  /* 0x0000000002027229 */ /* 0x000fe40000000002 */
[----:B--2---:R-:W-:-:S06]  /*7350*/  DMUL R14, R22, R14 ;  /* 0x0000000e160e7228 */ /* 0x004fcc0000000000 */
        /* <DEDUP_REMOVED lines=22> */
[----:B------:R-:W-:Y:S01]  /*74c0*/  MOV R4, 0x938ac5d ;  /* 0x0938ac5d00047802 */ /* 0x000fe20000000f00 */
[----:B------:R-:W-:Y:S01]  /*74d0*/  IMAD.MOV.U32 R3, RZ, RZ, 0x3caca0b1 ;  /* 0x3caca0b1ff037424 */ /* 0x000fe200078e00ff */
[----:B------:R-:W-:-:S07]  /*74e0*/  MOV R2, 0x7500 ;  /* 0x0000750000027802 */ /* 0x000fce0000000f00 */
[----:B------:R-:W-:Y:S05]  /*74f0*/  CALL.REL.NOINC `($__internal_3_$__cuda_sm20_div_rn_f64_full) ;  /* 0x0000002000f07944 */ /* 0x000fea0003c00000 */
[----:B------:R-:W-:-:S07]  /*7500*/  IMAD.MOV.U32 R5, RZ, RZ, R3 ;  /* 0x000000ffff057224 */ /* 0x000fce00078e0003 */
.L_x_290:
[----:B------:R-:W-:Y:S01]  /*7510*/  IMAD.MOV.U32 R2, RZ, RZ, 0x652b82fe ;  /* 0x652b82feff027424 */ /* 0x000fe200078e00ff */
[----:B------:R-:W-:Y:S01]  /*7520*/  MOV R3, 0x3ff71547 ;  /* 0x3ff7154700037802 */ /* 0x000fe20000000f00 */
        /* <DEDUP_REMOVED lines=33> */
[----:B------:R-:W-:-:S04]  /*7740*/  IMAD.MOV.U32 R18, RZ, RZ, 0x1 ;  /* 0x00000001ff127424 */ /* 0x000fc800078e00ff */
        /* <DEDUP_REMOVED lines=13> */
[----:B------:R-:W-:Y:S01]  /*7820*/  LEA R25, R2, R19, 0x14 ;  /* 0x0000001302197211 */ /* 0x000fe200078ea0ff */
        /* <DEDUP_REMOVED lines=11> */
[----:B------:R-:W-:-:S03]  /*78e0*/  @!P2 IMAD R19, R3, 0x100000, R19 ;  /* 0x001000000313a824 */ /* 0x000fc600078e0213 */
[----:B------:R-:W-:Y:S02]  /*78f0*/  @!P2 LEA R3, R2, 0x3ff00000, 0x14 ;  /* 0x3ff000000203a811 */ /* 0x000fe400078ea0ff */
[----:B------:R-:W-:-:S06]  /*7900*/  @!P2 MOV R2, RZ ;  /* 0x000000ff0002a202 */ /* 0x000fcc0000000f00 */
[----:B------:R-:W-:-:S11]  /*7910*/  @!P2 DMUL R24, R18, R2 ;  /* 0x000000021218a228 */ /* 0x000fd60000000000 */
.L_x_292:
[----:B------:R-:W-:Y:S05]  /*7920*/  BSYNC.RECONVERGENT B0 ;  /* 0x0000000000007941 */ /* 0x000fea0003800200 */
.L_x_291:
        /* <DEDUP_REMOVED lines=17> */
.L_x_293:
        /* <DEDUP_REMOVED lines=23> */
.L_x_295:
[----:B------:R-:W-:Y:S05]  /*7bb0*/  BSYNC.RECONVERGENT B2 ;  /* 0x0000000000027941 */ /* 0x000fea0003800200 */
.L_x_294:
[----:B------:R-:W2:Y:S04]  /*7bc0*/  LDG.E.64 R10, desc[UR20][R10.64+0x8] ;  /* 0x000008140a0a7981 */ /* 0x000ea8000c1e1b00 */
[----:B------:R-:W3:Y:S01]  /*7bd0*/  LDG.E.64 R12, desc[UR20][R12.64+0x8] ;  /* 0x000008140c0c7981 */ /* 0x000ee2000c1e1b00 */
[----:B------:R-:W-:Y:S01]  /*7be0*/  UMOV UR16, 0xa8ba67b5 ;  /* 0xa8ba67b500107882 */ /* 0x000fe20000000000 */
[----:B------:R-:W-:Y:S01]  /*7bf0*/  UMOV UR17, 0x3ca3e5b1 ;  /* 0x3ca3e5b100117882 */ /* 0x000fe20000000000 */
[----:B------:R-:W-:Y:S01]  /*7c00*/  UMOV UR18, 0x938ac5d ;  /* 0x0938ac5d00127882 */ /* 0x000fe20000000000 */
[----:B------:R-:W-:Y:S01]  /*7c10*/  UMOV UR19, 0x3caca0b1 ;  /* 0x3caca0b100137882 */ /* 0x000fe20000000000 */
[----:B------:R-:W-:Y:S02]  /*7c20*/  DFMA R14, R14, R4, R28 ;  /* 0x000000040e0e722b */ /* 0x000fe4000000001c */
[----:B--2---:R-:W-:-:S02]  /*7c30*/  DADD R2, R10, -0.5 ;  /* 0xbfe000000a027429 */ /* 0x004fc40000000000 */
[----:B---3--:R-:W-:-:S06]  /*7c40*/  DMUL R28, R22, R12 ;  /* 0x0000000c161c7228 */ /* 0x008fcc0000000000 */
[----:B------:R-:W-:Y:S01]  /*7c50*/  DADD R16, R2, R2 ;  /* 0x0000000002107229 */ /* 0x000fe20000000002 */
[----:B------:R-:W-:-:S07]  /*7c60*/  MOV R2, 0x1 ;  /* 0x0000000100027802 */ /* 0x000fce0000000f00 */
        /* <DEDUP_REMOVED lines=27> */
.L_x_296:
        /* <DEDUP_REMOVED lines=61> */
[----:B------:R-:W-:Y:S01]  /*81f0*/  @!P2 LEA R3, R5, R11, 0x14 ;  /* 0x0000000b0503a211 */ /* 0x000fe200078ea0ff */
[----:B------:R-:W-:-:S05]  /*8200*/  @!P2 IMAD.IADD R4, R4, 0x1, -R5 ;  /* 0x000000010404a824 */ /* 0x000fca00078e0a05 */
[----:B------:R-:W-:Y:S01]  /*8210*/  @!P2 LEA R5, R4, 0x3ff00000, 0x14 ;  /* 0x3ff000000405a811 */ /* 0x000fe200078ea0ff */
[----:B------:R-:W-:-:S06]  /*8220*/  @!P2 IMAD.MOV.U32 R4, RZ, RZ, RZ ;  /* 0x000000ffff04a224 */ /* 0x000fcc00078e00ff */
[----:B------:R-:W-:-:S11]  /*8230*/  @!P2 DMUL R16, R2, R4 ;  /* 0x000000040210a228 */ /* 0x000fd60000000000 */
.L_x_298:
[----:B------:R-:W-:Y:S05]  /*8240*/  BSYNC.RECONVERGENT B0 ;  /* 0x0000000000007941 */ /* 0x000fea0003800200 */
.L_x_297:
        /* <DEDUP_REMOVED lines=16> */
[----:B------:R-:W-:-:S07]  /*8350*/  MOV R5, R3 ;  /* 0x0000000300057202 */ /* 0x000fce0000000f00 */
.L_x_299:
        /* <DEDUP_REMOVED lines=22> */
[----:B------:R-:W-:-:S07]  /*84c0*/  MOV R5, R3 ;  /* 0x0000000300057202 */ /* 0x000fce0000000f00 */
.L_x_301:
[----:B------:R-:W-:Y:S05]  /*84d0*/  BSYNC.RECONVERGENT B2 ;  /* 0x0000000000027941 */ /* 0x000fea0003800200 */
.L_x_300:
[----:B------:R-:W-:Y:S01]  /*84e0*/  DFMA R28, R28, R4, R14 ;  /* 0x000000041c1c722b */ /* 0x000fe2000000000e */
[----:B------:R-:W-:Y:S10]  /*84f0*/  @P1 BRA `(.L_x_302) ;  /* 0xffffffec00581947 */ /* 0x000ff4000383ffff */
[----:B------:R-:W-:Y:S01]  /*8500*/  UMOV UR9, URZ ;  /* 0x000000ff00097c82 */ /* 0x000fe20008000000 */
[----:B------:R-:W-:Y:S02]  /*8510*/  IMAD.U32 R2, RZ, RZ, UR8 ;  /* 0x00000008ff027e24 */ /* 0x000fe4000f8e00ff */
[----:B------:R-:W-:-:S07]  /*8520*/  IMAD.U32 R3, RZ, RZ, UR9 ;  /* 0x00000009ff037e24 */ /* 0x000fce000f8e00ff */
.L_x_289:
[----:B------:R-:W-:-:S09]  /*8530*/  UISETP.NE.AND UP1, UPT, UR25, URZ, UPT ;  /* 0x000000ff1900728c */ /* 0x000fd2000bf25270 */
[----:B------:R-:W-:Y:S05]  /*8540*/  BRA.U !UP1, `(.L_x_288) ;  /* 0x00000009096c7547 */ /* 0x000fea000b800000 */
[----:B------:R-:W1:Y:S01]  /*8550*/  LDCU.64 UR16, c[0x0][0x3e0] ;  /* 0x00007c00ff1077ac */ /* 0x000e620008000a00 */
[C---:B------:R-:W-:Y:S02]  /*8560*/  SHF.L.U32 R6, R2.reuse, 0x3, RZ ;  /* 0x0000000302067819 */ /* 0x040fe400000006ff */
[----:B------:R-:W-:Y:S01]  /*8570*/  SHF.L.U64.HI R3, R2, 0x3, R3 ;  /* 0x0000000302037819 */ /* 0x000fe20000010203 */
[----:B------:R-:W2:Y:S01]  /*8580*/  LDCU.64 UR18, c[0x0][0x400] ;  /* 0x00008000ff1277ac */ /* 0x000ea20008000a00 */
[----:B-1----:R-:W-:-:S04]  /*8590*/  IADD3 R10, P0, PT, R6, UR16, RZ ;  /* 0x00000010060a7c10 */ /* 0x002fc8000ff1e0ff */
[----:B------:R-:W-:Y:S01]  /*85a0*/  IADD3.X R11, PT, PT, R3, UR17, RZ, P0, !PT ;  /* 0x00000011030b7c10 */ /* 0x000fe200087fe4ff */
[----:B------:R-:W1:Y:S04]  /*85b0*/  LDCU.64 UR16, c[0x0][0x3d8] ;  /* 0x00007b00ff1077ac */ /* 0x000e680008000a00 */
[----:B------:R-:W3:Y:S01]  /*85c0*/  LDG.E.64 R4, desc[UR20][R10.64] ;  /* 0x000000140a047981 */ /* 0x000ee2000c1e1b00 */
[----:B-1----:R-:W-:-:S04]  /*85d0*/  IADD3 R2, P0, PT, R6, UR16, RZ ;  /* 0x0000001006027c10 */ /* 0x002fc8000ff1e0ff */
[----:B------:R-:W-:-:S06]  /*85e0*/  IADD3.X R3, PT, PT, R3, UR17, RZ, P0, !PT ;  /* 0x0000001103037c10 */ /* 0x000fcc00087fe4ff */
[----:B------:R-:W4:Y:S01]  /*85f0*/  LDG.E.64 R2, desc[UR20][R2.64] ;  /* 0x0000001402027981 */ /* 0x000f22000c1e1b00 */
[----:B------:R-:W-:Y:S01]  /*8600*/  UMOV UR16, 0xa8ba67b5 ;  /* 0xa8ba67b500107882 */ /* 0x000fe20000000000 */
[----:B------:R-:W-:Y:S01]  /*8610*/  UMOV UR17, 0x3ca3e5b1 ;  /* 0x3ca3e5b100117882 */ /* 0x000fe20000000000 */
[----:B---3--:R-:W-:-:S08]  /*8620*/  DADD R4, R4, -0.5 ;  /* 0xbfe0000004047429 */ /* 0x008fd00000000000 */
[----:B------:R-:W-:-:S08]  /*8630*/  DADD R4, R4, R4 ;  /* 0x0000000004047229 */ /* 0x000fd00000000004 */
[----:B------:R-:W-:Y:S01]  /*8640*/  DFMA R8, R22, R4, R8 ;  /* 0x000000041608722b */ /* 0x000fe20000000008 */
[----:B------:R-:W-:-:S07]  /*8650*/  IMAD.MOV.U32 R4, RZ, RZ, 0x1 ;  /* 0x00000001ff047424 */ /* 0x000fce00078e00ff */
[----:B------:R-:W-:Y:S02]  /*8660*/  DMUL R6, R8, UR16 ;  /* 0x0000001008067c28 */ /* 0x000fe40008000000 */
[----:B----4-:R-:W-:-:S06]  /*8670*/  DMUL R22, R22, R2 ;  /* 0x0000000216167228 */ /* 0x010fcc0000000000 */
[----:B--2---:R-:W-:Y:S01]  /*8680*/  DMUL R6, R6, UR18 ;  /* 0x0000001206067c28 */ /* 0x004fe20008000000 */
[----:B------:R-:W-:Y:S01]  /*8690*/  UMOV UR18, 0x938ac5d ;  /* 0x0938ac5d00127882 */ /* 0x000fe20000000000 */
[----:B------:R-:W-:-:S04]  /*86a0*/  UMOV UR19, 0x3caca0b1 ;  /* 0x3caca0b100137882 */ /* 0x000fc80000000000 */
[----:B------:R-:W1:Y:S02]  /*86b0*/  MUFU.RCP64H R5, R7 ;  /* 0x0000000700057308 */ /* 0x000e640000001800 */
[----:B-1----:R-:W-:-:S08]  /*86c0*/  DFMA R10, -R6, R4, 1 ;  /* 0x3ff00000060a742b */ /* 0x002fd00000000104 */
        /* <DEDUP_REMOVED lines=20> */
[----:B0-----:R-:W-:Y:S05]  /*8810*/  CALL.REL.NOINC `($__internal_3_$__cuda_sm20_div_rn_f64_full) ;  /* 0x0000001000287944 */ /* 0x001fea0003c00000 */
[----:B------:R-:W-:-:S07]  /*8820*/  IMAD.MOV.U32 R5, RZ, RZ, R3 ;  /* 0x000000ffff057224 */ /* 0x000fce00078e0003 */
.L_x_303:
[----:B------:R-:W-:Y:S01]  /*8830*/  IMAD.MOV.U32 R2, RZ, RZ, 0x652b82fe ;  /* 0x652b82feff027424 */ /* 0x000fe200078e00ff */
[----:B------:R-:W-:Y:S01]  /*8840*/  MOV R3, 0x3ff71547 ;  /* 0x3ff7154700037802 */ /* 0x000fe20000000f00 */
[----:B------:R-:W-:Y:S01]  /*8850*/  UMOV UR16, 0xfefa39ef ;  /* 0xfefa39ef00107882 */ /* 0x000fe20000000000 */
[----:B------:R-:W-:Y:S01]  /*8860*/  UMOV UR17, 0x3fe62e42 ;  /* 0x3fe62e4200117882 */ /* 0x000fe20000000000 */
[----:B------:R-:W1:Y:S01]  /*8870*/  MUFU.RCP64H R13, R11 ;  /* 0x0000000b000d7308 */ /* 0x000e620000001800 */
[----:B------:R-:W-:Y:S01]  /*8880*/  MOV R12, 0x1 ;  /* 0x00000001000c7802 */ /* 0x000fe20000000f00 */
[----:B------:R-:W-:Y:S01]  /*8890*/  BSSY.RECONVERGENT B0, `(.L_x_304) ;  /* 0x000003c000007945 */ /* 0x000fe20003800200 */
[----:B------:R-:W-:Y:S01]  /*88a0*/  DFMA R2, R4, R2, 6.75539944105574400000e+15 ;  /* 0x433800000402742b */ /* 0x000fe20000000002 */
[----:B------:R-:W-:-:S07]  /*88b0*/  FSETP.GEU.AND P0, PT, |R5|, 4.1917929649353027344, PT ;  /* 0x4086232b0500780b */ /* 0x000fce0003f0e200 */
[----:B------:R-:W-:Y:S02]  /*88c0*/  DADD R6, R2, -6.75539944105574400000e+15 ;  /* 0xc338000002067429 */ /* 0x000fe40000000000 */
[----:B-1----:R-:W-:-:S06]  /*88d0*/  DFMA R14, -R10, R12, 1 ;  /* 0x3ff000000a0e742b */ /* 0x002fcc000000010c */
        /* <DEDUP_REMOVED lines=46> */
[C---:B------:R-:W-:Y:S02]  /*8bc0*/  @!P1 LEA.HI R3, R2.reuse, R2, RZ, 0x1 ;  /* 0x0000000202039211 */ /* 0x040fe400078f08ff */
[----:B------:R-:W-:Y:S02]  /*8bd0*/  @!P1 MOV R4, RZ ;  /* 0x000000ff00049202 */ /* 0x000fe40000000f00 */
[----:B------:R-:W-:Y:S02]  /*8be0*/  @!P1 SHF.R.S32.HI R3, RZ, 0x1, R3 ;  /* 0x00000001ff039819 */ /* 0x000fe40000011403 */
[----:B------:R-:W-:Y:S02]  /*8bf0*/  FSEL R13, R13, RZ, P0 ;  /* 0x000000ff0d0d7208 */ /* 0x000fe40000000000 */
[----:B------:R-:W-:Y:S01]  /*8c00*/  @!P1 IADD3 R2, PT, PT, R2, -R3, RZ ;  /* 0x8000000302029210 */ /* 0x000fe20007ffe0ff */
[----:B------:R-:W-:-:S03]  /*8c10*/  @!P1 IMAD R3, R3, 0x100000, R9 ;  /* 0x0010000003039824 */ /* 0x000fc600078e0209 */
[----:B------:R-:W-:Y:S01]  /*8c20*/  @!P1 LEA R5, R2, 0x3ff00000, 0x14 ;  /* 0x3ff0000002059811 */ /* 0x000fe200078ea0ff */
[----:B------:R-:W-:-:S06]  /*8c30*/  @!P1 IMAD.MOV.U32 R2, RZ, RZ, R8 ;  /* 0x000000ffff029224 */ /* 0x000fcc00078e0008 */
[----:B------:R-:W-:-:S11]  /*8c40*/  @!P1 DMUL R12, R2, R4 ;  /* 0x00000004020c9228 */ /* 0x000fd60000000000 */
.L_x_305:
[----:B0-----:R-:W-:Y:S05]  /*8c50*/  BSYNC.RECONVERGENT B0 ;  /* 0x0000000000007941 */ /* 0x001fea0003800200 */
.L_x_304:
        /* <DEDUP_REMOVED lines=17> */
.L_x_306:
        /* <DEDUP_REMOVED lines=23> */
.L_x_308:
[----:B------:R-:W-:Y:S05]  /*8ee0*/  BSYNC.RECONVERGENT B2 ;  /* 0x0000000000027941 */ /* 0x000fea0003800200 */
.L_x_307:
[----:B------:R-:W-:-:S11]  /*8ef0*/  DFMA R28, R22, R4, R28 ;  /* 0x00000004161c722b */ /* 0x000fd6000000001c */
.L_x_288:
[----:B------:R-:W1:Y:S01]  /*8f00*/  MUFU.RCP64H R3, R27 ;  /* 0x0000001b00037308 */ /* 0x000e620000001800 */
[----:B------:R-:W-:Y:S01]  /*8f10*/  MOV R2, 0x1 ;  /* 0x0000000100027802 */ /* 0x000fe20000000f00 */
[----:B------:R-:W-:Y:S01]  /*8f20*/  BSSY.RECONVERGENT B2, `(.L_x_309) ;  /* 0x0000014000027945 */ /* 0x000fe20003800200 */
[----:B------:R-:W-:-:S04]  /*8f30*/  FSETP.GEU.AND P1, PT, |R29|, 6.5827683646048100446e-37, PT ;  /* 0x036000001d00780b */ /* 0x000fc80003f2e200 */
[----:B-1----:R-:W-:-:S08]  /*8f40*/  DFMA R4, -R26, R2, 1 ;  /* 0x3ff000001a04742b */ /* 0x002fd00000000102 */
        /* <DEDUP_REMOVED lines=15> */
[----:B0-----:R-:W-:Y:S05]  /*9040*/  CALL.REL.NOINC `($__internal_3_$__cuda_sm20_div_rn_f64_full) ;  /* 0x00000008001c7944 */ /* 0x001fea0003c00000 */
[----:B------:R-:W-:-:S07]  /*9050*/  IMAD.MOV.U32 R5, RZ, RZ, R3 ;  /* 0x000000ffff057224 */ /* 0x000fce00078e0003 */
.L_x_310:
[----:B0-----:R-:W-:Y:S05]  /*9060*/  BSYNC.RECONVERGENT B2 ;  /* 0x0000000000027941 */ /* 0x001fea0003800200 */
.L_x_309:
[----:B------:R-:W-:-:S11]  /*9070*/  DADD R44, R44, R4 ;  /* 0x000000002c2c7229 */ /* 0x000fd60000000004 */
.L_x_287:
[----:B0-----:R-:W-:Y:S05]  /*9080*/  BSYNC.RECONVERGENT B1 ;  /* 0x0000000000017941 */ /* 0x001fea0003800200 */
.L_x_286:
[----:B------:R-:W0:Y:S02]  /*9090*/  LDCU UR7, c[0x0][0x3f4] ;  /* 0x00007e80ff0777ac */ /* 0x000e240008000800 */
[----:B0-----:R-:W-:-:S09]  /*90a0*/  UISETP.NE.AND UP0, UPT, UR6, UR7, UPT ;  /* 0x000000070600728c */ /* 0x001fd2000bf05270 */
[----:B------:R-:W-:Y:S05]  /*90b0*/  BRA.U UP0, `(.L_x_311) ;  /* 0xffffff7d00a07547 */ /* 0x000fea000b83ffff */
        /* <DEDUP_REMOVED lines=22> */
.L_x_313:
[----:B------:R-:W-:Y:S05]  /*9220*/  BSYNC.RECONVERGENT B1 ;  /* 0x0000000000017941 */ /* 0x000fea0003800200 */
.L_x_312:
        /* <DEDUP_REMOVED lines=11> */
[----:B------:R-:W-:Y:S01]  /*92e0*/  DFMA R2, R2, R8, R6 ;  /* 0x000000080202722b */ /* 0x000fe20000000006 */
[----:B------:R-:W-:Y:S02]  /*92f0*/  IMAD.MOV.U32 R8, RZ, RZ, R4 ;  /* 0x000000ffff087224 */ /* 0x000fe400078e0004 */
[----:B------:R-:W-:-:S07]  /*9300*/  IMAD.MOV.U32 R9, RZ, RZ, R5 ;  /* 0x000000ffff097224 */ /* 0x000fce00078e0005 */
[----:B------:R-:W-:-:S05]  /*9310*/  FFMA R6, RZ, R37, R3 ;  /* 0x00000025ff067223 */ /* 0x000fca0000000003 */
[----:B------:R-:W-:-:S13]  /*9320*/  FSETP.GT.AND P0, PT, |R6|, 1.469367938527859385e-39, PT ;  /* 0x001000000600780b */ /* 0x000fda0003f04200 */
[----:B------:R-:W-:Y:S05]  /*9330*/  @P0 BRA P1, `(.L_x_314) ;  /* 0x00000000001c0947 */ /* 0x000fea0000800000 */
[----:B------:R-:W-:Y:S01]  /*9340*/  MOV R4, R34 ;  /* 0x0000002200047202 */ /* 0x000fe20000000f00 */
[----:B------:R-:W-:Y:S01]  /*9350*/  IMAD.MOV.U32 R3, RZ, RZ, R35 ;  /* 0x000000ffff037224 */ /* 0x000fe200078e0023 */
[----:B------:R-:W-:Y:S01]  /*9360*/  MOV R7, R37 ;  /* 0x0000002500077202 */ /* 0x000fe20000000f00 */
[----:B------:R-:W-:Y:S01]  /*9370*/  IMAD.MOV.U32 R6, RZ, RZ, R36 ;  /* 0x000000ffff067224 */ /* 0x000fe200078e0024 */
[----:B------:R-:W-:-:S07]  /*9380*/  MOV R2, 0x93a0 ;  /* 0x000093a000027802 */ /* 0x000fce0000000f00 */
[----:B------:R-:W-:Y:S05]  /*9390*/  CALL.REL.NOINC `($__internal_3_$__cuda_sm20_div_rn_f64_full) ;  /* 0x0000000400487944 */ /* 0x000fea0003c00000 */
[----:B------:R-:W-:-:S07]  /*93a0*/  IMAD.MOV.U32 R2, RZ, RZ, R4 ;  /* 0x000000ffff027224 */ /* 0x000fce00078e0004 */
.L_x_314:
[----:B------:R-:W-:Y:S05]  /*93b0*/  BSYNC.RECONVERGENT B1 ;  /* 0x0000000000017941 */ /* 0x000fea0003800200 */
.L_x_194:
[----:B------:R-:W0:Y:S08]  /*93c0*/  LDC.64 R4, c[0x0][0x380] ;  /* 0x0000e000ff047b82 */ /* 0x000e300000000a00 */
[----:B------:R-:W1:Y:S08]  /*93d0*/  LDC.64 R6, c[0x0][0x388] ;  /* 0x0000e200ff067b82 */ /* 0x000e700000000a00 */
[----:B------:R-:W2:Y:S01]  /*93e0*/  LDC.64 R10, c[0x0][0x3d0] ;  /* 0x0000f400ff0a7b82 */ /* 0x000ea20000000a00 */
[----:B0-----:R-:W-:-:S05]  /*93f0*/  IMAD.WIDE R4, R0, 0x8, R4 ;  /* 0x0000000800047825 */ /* 0x001fca00078e0204 */
[----:B------:R0:W-:Y:S01]  /*9400*/  STG.E.64 desc[UR20][R4.64], R8 ;  /* 0x0000000804007986 */ /* 0x0001e2000c101b14 */
[----:B-1----:R-:W-:-:S05]  /*9410*/  IMAD.WIDE R6, R0, 0x8, R6 ;  /* 0x0000000800067825 */ /* 0x002fca00078e0206 */
[----:B------:R1:W-:Y:S01]  /*9420*/  STG.E.64 desc[UR20][R6.64], R2 ;  /* 0x0000000206007986 */ /* 0x0003e2000c101b14 */
[----:B--2---:R-:W-:-:S06]  /*9430*/  IMAD.WIDE R10, R0, 0x8, R10 ;  /* 0x00000008000a7825 */ /* 0x004fcc00078e020a */
[----:B------:R-:W2:Y:S01]  /*9440*/  LDG.E.64 R10, desc[UR20][R10.64] ;  /* 0x000000140a0a7981 */ /* 0x000ea2000c1e1b00 */
[----:B------:R-:W3:Y:S01]  /*9450*/  MUFU.RCP64H R13, UR5 ;  /* 0x00000005000d7d08 */ /* 0x000ee20008001800 */
[----:B------:R-:W-:Y:S01]  /*9460*/  IMAD.U32 R14, RZ, RZ, UR4 ;  /* 0x00000004ff0e7e24 */ /* 0x000fe2000f8e00ff */
[----:B------:R-:W-:Y:S01]  /*9470*/  MOV R15, UR5 ;  /* 0x00000005000f7c02 */ /* 0x000fe20008000f00 */
[----:B------:R-:W-:Y:S01]  /*9480*/  IMAD.MOV.U32 R12, RZ, RZ, 0x1 ;  /* 0x00000001ff0c7424 */ /* 0x000fe200078e00ff */
[----:B------:R-:W-:Y:S01]  /*9490*/  FSETP.GEU.AND P1, PT, |R49|, 6.5827683646048100446e-37, PT ;  /* 0x036000003100780b */ /* 0x000fe20003f2e200 */
[----:B------:R-:W-:Y:S04]  /*94a0*/  BSSY.RECONVERGENT B1, `(.L_x_315) ;  /* 0x000001c000017945 */ /* 0x000fe80003800200 */
[----:B---3--:R-:W-:-:S08]  /*94b0*/  DFMA R14, R12, -R14, 1 ;  /* 0x3ff000000c0e742b */ /* 0x008fd0000000080e */
[----:B------:R-:W-:-:S08]  /*94c0*/  DFMA R14, R14, R14, R14 ;  /* 0x0000000e0e0e722b */ /* 0x000fd0000000000e */
[----:B------:R-:W-:Y:S01]  /*94d0*/  DFMA R14, R12, R14, R12 ;  /* 0x0000000e0c0e722b */ /* 0x000fe2000000000c */
[----:B------:R-:W-:Y:S01]  /*94e0*/  IMAD.U32 R12, RZ, RZ, UR4 ;  /* 0x00000004ff0c7e24 */ /* 0x000fe2000f8e00ff */
[----:B------:R-:W-:-:S06]  /*94f0*/  MOV R13, UR5 ;  /* 0x00000005000d7c02 */ /* 0x000fcc0008000f00 */
[----:B------:R-:W-:-:S08]  /*9500*/  DFMA R12, R14, -R12, 1 ;  /* 0x3ff000000e0c742b */ /* 0x000fd0000000080c */
[----:B------:R-:W-:-:S08]  /*9510*/  DFMA R12, R14, R12, R14 ;  /* 0x0000000c0e0c722b */ /* 0x000fd0000000000e */
[----:B0-----:R-:W-:-:S08]  /*9520*/  DMUL R4, R12, R48 ;  /* 0x000000300c047228 */ /* 0x001fd00000000000 */
[----:B-1----:R-:W-:-:S08]  /*9530*/  DFMA R2, R4, -UR4, R48 ;  /* 0x8000000404027c2b */ /* 0x002fd00008000030 */
[----:B------:R-:W-:-:S10]  /*9540*/  DFMA R4, R12, R2, R4 ;  /* 0x000000020c04722b */ /* 0x000fd40000000004 */
[----:B------:R-:W-:Y:S01]  /*9550*/  FFMA R2, RZ, UR5, R5 ;  /* 0x00000005ff027c23 */ /* 0x000fe20008000005 */
[----:B--2---:R-:W-:-:S14]  /*9560*/  DSETP.GEU.AND P0, PT, R10, 70, PT ;  /* 0x405180000a00742a */ /* 0x004fdc0003f0e000 */
[----:B------:R-:W-:Y:S02]  /*9570*/  @!P0 IMAD.MOV.U32 R8, RZ, RZ, 0x0 ;  /* 0x00000000ff088424 */ /* 0x000fe400078e00ff */
[----:B------:R-:W-:-:S05]  /*9580*/  @!P0 IMAD.MOV.U32 R9, RZ, RZ, -0x3ff80000 ;  /* 0xc0080000ff098424 */ /* 0x000fca00078e00ff */
[----:B------:R0:W-:Y:S01]  /*9590*/  @!P0 STG.E.64 desc[UR20][R6.64], R8 ;  /* 0x0000000806008986 */ /* 0x0001e2000c101b14 */
[----:B------:R-:W-:-:S13]  /*95a0*/  FSETP.GT.AND P0, PT, |R2|, 1.469367938527859385e-39, PT ;  /* 0x001000000200780b */ /* 0x000fda0003f04200 */
[----:B0-----:R-:W-:Y:S05]  /*95b0*/  @P0 BRA P1, `(.L_x_316) ;  /* 0x0000000000280947 */ /* 0x001fea0000800000 */
[----:B------:R-:W-:Y:S01]  /*95c0*/  MOV R5, UR5 ;  /* 0x0000000500057c02 */ /* 0x000fe20008000f00 */
[----:B------:R-:W-:Y:S01]  /*95d0*/  IMAD.U32 R7, RZ, RZ, UR5 ;  /* 0x00000005ff077e24 */ /* 0x000fe2000f8e00ff */
[----:B------:R-:W-:Y:S01]  /*95e0*/  MOV R6, UR4 ;  /* 0x0000000400067c02 */ /* 0x000fe20008000f00 */
[----:B------:R-:W-:Y:S01]  /*95f0*/  IMAD.U32 R4, RZ, RZ, UR4 ;  /* 0x00000004ff047e24 */ /* 0x000fe2000f8e00ff */
[----:B------:R-:W-:Y:S01]  /*9600*/  MOV R7, R5 ;  /* 0x0000000500077202 */ /* 0x000fe20000000f00 */
[----:B------:R-:W-:Y:S01]  /*9610*/  IMAD.MOV.U32 R4, RZ, RZ, R48 ;  /* 0x000000ffff047224 */ /* 0x000fe200078e0030 */
[----:B------:R-:W-:Y:S01]  /*9620*/  MOV R2, 0x9650 ;  /* 0x0000965000027802 */ /* 0x000fe20000000f00 */
[----:B------:R-:W-:-:S07]  /*9630*/  IMAD.MOV.U32 R3, RZ, RZ, R49 ;  /* 0x000000ffff037224 */ /* 0x000fce00078e0031 */
[----:B------:R-:W-:Y:S05]  /*9640*/  CALL.REL.NOINC `($__internal_3_$__cuda_sm20_div_rn_f64_full) ;  /* 0x00000000009c7944 */ /* 0x000fea0003c00000 */
[----:B------:R-:W-:-:S07]  /*9650*/  IMAD.MOV.U32 R5, RZ, RZ, R3 ;  /* 0x000000ffff057224 */ /* 0x000fce00078e0003 */
.L_x_316:
[----:B------:R-:W-:Y:S05]  /*9660*/  BSYNC.RECONVERGENT B1 ;  /* 0x0000000000017941 */ /* 0x000fea0003800200 */
.L_x_315:
[----:B------:R-:W0:Y:S01]  /*9670*/  MUFU.RCP64H R3, R45 ;  /* 0x0000002d00037308 */ /* 0x000e220000001800 */
[----:B------:R-:W-:Y:S01]  /*9680*/  IMAD.MOV.U32 R2, RZ, RZ, 0x1 ;  /* 0x00000001ff027424 */ /* 0x000fe200078e00ff */
[----:B------:R-:W1:Y:S01]  /*9690*/  LDC.64 R8, c[0x0][0x390] ;  /* 0x0000e400ff087b82 */ /* 0x000e620000000a00 */
[----:B------:R-:W-:Y:S01]  /*96a0*/  FSETP.GEU.AND P1, PT, |R47|, 6.5827683646048100446e-37, PT ;  /* 0x036000002f00780b */ /* 0x000fe20003f2e200 */
[----:B------:R-:W-:Y:S03]  /*96b0*/  BSSY.RECONVERGENT B1, `(.L_x_317) ;  /* 0x0000015000017945 */ /* 0x000fe60003800200 */
[----:B0-----:R-:W-:-:S08]  /*96c0*/  DFMA R6, R2, -R44, 1 ;  /* 0x3ff000000206742b */ /* 0x001fd0000000082c */
[----:B------:R-:W-:Y:S01]  /*96d0*/  DFMA R6, R6, R6, R6 ;  /* 0x000000060606722b */ /* 0x000fe20000000006 */
[----:B-1----:R-:W-:-:S05]  /*96e0*/  IMAD.WIDE R8, R0, 0x8, R8 ;  /* 0x0000000800087825 */ /* 0x002fca00078e0208 */
[----:B------:R0:W-:Y:S02]  /*96f0*/  STG.E.64 desc[UR20][R8.64], R4 ;  /* 0x0000000408007986 */ /* 0x0001e4000c101b14 */
        /* <DEDUP_REMOVED lines=8> */
[----:B0-----:R-:W-:Y:S05]  /*9780*/  @P0 BRA P1, `(.L_x_318) ;  /* 0x00000000001c0947 */ /* 0x001fea0000800000 */
[----:B------:R-:W-:Y:S01]  /*9790*/  MOV R4, R46 ;  /* 0x0000002e00047202 */ /* 0x000fe20000000f00 */
[----:B------:R-:W-:Y:S01]  /*97a0*/  IMAD.MOV.U32 R3, RZ, RZ, R47 ;  /* 0x000000ffff037224 */ /* 0x000fe200078e002f */
[----:B------:R-:W-:Y:S01]  /*97b0*/  MOV R7, R45 ;  /* 0x0000002d00077202 */ /* 0x000fe20000000f00 */
[----:B------:R-:W-:Y:S01]  /*97c0*/  IMAD.MOV.U32 R6, RZ, RZ, R44 ;  /* 0x000000ffff067224 */ /* 0x000fe200078e002c */
[----:B------:R-:W-:-:S07]  /*97d0*/  MOV R2, 0x97f0 ;  /* 0x000097f000027802 */ /* 0x000fce0000000f00 */
[----:B------:R-:W-:Y:S05]  /*97e0*/  CALL.REL.NOINC `($__internal_3_$__cuda_sm20_div_rn_f64_full) ;  /* 0x0000000000347944 */ /* 0x000fea0003c00000 */
[----:B------:R-:W-:-:S07]  /*97f0*/  IMAD.MOV.U32 R2, RZ, RZ, R4 ;  /* 0x000000ffff027224 */ /* 0x000fce00078e0004 */
.L_x_318:
[----:B------:R-:W-:Y:S05]  /*9800*/  BSYNC.RECONVERGENT B1 ;  /* 0x0000000000017941 */ /* 0x000fea0003800200 */
.L_x_317:
[----:B------:R-:W0:Y:S08]  /*9810*/  LDC.64 R6, c[0x0][0x400] ;  /* 0x00010000ff067b82 */ /* 0x000e300000000a00 */
[----:B------:R-:W1:Y:S01]  /*9820*/  LDC.64 R4, c[0x0][0x398] ;  /* 0x0000e600ff047b82 */ /* 0x000e620000000a00 */
[----:B0-----:R-:W-:Y:S01]  /*9830*/  DSETP.GEU.AND P0, PT, R6, 70, PT ;  /* 0x405180000600742a */ /* 0x001fe20003f0e000 */
[----:B-1----:R-:W-:-:S05]  /*9840*/  IMAD.WIDE R4, R0, 0x8, R4 ;  /* 0x0000000800047825 */ /* 0x002fca00078e0204 */
[----:B------:R0:W-:Y:S08]  /*9850*/  STG.E.64 desc[UR20][R4.64], R2 ;  /* 0x0000000204007986 */ /* 0x0001f0000c101b14 */
[----:B------:R-:W-:Y:S05]  /*9860*/  @P0 EXIT ;  /* 0x000000000000094d */ /* 0x000fea0003800000 */
[----:B0-----:R-:W-:Y:S01]  /*9870*/  IMAD.MOV.U32 R2, RZ, RZ, 0x0 ;  /* 0x00000000ff027424 */ /* 0x001fe200078e00ff */
[----:B------:R-:W-:-:S05]  /*9880*/  MOV R3, 0xc0080000 ;  /* 0xc008000000037802 */ /* 0x000fca0000000f00 */
[----:B------:R-:W-:Y:S04]  /*9890*/  STG.E.64 desc[UR20][R8.64], R2 ;  /* 0x0000000208007986 */ /* 0x000fe8000c101b14 */
[----:B------:R-:W-:Y:S01]  /*98a0*/  STG.E.64 desc[UR20][R4.64], R2 ;  /* 0x0000000204007986 */ /* 0x000fe2000c101b14 */
[----:B------:R-:W-:Y:S05]  /*98b0*/  EXIT ;  /* 0x000000000000794d */ /* 0x000fea0003800000 */
        .weak           $__internal_3_$__cuda_sm20_div_rn_f64_full
        .type           $__internal_3_$__cuda_sm20_div_rn_f64_full,@function
        .size           $__internal_3_$__cuda_sm20_div_rn_f64_full,(.L_x_1557 - $__internal_3_$__cuda_sm20_div_rn_f64_full)
$__internal_3_$__cuda_sm20_div_rn_f64_full:
[----:B------:R-:W-:Y:S01]  /*98c0*/  IMAD.MOV.U32 R57, RZ, RZ, R3 ;  /* 0x000000ffff397224 */ /* 0x000fe200078e0003 */
[C---:B------:R-:W-:Y:S01]  /*98d0*/  FSETP.GEU.AND P0, PT, |R7|.reuse, 1.469367938527859385e-39, PT ;  /* 0x001000000700780b */ /* 0x040fe20003f0e200 */
[----:B------:R-:W-:Y:S01]  /*98e0*/  IMAD.MOV.U32 R53, RZ, RZ, R7 ;  /* 0x000000ffff357224 */ /* 0x000fe200078e0007 */
[----:B------:R-:W-:Y:S01]  /*98f0*/  LOP3.LUT R3, R7, 0x800fffff, RZ, 0xc0, !PT ;  /* 0x800fffff07037812 */ /* 0x000fe200078ec0ff */
[----:B------:R-:W-:Y:S01]  /*9900*/  IMAD.MOV.U32 R56, RZ, RZ, R4 ;  /* 0x000000ffff387224 */ /* 0x000fe200078e0004 */
[----:B------:R-:W-:Y:S01]  /*9910*/  FSETP.GEU.AND P4, PT, |R57|, 1.469367938527859385e-39, PT ;  /* 0x001000003900780b */ /* 0x000fe20003f8e200 */
[----:B------:R-:W-:Y:S01]  /*9920*/  IMAD.MOV.U32 R54, RZ, RZ, R6 ;  /* 0x000000ffff367224 */ /* 0x000fe200078e0006 */
[----:B------:R-:W-:Y:S01]  /*9930*/  MOV R52, R6 ;  /* 0x0000000600347202 */ /* 0x000fe20000000f00 */
[----:B------:R-:W-:Y:S01]  /*9940*/  IMAD.MOV.U32 R60, RZ, RZ, R56 ;  /* 0x000000ffff3c7224 */ /* 0x000fe200078e0038 */
[----:B------:R-:W-:Y:S01]  /*9950*/  LOP3.LUT R55, R3, 0x3ff00000, RZ, 0xfc, !PT ;  /* 0x3ff0000003377812 */ /* 0x000fe200078efcff */
[----:B------:R-:W-:Y:S01]  /*9960*/  BSSY.RECONVERGENT B0, `(.L_x_319) ;  /* 0x0000056000007945 */ /* 0x000fe20003800200 */
[----:B------:R-:W-:-:S02]  /*9970*/  LOP3.LUT R3, R57, 0x7ff00000, RZ, 0xc0, !PT ;  /* 0x7ff0000039037812 */ /* 0x000fc400078ec0ff */
[----:B------:R-:W-:Y:S01]  /*9980*/  LOP3.LUT R5, R7, 0x7ff00000, RZ, 0xc0, !PT ;  /* 0x7ff0000007057812 */ /* 0x000fe200078ec0ff */
[----:B------:R-:W-:Y:S01]  /*9990*/  @!P0 DMUL R54, R52, 8.98846567431157953865e+307 ;  /* 0x7fe0000034368828 */ /* 0x000fe20000000000 */
[----:B------:R-:W-:Y:S02]  /*99a0*/  MOV R58, 0x1 ;  /* 0x00000001003a7802 */ /* 0x000fe40000000f00 */
[----:B------:R-:W-:Y:S02]  /*99b0*/  ISETP.GE.U32.AND P3, PT, R3, R5, PT ;  /* 0x000000050300720c */ /* 0x000fe40003f66070 */
[----:B------:R-:W-:Y:S01]  /*99c0*/  @!P4 LOP3.LUT R4, R53, 0x7ff00000, RZ, 0xc0, !PT ;  /* 0x7ff000003504c812 */ /* 0x000fe200078ec0ff */
[----:B------:R-:W0:Y:S03]  /*99d0*/  MUFU.RCP64H R59, R55 ;  /* 0x00000037003b7308 */ /* 0x000e260000001800 */
[----:B------:R-:W-:-:S02]  /*99e0*/  @!P4 ISETP.GE.U32.AND P5, PT, R3, R4, PT ;  /* 0x000000040300c20c */ /* 0x000fc40003fa6070 */
[----:B------:R-:W-:Y:S02]  /*99f0*/  MOV R4, 0x1ca00000 ;  /* 0x1ca0000000047802 */ /* 0x000fe40000000f00 */
[----:B------:R-:W-:Y:S02]  /*9a00*/  @!P0 LOP3.LUT R5, R55, 0x7ff00000, RZ, 0xc0, !PT ;  /* 0x7ff0000037058812 */ /* 0x000fe400078ec0ff */
[C---:B------:R-:W-:Y:S02]  /*9a10*/  @!P4 SEL R7, R4.reuse, 0x63400000, !P5 ;  /* 0x634000000407c807 */ /* 0x040fe40006800000 */
[----:B------:R-:W-:Y:S02]  /*9a20*/  SEL R6, R4, 0x63400000, !P3 ;  /* 0x6340000004067807 */ /* 0x000fe40005800000 */
[--C-:B------:R-:W-:Y:S02]  /*9a30*/  @!P4 LOP3.LUT R7, R7, 0x80000000, R57.reuse, 0xf8, !PT ;  /* 0x800000000707c812 */ /* 0x100fe400078ef839 */
[----:B------:R-:W-:Y:S01]  /*9a40*/  LOP3.LUT R61, R6, 0x800fffff, R57, 0xf8, !PT ;  /* 0x800fffff063d7812 */ /* 0x000fe200078ef839 */
[----:B------:R-:W-:Y:S01]  /*9a50*/  @!P4 IMAD.MOV.U32 R6, RZ, RZ, RZ ;  /* 0x000000ffff06c224 */ /* 0x000fe200078e00ff */
[----:B------:R-:W-:-:S06]  /*9a60*/  @!P4 LOP3.LUT R7, R7, 0x100000, RZ, 0xfc, !PT ;  /* 0x001000000707c812 */ /* 0x000fcc00078efcff */
[----:B------:R-:W-:Y:S02]  /*9a70*/  @!P4 DFMA R60, R60, 2, -R6 ;  /* 0x400000003c3cc82b */ /* 0x000fe40000000806 */
[----:B0-----:R-:W-:-:S08]  /*9a80*/  DFMA R6, R58, -R54, 1 ;  /* 0x3ff000003a06742b */ /* 0x001fd00000000836 */
[----:B------:R-:W-:-:S08]  /*9a90*/  DFMA R6, R6, R6, R6 ;  /* 0x000000060606722b */ /* 0x000fd00000000006 */
[----:B------:R-:W-:-:S08]  /*9aa0*/  DFMA R58, R58, R6, R58 ;  /* 0x000000063a3a722b */ /* 0x000fd0000000003a */
[----:B------:R-:W-:-:S08]  /*9ab0*/  DFMA R62, R58, -R54, 1 ;  /* 0x3ff000003a3e742b */ /* 0x000fd00000000836 */
[----:B------:R-:W-:-:S08]  /*9ac0*/  DFMA R62, R58, R62, R58 ;  /* 0x0000003e3a3e722b */ /* 0x000fd0000000003a */
[----:B------:R-:W-:-:S08]  /*9ad0*/  DMUL R6, R62, R60 ;  /* 0x0000003c3e067228 */ /* 0x000fd00000000000 */
[----:B------:R-:W-:-:S08]  /*9ae0*/  DFMA R58, R6, -R54, R60 ;  /* 0x80000036063a722b */ /* 0x000fd0000000003c */
[----:B------:R-:W-:Y:S01]  /*9af0*/  DFMA R58, R62, R58, R6 ;  /* 0x0000003a3e3a722b */ /* 0x000fe20000000006 */
[----:B------:R-:W-:Y:S01]  /*9b00*/  IMAD.MOV.U32 R6, RZ, RZ, R3 ;  /* 0x000000ffff067224 */ /* 0x000fe200078e0003 */
[----:B------:R-:W-:-:S05]  /*9b10*/  @!P4 LOP3.LUT R6, R61, 0x7ff00000, RZ, 0xc0, !PT ;  /* 0x7ff000003d06c812 */ /* 0x000fca00078ec0ff */
        /* <DEDUP_REMOVED lines=10> */
[----:B------:R-:W-:Y:S01]  /*9bc0*/  IMAD.IADD R3, R3, 0x1, -R4 ;  /* 0x0000000103037824 */ /* 0x000fe200078e0a04 */
[----:B------:R-:W-:-:S03]  /*9bd0*/  MOV R4, RZ ;  /* 0x000000ff00047202 */ /* 0x000fc60000000f00 */
        /* <DEDUP_REMOVED lines=18> */
[----:B------:R-:W-:-:S03]  /*9d00*/  FSEL R4, R4, R63, !P0 ;  /* 0x0000003f04047208 */ /* 0x000fc60004000000 */
[----:B------:R-:W-:Y:S02]  /*9d10*/  IMAD.MOV.U32 R62, RZ, RZ, R3 ;  /* 0x000000ffff3e7224 */ /* 0x000fe400078e0003 */
[----:B------:R-:W-:Y:S01]  /*9d20*/  IMAD.MOV.U32 R63, RZ, RZ, R4 ;  /* 0x000000ffff3f7224 */ /* 0x000fe200078e0004 */
[----:B------:R-:W-:Y:S06]  /*9d30*/  BRA `(.L_x_321) ;  /* 0x0000000000607947 */ /* 0x000fec0003800000 */
.L_x_320:
[----:B------:R-:W-:-:S14]  /*9d40*/  DSETP.NAN.AND P0, PT, R56, R56, PT ;  /* 0x000000383800722a */ /* 0x000fdc0003f08000 */
[----:B------:R-:W-:Y:S05]  /*9d50*/  @P0 BRA `(.L_x_322) ;  /* 0x00000000004c0947 */ /* 0x000fea0003800000 */
[----:B------:R-:W-:-:S14]  /*9d60*/  DSETP.NAN.AND P0, PT, R52, R52, PT ;  /* 0x000000343400722a */ /* 0x000fdc0003f08000 */
[----:B------:R-:W-:Y:S05]  /*9d70*/  @P0 BRA `(.L_x_323) ;  /* 0x0000000000340947 */ /* 0x000fea0003800000 */
[----:B------:R-:W-:Y:S01]  /*9d80*/  ISETP.NE.AND P0, PT, R6, R5, PT ;  /* 0x000000050600720c */ /* 0x000fe20003f05270 */
[----:B------:R-:W-:Y:S01]  /*9d90*/  IMAD.MOV.U32 R63, RZ, RZ, -0x80000 ;  /* 0xfff80000ff3f7424 */ /* 0x000fe200078e00ff */
[----:B------:R-:W-:-:S11]  /*9da0*/  MOV R62, 0x0 ;  /* 0x00000000003e7802 */ /* 0x000fd60000000f00 */
[----:B------:R-:W-:Y:S05]  /*9db0*/  @!P0 BRA `(.L_x_321) ;  /* 0x0000000000408947 */ /* 0x000fea0003800000 */
[----:B------:R-:W-:Y:S02]  /*9dc0*/  ISETP.NE.AND P0, PT, R6, 0x7ff00000, PT ;  /* 0x7ff000000600780c */ /* 0x000fe40003f05270 */
[----:B------:R-:W-:Y:S02]  /*9dd0*/  LOP3.LUT R3, R57, 0x80000000, R53, 0x48, !PT ;  /* 0x8000000039037812 */ /* 0x000fe400078e4835 */
[----:B------:R-:W-:-:S13]  /*9de0*/  ISETP.EQ.OR P0, PT, R5, RZ, !P0 ;  /* 0x000000ff0500720c */ /* 0x000fda0004702670 */
[----:B------:R-:W-:Y:S01]  /*9df0*/  @P0 LOP3.LUT R4, R3, 0x7ff00000, RZ, 0xfc, !PT ;  /* 0x7ff0000003040812 */ /* 0x000fe200078efcff */
[----:B------:R-:W-:Y:S01]  /*9e00*/  @!P0 IMAD.MOV.U32 R62, RZ, RZ, RZ ;  /* 0x000000ffff3e8224 */ /* 0x000fe200078e00ff */
[----:B------:R-:W-:Y:S01]  /*9e10*/  @!P0 MOV R63, R3 ;  /* 0x00000003003f8202 */ /* 0x000fe20000000f00 */
[----:B------:R-:W-:Y:S02]  /*9e20*/  @P0 IMAD.MOV.U32 R62, RZ, RZ, RZ ;  /* 0x000000ffff3e0224 */ /* 0x000fe400078e00ff */
[----:B------:R-:W-:Y:S01]  /*9e30*/  @P0 IMAD.MOV.U32 R63, RZ, RZ, R4 ;  /* 0x000000ffff3f0224 */ /* 0x000fe200078e0004 */
[----:B------:R-:W-:Y:S06]  /*9e40*/  BRA `(.L_x_321) ;  /* 0x00000000001c7947 */ /* 0x000fec0003800000 */
.L_x_323:
[----:B------:R-:W-:Y:S02]  /*9e50*/  LOP3.LUT R3, R53, 0x80000, RZ, 0xfc, !PT ;  /* 0x0008000035037812 */ /* 0x000fe400078efcff */
[----:B------:R-:W-:-:S03]  /*9e60*/  MOV R62, R52 ;  /* 0x00000034003e7202 */ /* 0x000fc60000000f00 */
[----:B------:R-:W-:Y:S01]  /*9e70*/  IMAD.MOV.U32 R63, RZ, RZ, R3 ;  /* 0x000000ffff3f7224 */ /* 0x000fe200078e0003 */
[----:B------:R-:W-:Y:S06]  /*9e80*/  BRA `(.L_x_321) ;  /* 0x00000000000c7947 */ /* 0x000fec0003800000 */
.L_x_322:
[----:B------:R-:W-:Y:S01]  /*9e90*/  LOP3.LUT R3, R57, 0x80000, RZ, 0xfc, !PT ;  /* 0x0008000039037812 */ /* 0x000fe200078efcff */
[----:B------:R-:W-:-:S03]  /*9ea0*/  IMAD.MOV.U32 R62, RZ, RZ, R56 ;  /* 0x000000ffff3e7224 */ /* 0x000fc600078e0038 */
[----:B------:R-:W-:-:S07]  /*9eb0*/  MOV R63, R3 ;  /* 0x00000003003f7202 */ /* 0x000fce0000000f00 */
.L_x_321:
[----:B------:R-:W-:Y:S05]  /*9ec0*/  BSYNC.RECONVERGENT B0 ;  /* 0x0000000000007941 */ /* 0x000fea0003800200 */
.L_x_319:
[----:B------:R-:W-:Y:S01]  /*9ed0*/  MOV R6, R2 ;  /* 0x0000000200067202 */ /* 0x000fe20000000f00 */
[----:B------:R-:W-:Y:S02]  /*9ee0*/  IMAD.MOV.U32 R7, RZ, RZ, 0x0 ;  /* 0x00000000ff077424 */ /* 0x000fe400078e00ff */
[----:B------:R-:W-:Y:S02]  /*9ef0*/  IMAD.MOV.U32 R4, RZ, RZ, R62 ;  /* 0x000000ffff047224 */ /* 0x000fe400078e003e */
[----:B------:R-:W-:Y:S01]  /*9f00*/  IMAD.MOV.U32 R3, RZ, RZ, R63 ;  /* 0x000000ffff037224 */ /* 0x000fe200078e003f */
[----:B------:R-:W-:Y:S06]  /*9f10*/  RET.REL.NODEC R6 `(_Z19calc_mean_opacitiesPdS_S_S_S_S_S_S_S_S_S_S_S_S_iiid) ;  /* 0xffffff6006387950 */ /* 0x000fec0003c3ffff */
.L_x_324:
        /* <DEDUP_REMOVED lines=14> */
.L_x_1557:


//--------------------- .text._Z22calc_contr_func_nonisoPdS_S_S_S_S_diii --------------------------
	.section	.text._Z22calc_contr_func_nonisoPdS_S_S_S_S_diii,"ax",@progbits
	.align	128
        .global         _Z22calc_contr_func_nonisoPdS_S_S_S_S_diii
        .type           _Z22calc_contr_func_nonisoPdS_S_S_S_S_diii,@function
        .size           _Z22calc_contr_func_nonisoPdS_S_S_S_S_diii,(.L_x_1607 - _Z22calc_contr_func_nonisoPdS_S_S_S_S_diii)
        .other          _Z22calc_contr_func_nonisoPdS_S_S_S_S_diii,@"STO_CUDA_ENTRY STV_DEFAULT"
_Z22calc_contr_func_nonisoPdS_S_S_S_S_diii:
.text._Z22calc_contr_func_nonisoPdS_S_S_S_S_diii:
[----:B------:R-:W-:Y:S01]  /*0000*/  LDC R1, c[0x0][0x37c] ;  /* 0x0000df00ff017b82 */ /* 0x000fe20000000800 */
[----:B------:R-:W0:Y:S07]  /*0010*/  S2R R8, SR_TID.Y ;  /* 0x0000000000087919 */ /* 0x000e2e0000002200 */
[----:B------:R-:W1:Y:S01]  /*0020*/  S2UR UR4, SR_CTAID.Y ;  /* 0x00000000000479c3 */ /* 0x000e620000002600 */
[----:B------:R-:W2:Y:S01]  /*0030*/  LDCU.64 UR8, c[0x0][0x3b8] ;  /* 0x00007700ff0877ac */ /* 0x000ea20008000a00 */
[----:B------:R-:W3:Y:S06]  /*0040*/  S2R R5, SR_TID.X ;  /* 0x0000000000057919 */ /* 0x000eec0000002100 */
[----:B------:R-:W3:Y:S01]  /*0050*/  LDC R0, c[0x0][0x360] ;  /* 0x0000d800ff007b82 */ /* 0x000ee20000000800 */
[----:B------:R-:W1:Y:S07]  /*0060*/  LDCU UR5, c[0x0][0x364] ;  /* 0x00006c80ff0577ac */ /* 0x000e6e0008000800 */
[----:B------:R-:W3:Y:S01]  /*0070*/  S2UR UR6, SR_CTAID.X ;  /* 0x00000000000679c3 */ /* 0x000ee20000002500 */
[----:B--2---:R-:W-:Y:S01]  /*0080*/  MOV R3, UR9 ;  /* 0x0000000900037c02 */ /* 0x004fe20008000f00 */
[----:B-1----:R-:W-:-:S06]  /*0090*/  UIMAD UR4, UR4, UR5, URZ ;  /* 0x00000005040472a4 */ /* 0x002fcc000f8e02ff */
[----:B0-----:R-:W-:-:S04]  /*00a0*/  IADD3 R4, PT, PT, R8, UR4, RZ ;  /* 0x0000000408047c10 */ /* 0x001fc8000fffe0ff */
[----:B------:R-:W-:Y:S01]  /*00b0*/  ISETP.GE.AND P0, PT, R4, R3, PT ;  /* 0x000000030400720c */ /* 0x000fe20003f06270 */
[----:B---3--:R-:W-:-:S05]  /*00c0*/  IMAD R5, R0, UR6, R5 ;  /* 0x0000000600057c24 */ /* 0x008fca000f8e0205 */
[----:B------:R-:W-:-:S13]  /*00d0*/  ISETP.GE.OR P0, PT, R5, UR8, P0 ;  /* 0x0000000805007c0c */ /* 0x000fda0008706670 */
[----:B------:R-:W-:Y:S05]  /*00e0*/  @P0 EXIT ;  /* 0x000000000000094d */ /* 0x000fea0003800000 */
[----:B------:R-:W0:Y:S01]  /*00f0*/  LDC R7, c[0x0][0x3c0] ;  /* 0x0000f000ff077b82 */ /* 0x000e220000000800 */
[----:B------:R-:W1:Y:S01]  /*0100*/  LDCU.64 UR6, c[0x0][0x358] ;  /* 0x00006b00ff0677ac */ /* 0x000e620008000a00 */
[----:B0-----:R-:W-:-:S13]  /*0110*/  ISETP.GE.AND P0, PT, R7, 0x1, PT ;  /* 0x000000010700780c */ /* 0x001fda0003f06270 */
[----:B-1----:R-:W-:Y:S05]  /*0120*/  @!P0 BRA `(.L_x_325) ;  /* 0x0000000c00788947 */ /* 0x002fea0003800000 */
[----:B------:R-:W0:Y:S01]  /*0130*/  LDC.64 R16, c[0x0][0x390] ;  /* 0x0000e400ff107b82 */ /* 0x000e220000000a00 */
[----:B------:R-:W-:-:S04]  /*0140*/  IMAD R6, R4, UR8, R5 ;  /* 0x0000000804067c24 */ /* 0x000fc8000f8e0205 */
[----:B0-----:R-:W-:-:S06]  /*0150*/  IMAD.WIDE R16, R6, 0x8, R16 ;  /* 0x0000000806107825 */ /* 0x001fcc00078e0210 */
[----:B------:R-:W5:Y:S01]  /*0160*/  LDG.E.64 R16, desc[UR6][R16.64] ;  /* 0x0000000610107981 */ /* 0x000f62000c1e1b00 */
[----:B------:R-:W-:Y:S01]  /*0170*/  ULOP3.LUT UR5, URZ, UR4, URZ, 0x33, !UPT ;  /* 0x00000004ff057292 */ /* 0x000fe2000f8e33ff */
[C---:B------:R-:W-:Y:S01]  /*0180*/  IADD3 R10, PT, PT, R4.reuse, 0x4, RZ ;  /* 0x00000004040a7810 */ /* 0x040fe20007ffe0ff */
[----:B------:R-:W-:Y:S01]  /*0190*/  HFMA2 R9, -RZ, RZ, 0, 0 ;  /* 0x00000000ff097431 */ /* 0x000fe200000001ff */
[C---:B------:R-:W-:Y:S01]  /*01a0*/  IADD3 R12, PT, PT, R4.reuse, 0x5, RZ ;  /* 0x00000005040c7810 */ /* 0x040fe20007ffe0ff */
[----:B------:R-:W-:Y:S01]  /*01b0*/  IMAD R7, R7, UR8, RZ ;  /* 0x0000000807077c24 */ /* 0x000fe2000f8e02ff */
[----:B------:R-:W-:Y:S01]  /*01c0*/  IADD3 R14, PT, PT, R4, 0x6, RZ ;  /* 0x00000006040e7810 */ /* 0x000fe20007ffe0ff */
[--C-:B------:R-:W-:Y:S01]  /*01d0*/  IMAD R10, R10, UR8, R5.reuse ;  /* 0x000000080a0a7c24 */ /* 0x100fe2000f8e0205 */
[----:B------:R-:W-:Y:S01]  /*01e0*/  IADD3 R28, PT, PT, R4, 0x7, RZ ;  /* 0x00000007041c7810 */ /* 0x000fe20007ffe0ff */
[--C-:B------:R-:W-:Y:S01]  /*01f0*/  IMAD R12, R12, UR8, R5.reuse ;  /* 0x000000080c0c7c24 */ /* 0x100fe2000f8e0205 */
[----:B------:R-:W-:Y:S01]  /*0200*/  IADD3 R30, PT, PT, R4, 0x8, RZ ;  /* 0x00000008041e7810 */ /* 0x000fe20007ffe0ff */
[----:B------:R-:W-:Y:S01]  /*0210*/  IMAD R14, R14, UR8, R5 ;  /* 0x000000080e0e7c24 */ /* 0x000fe2000f8e0205 */
[----:B------:R-:W-:Y:S01]  /*0220*/  IADD3 R8, PT, PT, -R8, UR5, R3 ;  /* 0x0000000508087c10 */ /* 0x000fe2000fffe103 */
[----:B------:R-:W-:-:S02]  /*0230*/  IMAD R28, R28, UR8, R5 ;  /* 0x000000081c1c7c24 */ /* 0x000fc4000f8e0205 */
[----:B------:R-:W-:-:S07]  /*0240*/  IMAD R30, R30, UR8, R5 ;  /* 0x000000081e1e7c24 */ /* 0x000fce000f8e0205 */
.L_x_334:
[----:B0-----:R-:W0:Y:S01]  /*0250*/  LDC R3, c[0x0][0x3bc] ;  /* 0x0000ef00ff037b82 */ /* 0x001e220000000800 */
[----:B------:R-:W-:Y:S01]  /*0260*/  IADD3 R0, PT, PT, R4, 0x1, RZ ;  /* 0x0000000104007810 */ /* 0x000fe20007ffe0ff */
[----:B------:R-:W-:Y:S01]  /*0270*/  BSSY.RECONVERGENT B0, `(.L_x_326) ;  /* 0x00000b4000007945 */ /* 0x000fe20003800200 */
[----:B------:R-:W-:Y:S02]  /*0280*/  MOV R22, 0x0 ;  /* 0x0000000000167802 */ /* 0x000fe40000000f00 */
[----:B------:R-:W-:Y:S02]  /*0290*/  MOV R23, 0x3ff00000 ;  /* 0x3ff0000000177802 */ /* 0x000fe40000000f00 */
[----:B0-----:R-:W-:-:S13]  /*02a0*/  ISETP.GE.U32.AND P0, PT, R0, R3, PT ;  /* 0x000000030000720c */ /* 0x001fda0003f06070 */
[----:B------:R-:W-:Y:S05]  /*02b0*/  @P0 BRA `(.L_x_327) ;  /* 0x0000000800bc0947 */ /* 0x000fea0003800000 */
[----:B------:R-:W-:Y:S01]  /*02c0*/  IADD3 R2, PT, PT, -R4, -0x2, R3 ;  /* 0xfffffffe04027810 */ /* 0x000fe20007ffe103 */
[----:B------:R-:W-:Y:S01]  /*02d0*/  BSSY.RECONVERGENT B1, `(.L_x_328) ;  /* 0x000005a000017945 */ /* 0x000fe20003800200 */
[----:B------:R-:W-:Y:S01]  /*02e0*/  HFMA2 R23, -RZ, RZ, 1.984375, 0 ;  /* 0x3ff00000ff177431 */ /* 0x000fe200000001ff */
[----:B------:R-:W-:Y:S02]  /*02f0*/  MOV R22, 0x0 ;  /* 0x0000000000167802 */ /* 0x000fe40000000f00 */
[----:B------:R-:W-:-:S13]  /*0300*/  ISETP.GE.U32.AND P0, PT, R2, 0x7, PT ;  /* 0x000000070200780c */ /* 0x000fda0003f06070 */
[----:B------:R-:W-:Y:S05]  /*0310*/  @!P0 BRA `(.L_x_329) ;  /* 0x0000000400548947 */ /* 0x000fea0003800000 */
[----:B------:R-:W0:Y:S01]  /*0320*/  LDCU UR9, c[0x0][0x3b8] ;  /* 0x00007700ff0977ac */ /* 0x000e220008000800 */
[C---:B------:R-:W-:Y:S01]  /*0330*/  IADD3 R18, PT, PT, R4.reuse, 0x2, RZ ;  /* 0x0000000204127810 */ /* 0x040fe20007ffe0ff */
[----:B------:R-:W-:Y:S01]  /*0340*/  BSSY.RECONVERGENT B2, `(.L_x_330) ;  /* 0x0000051000027945 */ /* 0x000fe20003800200 */
[----:B------:R-:W-:Y:S01]  /*0350*/  IADD3 R24, PT, PT, R4, 0x3, RZ ;  /* 0x0000000304187810 */ /* 0x000fe20007ffe0ff */
[----:B------:R-:W1:Y:S01]  /*0360*/  LDCU UR5, c[0x0][0x3c0] ;  /* 0x00007800ff0577ac */ /* 0x000e620008000800 */
[----:B------:R-:W-:Y:S02]  /*0370*/  LOP3.LUT R2, R8, 0xfffffff8, RZ, 0xc0, !PT ;  /* 0xfffffff808027812 */ /* 0x000fe400078ec0ff */
[----:B------:R-:W-:Y:S02]  /*0380*/  MOV R0, R4 ;  /* 0x0000000400007202 */ /* 0x000fe40000000f00 */
[----:B------:R-:W-:Y:S02]  /*0390*/  MOV R22, 0x0 ;  /* 0x0000000000167802 */ /* 0x000fe40000000f00 */
[----:B------:R-:W-:-:S02]  /*03a0*/  MOV R23, 0x3ff00000 ;  /* 0x3ff0000000177802 */ /* 0x000fc40000000f00 */
[----:B------:R-:W-:Y:S01]  /*03b0*/  IADD3 R2, PT, PT, -R2, RZ, RZ ;  /* 0x000000ff02027210 */ /* 0x000fe20007ffe1ff */
[--C-:B0-----:R-:W-:Y:S01]  /*03c0*/  IMAD R20, R18, UR9, R5.reuse ;  /* 0x0000000912147c24 */ /* 0x101fe2000f8e0205 */
[----:B------:R-:W-:Y:S01]  /*03d0*/  IADD3 R18, PT, PT, R6, UR9, RZ ;  /* 0x0000000906127c10 */ /* 0x000fe2000fffe0ff */
[----:B------:R-:W-:Y:S02]  /*03e0*/  IMAD R24, R24, UR9, R5 ;  /* 0x0000000918187c24 */ /* 0x000fe4000f8e0205 */
[--C-:B-1----:R-:W-:Y:S02]  /*03f0*/  IMAD R37, R10, UR5, R9.reuse ;  /* 0x000000050a257c24 */ /* 0x102fe4000f8e0209 */
[--C-:B------:R-:W-:Y:S02]  /*0400*/  IMAD R13, R12, UR5, R9.reuse ;  /* 0x000000050c0d7c24 */ /* 0x100fe4000f8e0209 */
[--C-:B------:R-:W-:Y:S02]  /*0410*/  IMAD R15, R14, UR5, R9.reuse ;  /* 0x000000050e0f7c24 */ /* 0x100fe4000f8e0209 */
[----:B------:R-:W-:-:S02]  /*0420*/  IMAD R29, R28, UR5, R9 ;  /* 0x000000051c1d7c24 */ /* 0x000fc4000f8e0209 */
[--C-:B------:R-:W-:Y:S02]  /*0430*/  IMAD R31, R30, UR5, R9.reuse ;  /* 0x000000051e1f7c24 */ /* 0x100fe4000f8e0209 */
[--C-:B------:R-:W-:Y:S02]  /*0440*/  IMAD R11, R20, UR5, R9.reuse ;  /* 0x00000005140b7c24 */ /* 0x100fe4000f8e0209 */
[--C-:B------:R-:W-:Y:S02]  /*0450*/  IMAD R35, R24, UR5, R9.reuse ;  /* 0x0000000518237c24 */ /* 0x100fe4000f8e0209 */
[----:B------:R-:W-:-:S07]  /*0460*/  IMAD R33, R18, UR5, R9 ;  /* 0x0000000512217c24 */ /* 0x000fce000f8e0209 */
.L_x_331:
[----:B------:R-:W0:Y:S08]  /*0470*/  LDC.64 R26, c[0x0][0x380] ;  /* 0x0000e000ff1a7b82 */ /* 0x000e300000000a00 */
[----:B------:R-:W1:Y:S01]  /*0480*/  LDC.64 R24, c[0x0][0x388] ;  /* 0x0000e200ff187b82 */ /* 0x000e620000000a00 */
[----:B0-----:R-:W-:-:S06]  /*0490*/  IMAD.WIDE R18, R33, 0x8, R26 ;  /* 0x0000000821127825 */ /* 0x001fcc00078e021a */
[----:B------:R-:W2:Y:S01]  /*04a0*/  LDG.E.64 R18, desc[UR6][R18.64] ;  /* 0x0000000612127981 */ /* 0x000ea2000c1e1b00 */
[----:B-1----:R-:W-:-:S06]  /*04b0*/  IMAD.WIDE R20, R33, 0x8, R24 ;  /* 0x0000000821147825 */ /* 0x002fcc00078e0218 */
[----:B------:R-:W3:Y:S01]  /*04c0*/  LDG.E.64 R20, desc[UR6][R20.64] ;  /* 0x0000000614147981 */ /* 0x000ee2000c1e1b00 */
[----:B--2---:R-:W-:Y:S01]  /*04d0*/  DMUL R18, R18, R22 ;  /* 0x0000001612127228 */ /* 0x004fe20000000000 */
[----:B------:R-:W-:-:S07]  /*04e0*/  IMAD.WIDE R22, R11, 0x8, R26 ;  /* 0x000000080b167825 */ /* 0x000fce00078e021a */
[----:B---3--:R-:W-:Y:S02]  /*04f0*/  DMUL R20, R18, R20 ;  /* 0x0000001412147228 */ /* 0x008fe40000000000 */
[----:B------:R0:W2:Y:S02]  /*0500*/  LDG.E.64 R18, desc[UR6][R22.64] ;  /* 0x0000000616127981 */ /* 0x0000a4000c1e1b00 */
[----:B0-----:R-:W-:-:S06]  /*0510*/  IMAD.WIDE R22, R11, 0x8, R24 ;  /* 0x000000080b167825 */ /* 0x001fcc00078e0218 */
[----:B------:R-:W3:Y:S01]  /*0520*/  LDG.E.64 R22, desc[UR6][R22.64] ;  /* 0x0000000616167981 */ /* 0x000ee2000c1e1b00 */
[----:B--2---:R-:W-:Y:S01]  /*0530*/  DMUL R18, R20, R18 ;  /* 0x0000001214127228 */ /* 0x004fe20000000000 */
[----:B------:R-:W-:-:S06]  /*0540*/  IMAD.WIDE R20, R35, 0x8, R24 ;  /* 0x0000000823147825 */ /* 0x000fcc00078e0218 */
[----:B------:R-:W2:Y:S01]  /*0550*/  LDG.E.64 R20, desc[UR6][R20.64] ;  /* 0x0000000614147981 */ /* 0x000ea2000c1e1b00 */
[----:B---3--:R-:W-:Y:S01]  /*0560*/  DMUL R22, R18, R22 ;  /* 0x0000001612167228 */ /* 0x008fe20000000000 */
[----:B------:R-:W-:-:S06]  /*0570*/  IMAD.WIDE R18, R35, 0x8, R26 ;  /* 0x0000000823127825 */ /* 0x000fcc00078e021a */
[----:B------:R-:W3:Y:S02]  /*0580*/  LDG.E.64 R18, desc[UR6][R18.64] ;  /* 0x0000000612127981 */ /* 0x000ee4000c1e1b00 */
[----:B---3--:R-:W-:-:S08]  /*0590*/  DMUL R18, R22, R18 ;  /* 0x0000001216127228 */ /* 0x008fd00000000000 */
[----:B--2---:R-:W-:Y:S01]  /*05a0*/  DMUL R20, R18, R20 ;  /* 0x0000001412147228 */ /* 0x004fe20000000000 */
[----:B------:R-:W-:-:S04]  /*05b0*/  IMAD.WIDE R18, R37, 0x8, R26 ;  /* 0x0000000825127825 */ /* 0x000fc800078e021a */
[----:B------:R-:W-:Y:S02]  /*05c0*/  IMAD.WIDE R22, R37, 0x8, R24 ;  /* 0x0000000825167825 */ /* 0x000fe400078e0218 */
[----:B------:R-:W2:Y:S04]  /*05d0*/  LDG.E.64 R18, desc[UR6][R18.64] ;  /* 0x0000000612127981 */ /* 0x000ea8000c1e1b00 */
[----:B------:R-:W3:Y:S01]  /*05e0*/  LDG.E.64 R22, desc[UR6][R22.64] ;  /* 0x0000000616167981 */ /* 0x000ee2000c1e1b00 */
[----:B--2---:R-:W-:-:S08]  /*05f0*/  DMUL R18, R20, R18 ;  /* 0x0000001214127228 */ /* 0x004fd00000000000 */
[----:B---3--:R-:W-:Y:S01]  /*0600*/  DMUL R22, R18, R22 ;  /* 0x0000001612167228 */ /* 0x008fe20000000000 */
        /* <DEDUP_REMOVED lines=14> */
[----:B------:R-:W2:Y:S02]  /*06f0*/  LDG.E.64 R18, desc[UR6][R18.64] ;  /* 0x0000000612127981 */ /* 0x000ea4000c1e1b00 */
[C---:B------:R-:W-:Y:S02]  /*0700*/  IMAD.WIDE R26, R31.reuse, 0x8, R26 ;  /* 0x000000081f1a7825 */ /* 0x040fe400078e021a */
[----:B------:R-:W3:Y:S02]  /*0710*/  LDG.E.64 R20, desc[UR6][R20.64] ;  /* 0x0000000614147981 */ /* 0x000ee4000c1e1b00 */
[----:B------:R-:W-:Y:S02]  /*0720*/  IMAD.WIDE R24, R31, 0x8, R24 ;  /* 0x000000081f187825 */ /* 0x000fe400078e0218 */
[----:B------:R-:W4:Y:S04]  /*0730*/  LDG.E.64 R26, desc[UR6][R26.64] ;  /* 0x000000061a1a7981 */ /* 0x000f28000c1e1b00 */
[----:B------:R-:W4:Y:S01]  /*0740*/  LDG.E.64 R24, desc[UR6][R24.64] ;  /* 0x0000000618187981 */ /* 0x000f22000c1e1b00 */
[----:B------:R-:W-:-:S04]  /*0750*/  IADD3 R2, PT, PT, R2, 0x8, RZ ;  /* 0x0000000802027810 */ /* 0x000fc80007ffe0ff */
[----:B------:R-:W-:Y:S02]  /*0760*/  ISETP.NE.AND P0, PT, R2, RZ, PT ;  /* 0x000000ff0200720c */ /* 0x000fe40003f05270 */
[----:B------:R-:W-:Y:S02]  /*0770*/  IADD3 R0, PT, PT, R0, 0x8, RZ ;  /* 0x0000000800007810 */ /* 0x000fe40007ffe0ff */
[C---:B------:R-:W-:Y:S02]  /*0780*/  LEA R11, R7.reuse, R11, 0x3 ;  /* 0x0000000b070b7211 */ /* 0x040fe400078e18ff */
[C---:B------:R-:W-:Y:S02]  /*0790*/  LEA R35, R7.reuse, R35, 0x3 ;  /* 0x0000002307237211 */ /* 0x040fe400078e18ff */
[C---:B------:R-:W-:Y:S02]  /*07a0*/  LEA R37, R7.reuse, R37, 0x3 ;  /* 0x0000002507257211 */ /* 0x040fe400078e18ff */
[----:B------:R-:W-:-:S02]  /*07b0*/  LEA R13, R7, R13, 0x3 ;  /* 0x0000000d070d7211 */ /* 0x000fc400078e18ff */
[C---:B------:R-:W-:Y:S02]  /*07c0*/  LEA R15, R7.reuse, R15, 0x3 ;  /* 0x0000000f070f7211 */ /* 0x040fe400078e18ff */
[C---:B------:R-:W-:Y:S02]  /*07d0*/  LEA R29, R7.reuse, R29, 0x3 ;  /* 0x0000001d071d7211 */ /* 0x040fe400078e18ff */
[C---:B------:R-:W-:Y:S02]  /*07e0*/  LEA R31, R7.reuse, R31, 0x3 ;  /* 0x0000001f071f7211 */ /* 0x040fe400078e18ff */
[----:B------:R-:W-:Y:S01]  /*07f0*/  LEA R33, R7, R33, 0x3 ;  /* 0x0000002107217211 */ /* 0x000fe200078e18ff */
[----:B--2---:R-:W-:-:S08]  /*0800*/  DMUL R18, R22, R18 ;  /* 0x0000001216127228 */ /* 0x004fd00000000000 */
[----:B---3--:R-:W-:-:S08]  /*0810*/  DMUL R22, R18, R20 ;  /* 0x0000001412167228 */ /* 0x008fd00000000000 */
[----:B----4-:R-:W-:-:S08]  /*0820*/  DMUL R22, R22, R26 ;  /* 0x0000001a16167228 */ /* 0x010fd00000000000 */
[----:B------:R-:W-:Y:S01]  /*0830*/  DMUL R22, R22, R24 ;  /* 0x0000001816167228 */ /* 0x000fe20000000000 */
[----:B------:R-:W-:Y:S10]  /*0840*/  @P0 BRA `(.L_x_331) ;  /* 0xfffffffc00080947 */ /* 0x000ff4000383ffff */
[----:B------:R-:W-:Y:S05]  /*0850*/  BSYNC.RECONVERGENT B2 ;  /* 0x0000000000027941 */ /* 0x000fea0003800200 */
.L_x_330:
[----:B------:R-:W-:-:S07]  /*0860*/  IADD3 R0, PT, PT, R0, 0x1, RZ ;  /* 0x0000000100007810 */ /* 0x000fce0007ffe0ff */
.L_x_329:
[----:B------:R-:W-:Y:S05]  /*0870*/  BSYNC.RECONVERGENT B1 ;  /* 0x0000000000017941 */ /* 0x000fea0003800200 */
.L_x_328:
[----:B------:R-:W-:-:S04]  /*0880*/  LOP3.LUT R11, R8, 0x7, RZ, 0xc0, !PT ;  /* 0x00000007080b7812 */ /* 0x000fc800078ec0ff */
[----:B------:R-:W-:-:S13]  /*0890*/  ISETP.NE.AND P0, PT, R11, RZ, PT ;  /* 0x000000ff0b00720c */ /* 0x000fda0003f05270 */
[----:B------:R-:W-:Y:S05]  /*08a0*/  @!P0 BRA `(.L_x_327) ;  /* 0x0000000400408947 */ /* 0x000fea0003800000 */
[----:B------:R-:W-:Y:S01]  /*08b0*/  IADD3 R11, PT, PT, R11, -0x1, RZ ;  /* 0xffffffff0b0b7810 */ /* 0x000fe20007ffe0ff */
[----:B------:R-:W-:Y:S01]  /*08c0*/  BSSY.RECONVERGENT B1, `(.L_x_332) ;  /* 0x000002a000017945 */ /* 0x000fe20003800200 */
[----:B------:R-:W-:Y:S02]  /*08d0*/  LOP3.LUT R2, R8, 0x3, RZ, 0xc0, !PT ;  /* 0x0000000308027812 */ /* 0x000fe400078ec0ff */
[----:B------:R-:W-:Y:S02]  /*08e0*/  ISETP.GE.U32.AND P0, PT, R11, 0x3, PT ;  /* 0x000000030b00780c */ /* 0x000fe40003f06070 */
[----:B------:R-:W-:-:S11]  /*08f0*/  ISETP.NE.AND P1, PT, R2, RZ, PT ;  /* 0x000000ff0200720c */ /* 0x000fd60003f25270 */
[----:B------:R-:W-:Y:S05]  /*0900*/  @!P0 BRA `(.L_x_333) ;  /* 0x0000000000948947 */ /* 0x000fea0003800000 */
[----:B------:R-:W0:Y:S01]  /*0910*/  LDCU UR5, c[0x0][0x3b8] ;  /* 0x00007700ff0577ac */ /* 0x000e220008000800 */
[----:B------:R-:W1:Y:S01]  /*0920*/  LDC.64 R20, c[0x0][0x380] ;  /* 0x0000e000ff147b82 */ /* 0x000e620000000a00 */
[----:B------:R-:W2:Y:S07]  /*0930*/  LDCU UR9, c[0x0][0x3c0] ;  /* 0x00007800ff0977ac */ /* 0x000eae0008000800 */
[----:B------:R-:W3:Y:S01]  /*0940*/  LDC.64 R18, c[0x0][0x388] ;  /* 0x0000e200ff127b82 */ /* 0x000ee20000000a00 */
[----:B0-----:R-:W-:-:S04]  /*0950*/  IMAD R24, R0, UR5, R5 ;  /* 0x0000000500187c24 */ /* 0x001fc8000f8e0205 */
[----:B--2---:R-:W-:-:S04]  /*0960*/  IMAD R33, R24, UR9, R9 ;  /* 0x0000000918217c24 */ /* 0x004fc8000f8e0209 */
[----:B-1----:R-:W-:-:S06]  /*0970*/  IMAD.WIDE R36, R33, 0x8, R20 ;  /* 0x0000000821247825 */ /* 0x002fcc00078e0214 */
[----:B------:R-:W2:Y:S01]  /*0980*/  LDG.E.64 R36, desc[UR6][R36.64] ;  /* 0x0000000624247981 */ /* 0x000ea2000c1e1b00 */
[----:B------:R-:W-:Y:S01]  /*0990*/  IADD3 R26, PT, PT, R24, UR5, RZ ;  /* 0x00000005181a7c10 */ /* 0x000fe2000fffe0ff */
[----:B---3--:R-:W-:-:S04]  /*09a0*/  IMAD.WIDE R32, R33, 0x8, R18 ;  /* 0x0000000821207825 */ /* 0x008fc800078e0212 */
[C---:B------:R-:W-:Y:S02]  /*09b0*/  IMAD R27, R26.reuse, UR9, R9 ;  /* 0x000000091a1b7c24 */ /* 0x040fe4000f8e0209 */
[----:B------:R-:W3:Y:S02]  /*09c0*/  LDG.E.64 R32, desc[UR6][R32.64] ;  /* 0x0000000620207981 */ /* 0x000ee4000c1e1b00 */
[----:B------:R-:W-:Y:S01]  /*09d0*/  IMAD.WIDE R24, R27, 0x8, R20 ;  /* 0x000000081b187825 */ /* 0x000fe200078e0214 */
[----:B------:R-:W-:-:S03]  /*09e0*/  IADD3 R11, PT, PT, R26, UR5, RZ ;  /* 0x000000051a0b7c10 */ /* 0x000fc6000fffe0ff */
[----:B------:R-:W-:Y:S02]  /*09f0*/  IMAD.WIDE R26, R27, 0x8, R18 ;  /* 0x000000081b1a7825 */ /* 0x000fe400078e0212 */
[----:B------:R-:W4:Y:S02]  /*0a00*/  LDG.E.64 R24, desc[UR6][R24.64] ;  /* 0x0000000618187981 */ /* 0x000f24000c1e1b00 */
[----:B------:R-:W-:Y:S02]  /*0a10*/  IMAD R13, R11, UR9, R9 ;  /* 0x000000090b0d7c24 */ /* 0x000fe4000f8e0209 */
[----:B------:R-:W4:Y:S02]  /*0a20*/  LDG.E.64 R26, desc[UR6][R26.64] ;  /* 0x000000061a1a7981 */ /* 0x000f24000c1e1b00 */
[----:B------:R-:W-:Y:S01]  /*0a30*/  IMAD.WIDE R34, R13, 0x8, R20 ;  /* 0x000000080d227825 */ /* 0x000fe200078e0214 */
[----:B------:R-:W-:-:S05]  /*0a40*/  IADD3 R11, PT, PT, R11, UR5, RZ ;  /* 0x000000050b0b7c10 */ /* 0x000fca000fffe0ff */
[----:B------:R-:W4:Y:S01]  /*0a50*/  LDG.E.64 R34, desc[UR6][R34.64] ;  /* 0x0000000622227981 */ /* 0x000f22000c1e1b00 */
[----:B------:R-:W-:-:S04]  /*0a60*/  IMAD R11, R11, UR9, R9 ;  /* 0x000000090b0b7c24 */ /* 0x000fc8000f8e0209 */
[----:B------:R-:W-:-:S06]  /*0a70*/  IMAD.WIDE R20, R11, 0x8, R20 ;  /* 0x000000080b147825 */ /* 0x000fcc00078e0214 */
[----:B------:R-:W4:Y:S01]  /*0a80*/  LDG.E.64 R20, desc[UR6][R20.64] ;  /* 0x0000000614147981 */ /* 0x000f22000c1e1b00 */
[----:B--2---:R-:W-:Y:S01]  /*0a90*/  DMUL R36, R22, R36 ;  /* 0x0000002416247228 */ /* 0x004fe20000000000 */
[----:B------:R-:W-:-:S06]  /*0aa0*/  IMAD.WIDE R22, R13, 0x8, R18 ;  /* 0x000000080d167825 */ /* 0x000fcc00078e0212 */
[----:B------:R-:W2:Y:S01]  /*0ab0*/  LDG.E.64 R22, desc[UR6][R22.64] ;  /* 0x0000000616167981 */ /* 0x000ea2000c1e1b00 */
[----:B------:R-:W-:-:S06]  /*0ac0*/  IMAD.WIDE R18, R11, 0x8, R18 ;  /* 0x000000080b127825 */ /* 0x000fcc00078e0212 */
[----:B------:R-:W2:Y:S01]  /*0ad0*/  LDG.E.64 R18, desc[UR6][R18.64] ;  /* 0x0000000612127981 */ /* 0x000ea2000c1e1b00 */
[----:B---3--:R-:W-:-:S08]  /*0ae0*/  DMUL R32, R36, R32 ;  /* 0x0000002024207228 */ /* 0x008fd00000000000 */
[----:B----4-:R-:W-:-:S08]  /*0af0*/  DMUL R24, R32, R24 ;  /* 0x0000001820187228 */ /* 0x010fd00000000000 */
[----:B------:R-:W-:-:S08]  /*0b00*/  DMUL R24, R24, R26 ;  /* 0x0000001a18187228 */ /* 0x000fd00000000000 */
[----:B------:R-:W-:Y:S01]  /*0b10*/  DMUL R24, R24, R34 ;  /* 0x0000002218187228 */ /* 0x000fe20000000000 */
[----:B------:R-:W-:-:S07]  /*0b20*/  IADD3 R0, PT, PT, R0, 0x4, RZ ;  /* 0x0000000400007810 */ /* 0x000fce0007ffe0ff */
[----:B--2---:R-:W-:-:S08]  /*0b30*/  DMUL R24, R24, R22 ;  /* 0x0000001618187228 */ /* 0x004fd00000000000 */
[----:B------:R-:W-:-:S08]  /*0b40*/  DMUL R24, R24, R20 ;  /* 0x0000001418187228 */ /* 0x000fd00000000000 */
[----:B------:R-:W-:-:S11]  /*0b50*/  DMUL R22, R24, R18 ;  /* 0x0000001218167228 */ /* 0x000fd60000000000 */
.L_x_333:
[----:B------:R-:W-:Y:S05]  /*0b60*/  BSYNC.RECONVERGENT B1 ;  /* 0x0000000000017941 */ /* 0x000fea0003800200 */
.L_x_332:
[----:B------:R-:W-:Y:S05]  /*0b70*/  @!P1 BRA `(.L_x_327) ;  /* 0x00000000008c9947 */ /* 0x000fea0003800000 */
[----:B------:R-:W-:Y:S01]  /*0b80*/  ISETP.NE.AND P0, PT, R2, 0x1, PT ;  /* 0x000000010200780c */ /* 0x000fe20003f05270 */
[----:B------:R-:W0:Y:S01]  /*0b90*/  LDC.64 R26, c[0x0][0x380] ;  /* 0x0000e000ff1a7b82 */ /* 0x000e220000000a00 */
[----:B------:R-:W-:-:S07]  /*0ba0*/  LOP3.LUT P1, RZ, R8, 0x1, RZ, 0xc0, !PT ;  /* 0x0000000108ff7812 */ /* 0x000fce000782c0ff */
[----:B------:R-:W1:Y:S08]  /*0bb0*/  LDC.64 R24, c[0x0][0x388] ;  /* 0x0000e200ff187b82 */ /* 0x000e700000000a00 */
[----:B------:R-:W2:Y:S08]  /*0bc0*/  @P0 LDC R11, c[0x0][0x3b8] ;  /* 0x0000ee00ff0b0b82 */ /* 0x000eb00000000800 */
[----:B------:R-:W3:Y:S08]  /*0bd0*/  @P0 LDC R13, c[0x0][0x3c0] ;  /* 0x0000f000ff0d0b82 */ /* 0x000ef00000000800 */
[----:B------:R-:W4:Y:S01]  /*0be0*/  @P1 LDC R2, c[0x0][0x3b8] ;  /* 0x0000ee00ff021b82 */ /* 0x000f220000000800 */
[----:B--2---:R-:W-:-:S07]  /*0bf0*/  @P0 IMAD R18, R0, R11, R5 ;  /* 0x0000000b00120224 */ /* 0x004fce00078e0205 */
[----:B------:R-:W2:Y:S01]  /*0c00*/  @P1 LDC R36, c[0x0][0x3c0] ;  /* 0x0000f000ff241b82 */ /* 0x000ea20000000800 */
[----:B---3--:R-:W-:-:S07]  /*0c10*/  @P0 IMAD R33, R18, R13, R9 ;  /* 0x0000000d12210224 */ /* 0x008fce00078e0209 */
[----:B------:R-:W3:Y:S01]  /*0c20*/  LDC.64 R20, c[0x0][0x380] ;  /* 0x0000e000ff147b82 */ /* 0x000ee20000000a00 */
[----:B0-----:R-:W-:Y:S01]  /*0c30*/  @P0 IMAD.WIDE R34, R33, 0x8, R26 ;  /* 0x0000000821220825 */ /* 0x001fe200078e021a */
[----:B------:R-:W-:-:S03]  /*0c40*/  @P0 IADD3 R18, PT, PT, R18, R11, RZ ;  /* 0x0000000b12120210 */ /* 0x000fc60007ffe0ff */
[----:B-1----:R-:W-:Y:S02]  /*0c50*/  @P0 IMAD.WIDE R32, R33, 0x8, R24 ;  /* 0x0000000821200825 */ /* 0x002fe400078e0218 */
[----:B------:R-:W3:Y:S02]  /*0c60*/  @P0 LDG.E.64 R34, desc[UR6][R34.64] ;  /* 0x0000000622220981 */ /* 0x000ee4000c1e1b00 */
[----:B------:R-:W-:Y:S02]  /*0c70*/  @P0 IMAD R11, R18, R13, R9 ;  /* 0x0000000d120b0224 */ /* 0x000fe400078e0209 */
[----:B------:R-:W3:Y:S01]  /*0c80*/  @P0 LDG.E.64 R32, desc[UR6][R32.64] ;  /* 0x0000000620200981 */ /* 0x000ee2000c1e1b00 */
[----:B------:R-:W0:Y:S01]  /*0c90*/  LDC.64 R18, c[0x0][0x388] ;  /* 0x0000e200ff127b82 */ /* 0x000e220000000a00 */
[----:B------:R-:W-:Y:S01]  /*0ca0*/  @P0 IMAD.WIDE R26, R11, 0x8, R26 ;  /* 0x000000080b1a0825 */ /* 0x000fe200078e021a */
[----:B------:R-:W-:-:S03]  /*0cb0*/  @P0 IADD3 R0, PT, PT, R0, 0x2, RZ ;  /* 0x0000000200000810 */ /* 0x000fc60007ffe0ff */
[----:B------:R-:W-:Y:S02]  /*0cc0*/  @P0 IMAD.WIDE R24, R11, 0x8, R24 ;  /* 0x000000080b180825 */ /* 0x000fe400078e0218 */
[----:B------:R-:W3:Y:S02]  /*0cd0*/  @P0 LDG.E.64 R26, desc[UR6][R26.64] ;  /* 0x000000061a1a0981 */ /* 0x000ee4000c1e1b00 */
[----:B----4-:R-:W-:Y:S02]  /*0ce0*/  @P1 IMAD R2, R0, R2, R5 ;  /* 0x0000000200021224 */ /* 0x010fe400078e0205 */
[----:B------:R-:W4:Y:S02]  /*0cf0*/  @P0 LDG.E.64 R24, desc[UR6][R24.64] ;  /* 0x0000000618180981 */ /* 0x000f24000c1e1b00 */
[----:B--2---:R-:W-:-:S04]  /*0d00*/  @P1 IMAD R11, R2, R36, R9 ;  /* 0x00000024020b1224 */ /* 0x004fc800078e0209 */
[----:B---3--:R-:W-:-:S06]  /*0d10*/  @P1 IMAD.WIDE R20, R11, 0x8, R20 ;  /* 0x000000080b141825 */ /* 0x008fcc00078e0214 */
[----:B------:R-:W2:Y:S01]  /*0d20*/  @P1 LDG.E.64 R20, desc[UR6][R20.64] ;  /* 0x0000000614141981 */ /* 0x000ea2000c1e1b00 */
[----:B0-----:R-:W-:-:S06]  /*0d30*/  @P1 IMAD.WIDE R18, R11, 0x8, R18 ;  /* 0x000000080b121825 */ /* 0x001fcc00078e0212 */
[----:B------:R-:W3:Y:S01]  /*0d40*/  @P1 LDG.E.64 R18, desc[UR6][R18.64] ;  /* 0x0000000612121981 */ /* 0x000ee2000c1e1b00 */
[----:B------:R-:W-:-:S08]  /*0d50*/  @P0 DMUL R34, R22, R34 ;  /* 0x0000002216220228 */ /* 0x000fd00000000000 */
[----:B------:R-:W-:-:S08]  /*0d60*/  @P0 DMUL R32, R34, R32 ;  /* 0x0000002022200228 */ /* 0x000fd00000000000 */
[----:B------:R-:W-:-:S08]  /*0d70*/  @P0 DMUL R26, R32, R26 ;  /* 0x0000001a201a0228 */ /* 0x000fd00000000000 */
[----:B----4-:R-:W-:-:S08]  /*0d80*/  @P0 DMUL R22, R26, R24 ;  /* 0x000000181a160228 */ /* 0x010fd00000000000 */
[----:B--2---:R-:W-:-:S08]  /*0d90*/  @P1 DMUL R26, R22, R20 ;  /* 0x00000014161a1228 */ /* 0x004fd00000000000 */
[----:B---3--:R-:W-:-:S11]  /*0da0*/  @P1 DMUL R22, R26, R18 ;  /* 0x000000121a161228 */ /* 0x008fd60000000000 */
.L_x_327:
[----:B------:R-:W-:Y:S05]  /*0db0*/  BSYNC.RECONVERGENT B0 ;  /* 0x0000000000007941 */ /* 0x000fea0003800200 */
.L_x_326:
[----:B------:R-:W0:Y:S01]  /*0dc0*/  LDC.64 R18, c[0x0][0x3a0] ;  /* 0x0000e800ff127b82 */ /* 0x000e220000000a00 */
[----:B------:R-:W1:Y:S07]  /*0dd0*/  LDCU UR5, c[0x0][0x3c0] ;  /* 0x00007800ff0577ac */ /* 0x000e6e0008000800 */
[----:B------:R-:W2:Y:S08]  /*0de0*/  LDC.64 R20, c[0x0][0x380] ;  /* 0x0000e000ff147b82 */ /* 0x000eb00000000a00 */
[----:B------:R-:W3:Y:S01]  /*0df0*/  LDC.64 R24, c[0x0][0x388] ;  /* 0x0000e200ff187b82 */ /* 0x000ee20000000a00 */
[----:B-1----:R-:W-:-:S02]  /*0e00*/  IMAD R11, R6, UR5, R9 ;  /* 0x00000005060b7c24 */ /* 0x002fc4000f8e0209 */
[----:B0-----:R-:W-:-:S05]  /*0e10*/  IMAD.WIDE.U32 R18, R9, 0x8, R18 ;  /* 0x0000000809127825 */ /* 0x001fca00078e0012 */
[----:B------:R-:W0:Y:S01]  /*0e20*/  LDC.64 R26, c[0x0][0x390] ;  /* 0x0000e400ff1a7b82 */ /* 0x000e220000000a00 */
[----:B------:R-:W4:Y:S01]  /*0e30*/  LDG.E.64 R18, desc[UR6][R18.64] ;  /* 0x0000000612127981 */ /* 0x000f22000c1e1b00 */
[----:B--2---:R-:W-:-:S06]  /*0e40*/  IMAD.WIDE R20, R11, 0x8, R20 ;  /* 0x000000080b147825 */ /* 0x004fcc00078e0214 */
[----:B------:R-:W2:Y:S01]  /*0e50*/  LDG.E.64 R20, desc[UR6][R20.64] ;  /* 0x0000000614147981 */ /* 0x000ea2000c1e1b00 */
[----:B---3--:R-:W-:-:S06]  /*0e60*/  IMAD.WIDE R24, R11, 0x8, R24 ;  /* 0x000000080b187825 */ /* 0x008fcc00078e0218 */
[----:B------:R-:W2:Y:S01]  /*0e70*/  LDG.E.64 R24, desc[UR6][R24.64] ;  /* 0x0000000618187981 */ /* 0x000ea2000c1e1b00 */
[----:B0-----:R-:W-:Y:S01]  /*0e80*/  IMAD.WIDE R26, R6, 0x8, R26 ;  /* 0x00000008061a7825 */ /* 0x001fe200078e021a */
[----:B------:R-:W-:-:S04]  /*0e90*/  IADD3 R9, PT, PT, R9, 0x1, RZ ;  /* 0x0000000109097810 */ /* 0x000fc80007ffe0ff */
[----:B------:R-:W-:Y:S01]  /*0ea0*/  ISETP.NE.AND P0, PT, R9, UR5, PT ;  /* 0x0000000509007c0c */ /* 0x000fe2000bf05270 */
[----:B----4-:R-:W-:Y:S02]  /*0eb0*/  DMUL R32, R18, 0.5 ;  /* 0x3fe0000012207828 */ /* 0x010fe40000000000 */
[----:B--2---:R-:W-:-:S08]  /*0ec0*/  DFMA R34, -R20, R24, 1 ;  /* 0x3ff000001422742b */ /* 0x004fd00000000118 */
[----:B------:R-:W-:-:S08]  /*0ed0*/  DMUL R32, R32, R34 ;  /* 0x0000002220207228 */ /* 0x000fd00000000000 */
[----:B-----5:R-:W-:-:S07]  /*0ee0*/  DFMA R16, R32, R22, R16 ;  /* 0x000000162010722b */ /* 0x020fce0000000010 */
[----:B------:R0:W-:Y:S01]  /*0ef0*/  STG.E.64 desc[UR6][R26.64], R16 ;  /* 0x000000101a007986 */ /* 0x0001e2000c101b06 */
[----:B------:R-:W-:Y:S05]  /*0f00*/  @P0 BRA `(.L_x_334) ;  /* 0xfffffff000d00947 */ /* 0x000fea000383ffff */
.L_x_325:
[----:B------:R-:W1:Y:S01]  /*0f10*/  LDC.64 R6, c[0x0][0x3a8] ;  /* 0x0000ea00ff067b82 */ /* 0x000e620000000a00 */
[----:B------:R-:W2:Y:S01]  /*0f20*/  LDCU UR5, c[0x0][0x3b8] ;  /* 0x00007700ff0577ac */ /* 0x000ea20008000800 */
[----:B------:R-:W-:Y:S01]  /*0f30*/  IADD3 R3, PT, PT, R3, 0x2, RZ ;  /* 0x0000000203037810 */ /* 0x000fe20007ffe0ff */
[----:B------:R-:W3:Y:S04]  /*0f40*/  LDCU.64 UR10, c[0x0][0x3b0] ;  /* 0x00007600ff0a77ac */ /* 0x000ee80008000a00 */
[----:B------:R-:W-:Y:S01]  /*0f50*/  IMAD R3, R5, R3, R4 ;  /* 0x0000000305037224 */ /* 0x000fe200078e0204 */
[----:B------:R-:W4:Y:S01]  /*0f60*/  LDC.64 R8, c[0x0][0x390] ;  /* 0x0000e400ff087b82 */ /* 0x000f220000000a00 */
[----:B--2---:R-:W-:Y:S01]  /*0f70*/  IMAD R11, R4, UR5, R5 ;  /* 0x00000005040b7c24 */ /* 0x004fe2000f8e0205 */
[----:B------:R-:W-:-:S06]  /*0f80*/  MOV R2, 0x54442d18 ;  /* 0x54442d1800027802 */ /* 0x000fcc0000000f00 */
[----:B------:R-:W2:Y:S01]  /*0f90*/  LDC.64 R4, c[0x0][0x398] ;  /* 0x0000e600ff047b82 */ /* 0x000ea20000000a00 */
[----:B-1----:R-:W-:-:S06]  /*0fa0*/  IMAD.WIDE R6, R3, 0x8, R6 ;  /* 0x0000000803067825 */ /* 0x002fcc00078e0206 */
[----:B------:R-:W5:Y:S01]  /*0fb0*/  LDG.E.64 R6, desc[UR6][R6.64] ;  /* 0x0000000606067981 */ /* 0x000f62000c1e1b00 */
[----:B----4-:R-:W-:-:S06]  /*0fc0*/  IMAD.WIDE R8, R11, 0x8, R8 ;  /* 0x000000080b087825 */ /* 0x010fcc00078e0208 */
[----:B------:R-:W4:Y:S01]  /*0fd0*/  LDG.E.64 R8, desc[UR6][R8.64] ;  /* 0x0000000608087981 */ /* 0x000f22000c1e1b00 */
[----:B------:R-:W-:-:S06]  /*0fe0*/  MOV R3, 0x401921fb ;  /* 0x401921fb00037802 */ /* 0x000fcc0000000f00 */
[----:B---3--:R-:W-:Y:S01]  /*0ff0*/  DMUL R2, R2, UR10 ;  /* 0x0000000a02027c28 */ /* 0x008fe20008000000 */
[----:B--2---:R-:W-:-:S07]  /*1000*/  IMAD.WIDE R4, R11, 0x8, R4 ;  /* 0x000000080b047825 */ /* 0x004fce00078e0204 */
[----:B-----5:R-:W-:-:S08]  /*1010*/  DMUL R2, R2, R6 ;  /* 0x0000000602027228 */ /* 0x020fd00000000000 */
[----:B----4-:R-:W-:-:S07]  /*1020*/  DMUL R2, R2, R8 ;  /* 0x0000000802027228 */ /* 0x010fce0000000000 */
[----:B------:R-:W-:Y:S01]  /*1030*/  STG.E.64 desc[UR6][R4.64], R2 ;  /* 0x0000000204007986 */ /* 0x000fe2000c101b06 */
[----:B------:R-:W-:Y:S05]  /*1040*/  EXIT ;  /* 0x000000000000794d */ /* 0x000fea0003800000 */
.L_x_335:
        /* <DEDUP_REMOVED lines=11> */
.L_x_1607:


//--------------------- .text._Z19calc_contr_func_isoPdS_S_S_S_diii --------------------------
	.section	.text._Z19calc_contr_func_isoPdS_S_S_S_diii,"ax",@progbits
	.align	128
        .global         _Z19calc_contr_func_isoPdS_S_S_S_diii
        .type           _Z19calc_contr_func_isoPdS_S_S_S_diii,@function
        .size           _Z19calc_contr_func_isoPdS_S_S_S_diii,(.L_x_1608 - _Z19calc_contr_func_isoPdS_S_S_S_diii)
        .other          _Z19calc_contr_func_isoPdS_S_S_S_diii,@"STO_CUDA_ENTRY STV_DEFAULT"
_Z19calc_contr_func_isoPdS_S_S_S_diii:
.text._Z19calc_contr_func_isoPdS_S_S_S_diii:
        /* <DEDUP_REMOVED lines=24> */
[C-C-:B------:R-:W-:Y:S02]  /*0180*/  IADD3 R5, PT, PT, -R3.reuse, -0x2, R0.reuse ;  /* 0xfffffffe03057810 */ /* 0x140fe40007ffe100 */
[C---:B------:R-:W-:Y:S02]  /*0190*/  IADD3 R9, PT, PT, R3.reuse, 0xf, RZ ;  /* 0x0000000f03097810 */ /* 0x040fe40007ffe0ff */
[----:B------:R-:W-:Y:S02]  /*01a0*/  IADD3 R11, PT, PT, R3, 0x10, RZ ;  /* 0x00000010030b7810 */ /* 0x000fe40007ffe0ff */
[----:B------:R-:W-:Y:S01]  /*01b0*/  IADD3 R0, PT, PT, -R7, UR5, R0 ;  /* 0x0000000507007c10 */ /* 0x000fe2000fffe100 */
[----:B------:R-:W-:Y:S01]  /*01c0*/  HFMA2 R7, -RZ, RZ, 0, 0 ;  /* 0x00000000ff077431 */ /* 0x000fe200000001ff */
[----:B------:R-:W-:Y:S01]  /*01d0*/  ISETP.GE.U32.AND P0, PT, R5, 0xf, PT ;  /* 0x0000000f0500780c */ /* 0x000fe20003f06070 */
[----:B------:R-:W-:Y:S01]  /*01e0*/  IMAD R5, R6, UR8, RZ ;  /* 0x0000000806057c24 */ /* 0x000fe2000f8e02ff */
[C---:B------:R-:W-:Y:S01]  /*01f0*/  LOP3.LUT R12, R0.reuse, 0xfffffff0, RZ, 0xc0, !PT ;  /* 0xfffffff0000c7812 */ /* 0x040fe200078ec0ff */
[--C-:B------:R-:W-:Y:S01]  /*0200*/  IMAD R6, R9, UR8, R2.reuse ;  /* 0x0000000809067c24 */ /* 0x100fe2000f8e0202 */
[C---:B------:R-:W-:Y:S01]  /*0210*/  LOP3.LUT R9, R0.reuse, 0xf, RZ, 0xc0, !PT ;  /* 0x0000000f00097812 */ /* 0x040fe200078ec0ff */
[----:B------:R-:W-:Y:S01]  /*0220*/  IMAD R8, R11, UR8, R2 ;  /* 0x000000080b087c24 */ /* 0x000fe2000f8e0202 */
[----:B------:R-:W-:-:S02]  /*0230*/  LOP3.LUT R10, R0, 0x7, RZ, 0xc0, !PT ;  /* 0x00000007000a7812 */ /* 0x000fc400078ec0ff */
[----:B------:R-:W-:Y:S02]  /*0240*/  LOP3.LUT R11, R0, 0x3, RZ, 0xc0, !PT ;  /* 0x00000003000b7812 */ /* 0x000fe400078ec0ff */
[----:B------:R-:W-:-:S07]  /*0250*/  IADD3 R12, PT, PT, -R12, RZ, RZ ;  /* 0x000000ff0c0c7210 */ /* 0x000fce0007ffe1ff */
.L_x_347:
[----:B0-----:R-:W0:Y:S01]  /*0260*/  LDC R0, c[0x0][0x3b4] ;  /* 0x0000ed00ff007b82 */ /* 0x001e220000000800 */
[----:B------:R-:W-:Y:S01]  /*0270*/  IADD3 R13, PT, PT, R3, 0x1, RZ ;  /* 0x00000001030d7810 */ /* 0x000fe20007ffe0ff */
[----:B------:R-:W-:Y:S01]  /*0280*/  BSSY.RECONVERGENT B0, `(.L_x_337) ;  /* 0x00000ec000007945 */ /* 0x000fe20003800200 */
[----:B------:R-:W-:Y:S02]  /*0290*/  MOV R26, 0x0 ;  /* 0x00000000001a7802 */ /* 0x000fe40000000f00 */
[----:B------:R-:W-:Y:S02]  /*02a0*/  MOV R27, 0x3ff00000 ;  /* 0x3ff00000001b7802 */ /* 0x000fe40000000f00 */
[----:B0-----:R-:W-:-:S13]  /*02b0*/  ISETP.GE.U32.AND P1, PT, R13, R0, PT ;  /* 0x000000000d00720c */ /* 0x001fda0003f26070 */
[----:B------:R-:W-:Y:S05]  /*02c0*/  @P1 BRA `(.L_x_338) ;  /* 0x0000000c009c1947 */ /* 0x000fea0003800000 */
[----:B------:R-:W-:Y:S01]  /*02d0*/  BSSY.RECONVERGENT B1, `(.L_x_339) ;  /* 0x000007d000017945 */ /* 0x000fe20003800200 */
[----:B------:R-:W-:Y:S01]  /*02e0*/  HFMA2 R27, -RZ, RZ, 1.984375, 0 ;  /* 0x3ff00000ff1b7431 */ /* 0x000fe200000001ff */
[----:B------:R-:W-:Y:S02]  /*02f0*/  MOV R26, 0x0 ;  /* 0x00000000001a7802 */ /* 0x000fe40000000f00 */
[----:B------:R-:W-:Y:S05]  /*0300*/  @!P0 BRA `(.L_x_340) ;  /* 0x0000000400e48947 */ /* 0x000fea0003800000 */
[----:B------:R-:W0:Y:S01]  /*0310*/  LDCU UR9, c[0x0][0x3b0] ;  /* 0x00007600ff0977ac */ /* 0x000e220008000800 */
[C---:B------:R-:W-:Y:S01]  /*0320*/  IADD3 R23, PT, PT, R3.reuse, 0x5, RZ ;  /* 0x0000000503177810 */ /* 0x040fe20007ffe0ff */
[----:B------:R-:W-:Y:S01]  /*0330*/  BSSY.RECONVERGENT B2, `(.L_x_341) ;  /* 0x0000075000027945 */ /* 0x000fe20003800200 */
[C---:B------:R-:W-:Y:S01]  /*0340*/  IADD3 R33, PT, PT, R3.reuse, 0x9, RZ ;  /* 0x0000000903217810 */ /* 0x040fe20007ffe0ff */
[----:B------:R-:W1:Y:S01]  /*0350*/  LDCU UR5, c[0x0][0x3b8] ;  /* 0x00007700ff0577ac */ /* 0x000e620008000800 */
[C---:B------:R-:W-:Y:S02]  /*0360*/  IADD3 R35, PT, PT, R3.reuse, 0xa, RZ ;  /* 0x0000000a03237810 */ /* 0x040fe40007ffe0ff */
[C---:B------:R-:W-:Y:S02]  /*0370*/  IADD3 R39, PT, PT, R3.reuse, 0xc, RZ ;  /* 0x0000000c03277810 */ /* 0x040fe40007ffe0ff */
[C---:B------:R-:W-:Y:S02]  /*0380*/  IADD3 R15, PT, PT, R3.reuse, 0x2, RZ ;  /* 0x00000002030f7810 */ /* 0x040fe40007ffe0ff */
[----:B------:R-:W-:-:S02]  /*0390*/  IADD3 R17, PT, PT, R3, 0x3, RZ ;  /* 0x0000000303117810 */ /* 0x000fc40007ffe0ff */
[C---:B------:R-:W-:Y:S02]  /*03a0*/  IADD3 R19, PT, PT, R3.reuse, 0x4, RZ ;  /* 0x0000000403137810 */ /* 0x040fe40007ffe0ff */
[C---:B------:R-:W-:Y:S02]  /*03b0*/  IADD3 R25, PT, PT, R3.reuse, 0x6, RZ ;  /* 0x0000000603197810 */ /* 0x040fe40007ffe0ff */
[----:B------:R-:W-:Y:S01]  /*03c0*/  IADD3 R29, PT, PT, R3, 0x7, RZ ;  /* 0x00000007031d7810 */ /* 0x000fe20007ffe0ff */
[--C-:B0-----:R-:W-:Y:S01]  /*03d0*/  IMAD R28, R23, UR9, R2.reuse ;  /* 0x00000009171c7c24 */ /* 0x101fe2000f8e0202 */
[----:B------:R-:W-:Y:S01]  /*03e0*/  IADD3 R31, PT, PT, R3, 0x8, RZ ;  /* 0x00000008031f7810 */ /* 0x000fe20007ffe0ff */
[--C-:B------:R-:W-:Y:S01]  /*03f0*/  IMAD R36, R33, UR9, R2.reuse ;  /* 0x0000000921247c24 */ /* 0x100fe2000f8e0202 */
[----:B------:R-:W-:Y:S01]  /*0400*/  IADD3 R37, PT, PT, R3, 0xb, RZ ;  /* 0x0000000b03257810 */ /* 0x000fe20007ffe0ff */
[--C-:B------:R-:W-:Y:S01]  /*0410*/  IMAD R38, R35, UR9, R2.reuse ;  /* 0x0000000923267c24 */ /* 0x100fe2000f8e0202 */
[----:B------:R-:W-:Y:S01]  /*0420*/  IADD3 R41, PT, PT, R3, 0xd, RZ ;  /* 0x0000000d03297810 */ /* 0x000fe20007ffe0ff */
[--C-:B------:R-:W-:Y:S01]  /*0430*/  IMAD R23, R39, UR9, R2.reuse ;  /* 0x0000000927177c24 */ /* 0x100fe2000f8e0202 */
[----:B------:R-:W-:Y:S01]  /*0440*/  IADD3 R43, PT, PT, R3, 0xe, RZ ;  /* 0x0000000e032b7810 */ /* 0x000fe20007ffe0ff */
[--C-:B------:R-:W-:Y:S01]  /*0450*/  IMAD R18, R15, UR9, R2.reuse ;  /* 0x000000090f127c24 */ /* 0x100fe2000f8e0202 */
[----:B------:R-:W-:Y:S01]  /*0460*/  IADD3 R14, PT, PT, R4, UR9, RZ ;  /* 0x00000009040e7c10 */ /* 0x000fe2000fffe0ff */
[--C-:B------:R-:W-:Y:S01]  /*0470*/  IMAD R22, R17, UR9, R2.reuse ;  /* 0x0000000911167c24 */ /* 0x100fe2000f8e0202 */
[----:B------:R-:W-:Y:S01]  /*0480*/  MOV R42, R12 ;  /* 0x0000000c002a7202 */ /* 0x000fe20000000f00 */
[--C-:B------:R-:W-:Y:S01]  /*0490*/  IMAD R24, R19, UR9, R2.reuse ;  /* 0x0000000913187c24 */ /* 0x100fe2000f8e0202 */
[----:B------:R-:W-:Y:S01]  /*04a0*/  MOV R13, R3 ;  /* 0x00000003000d7202 */ /* 0x000fe20000000f00 */
[--C-:B------:R-:W-:Y:S01]  /*04b0*/  IMAD R32, R25, UR9, R2.reuse ;  /* 0x0000000919207c24 */ /* 0x100fe2000f8e0202 */
[----:B------:R-:W-:Y:S01]  /*04c0*/  MOV R26, 0x0 ;  /* 0x00000000001a7802 */ /* 0x000fe20000000f00 */
[--C-:B------:R-:W-:Y:S01]  /*04d0*/  IMAD R30, R29, UR9, R2.reuse ;  /* 0x000000091d1e7c24 */ /* 0x100fe2000f8e0202 */
[----:B------:R-:W-:Y:S01]  /*04e0*/  MOV R27, 0x3ff00000 ;  /* 0x3ff00000001b7802 */ /* 0x000fe20000000f00 */
[----:B------:R-:W-:-:S02]  /*04f0*/  IMAD R34, R31, UR9, R2 ;  /* 0x000000091f227c24 */ /* 0x000fc4000f8e0202 */
[--C-:B------:R-:W-:Y:S02]  /*0500*/  IMAD R44, R37, UR9, R2.reuse ;  /* 0x00000009252c7c24 */ /* 0x100fe4000f8e0202 */
[--C-:B------:R-:W-:Y:S02]  /*0510*/  IMAD R39, R41, UR9, R2.reuse ;  /* 0x0000000929277c24 */ /* 0x100fe4000f8e0202 */
[----:B------:R-:W-:Y:S02]  /*0520*/  IMAD R40, R43, UR9, R2 ;  /* 0x000000092b287c24 */ /* 0x000fe4000f8e0202 */
[--C-:B-1----:R-:W-:Y:S02]  /*0530*/  IMAD R35, R36, UR5, R7.reuse ;  /* 0x0000000524237c24 */ /* 0x102fe4000f8e0207 */
[--C-:B------:R-:W-:Y:S02]  /*0540*/  IMAD R36, R38, UR5, R7.reuse ;  /* 0x0000000526247c24 */ /* 0x100fe4000f8e0207 */
[----:B------:R-:W-:-:S02]  /*0550*/  IMAD R41, R6, UR5, R7 ;  /* 0x0000000506297c24 */ /* 0x000fc4000f8e0207 */
[--C-:B------:R-:W-:Y:S02]  /*0560*/  IMAD R16, R8, UR5, R7.reuse ;  /* 0x0000000508107c24 */ /* 0x100fe4000f8e0207 */
[--C-:B------:R-:W-:Y:S02]  /*0570*/  IMAD R18, R18, UR5, R7.reuse ;  /* 0x0000000512127c24 */ /* 0x100fe4000f8e0207 */
[--C-:B------:R-:W-:Y:S02]  /*0580*/  IMAD R15, R22, UR5, R7.reuse ;  /* 0x00000005160f7c24 */ /* 0x100fe4000f8e0207 */
[--C-:B------:R-:W-:Y:S02]  /*0590*/  IMAD R17, R24, UR5, R7.reuse ;  /* 0x0000000518117c24 */ /* 0x100fe4000f8e0207 */
        /* <DEDUP_REMOVED lines=8> */
[----:B------:R-:W-:-:S07]  /*0620*/  IMAD R14, R14, UR5, R7 ;  /* 0x000000050e0e7c24 */ /* 0x000fce000f8e0207 */
.L_x_342:
[----:B------:R-:W0:Y:S02]  /*0630*/  LDC.64 R30, c[0x0][0x380] ;  /* 0x0000e000ff1e7b82 */ /* 0x000e240000000a00 */
[----:B0-----:R-:W-:-:S05]  /*0640*/  IMAD.WIDE R44, R14, 0x8, R30 ;  /* 0x000000080e2c7825 */ /* 0x001fca00078e021e */
[----:B------:R0:W2:Y:S02]  /*0650*/  LDG.E.64 R24, desc[UR6][R44.64] ;  /* 0x000000062c187981 */ /* 0x0000a4000c1e1b00 */
[----:B0-----:R-:W-:-:S05]  /*0660*/  IMAD.WIDE R44, R18, 0x8, R30 ;  /* 0x00000008122c7825 */ /* 0x001fca00078e021e */
[----:B------:R0:W3:Y:S01]  /*0670*/  LDG.E.64 R22, desc[UR6][R44.64] ;  /* 0x000000062c167981 */ /* 0x0000e2000c1e1b00 */
[----:B------:R-:W-:-:S06]  /*0680*/  IMAD.WIDE R28, R15, 0x8, R30 ;  /* 0x000000080f1c7825 */ /* 0x000fcc00078e021e */
[----:B------:R-:W4:Y:S01]  /*0690*/  LDG.E.64 R28, desc[UR6][R28.64] ;  /* 0x000000061c1c7981 */ /* 0x000f22000c1e1b00 */
[----:B0-----:R-:W-:Y:S01]  /*06a0*/  IMAD.WIDE R44, R32, 0x8, R30 ;  /* 0x00000008202c7825 */ /* 0x001fe200078e021e */
[----:B--2---:R-:W-:-:S03]  /*06b0*/  DMUL R24, R24, R26 ;  /* 0x0000001a18187228 */ /* 0x004fc60000000000 */
[----:B------:R-:W-:-:S05]  /*06c0*/  IMAD.WIDE R26, R19, 0x8, R30 ;  /* 0x00000008131a7825 */ /* 0x000fca00078e021e */
[----:B---3--:R-:W-:Y:S01]  /*06d0*/  DMUL R22, R24, R22 ;  /* 0x0000001618167228 */ /* 0x008fe20000000000 */
[----:B------:R-:W-:-:S06]  /*06e0*/  IMAD.WIDE R24, R17, 0x8, R30 ;  /* 0x0000000811187825 */ /* 0x000fcc00078e021e */
[----:B------:R-:W2:Y:S01]  /*06f0*/  LDG.E.64 R24, desc[UR6][R24.64] ;  /* 0x0000000618187981 */ /* 0x000ea2000c1e1b00 */
[----:B----4-:R-:W-:-:S03]  /*0700*/  DMUL R28, R22, R28 ;  /* 0x0000001c161c7228 */ /* 0x010fc60000000000 */
[----:B------:R-:W3:Y:S04]  /*0710*/  LDG.E.64 R22, desc[UR6][R26.64] ;  /* 0x000000061a167981 */ /* 0x000ee8000c1e1b00 */
[----:B------:R0:W4:Y:S02]  /*0720*/  LDG.E.64 R26, desc[UR6][R44.64] ;  /* 0x000000062c1a7981 */ /* 0x000124000c1e1b00 */
[----:B0-----:R-:W-:Y:S01]  /*0730*/  IMAD.WIDE R44, R33, 0x8, R30 ;  /* 0x00000008212c7825 */ /* 0x001fe200078e021e */
[----:B--2---:R-:W-:-:S08]  /*0740*/  DMUL R24, R28, R24 ;  /* 0x000000181c187228 */ /* 0x004fd00000000000 */
[----:B---3--:R-:W-:Y:S02]  /*0750*/  DMUL R22, R24, R22 ;  /* 0x0000001618167228 */ /* 0x008fe40000000000 */
[----:B------:R0:W2:Y:S06]  /*0760*/  LDG.E.64 R24, desc[UR6][R44.64] ;  /* 0x000000062c187981 */ /* 0x0000ac000c1e1b00 */
[----:B----4-:R-:W-:Y:S01]  /*0770*/  DMUL R26, R22, R26 ;  /* 0x0000001a161a7228 */ /* 0x010fe20000000000 */
[----:B------:R-:W-:-:S06]  /*0780*/  IMAD.WIDE R22, R34, 0x8, R30 ;  /* 0x0000000822167825 */ /* 0x000fcc00078e021e */
[----:B------:R-:W3:Y:S01]  /*0790*/  LDG.E.64 R22, desc[UR6][R22.64] ;  /* 0x0000000616167981 */ /* 0x000ee2000c1e1b00 */
[----:B------:R-:W-:-:S06]  /*07a0*/  IMAD.WIDE R28, R35, 0x8, R30 ;  /* 0x00000008231c7825 */ /* 0x000fcc00078e021e */
[----:B------:R-:W4:Y:S01]  /*07b0*/  LDG.E.64 R28, desc[UR6][R28.64] ;  /* 0x000000061c1c7981 */ /* 0x000f22000c1e1b00 */
[----:B0-----:R-:W-:Y:S01]  /*07c0*/  IMAD.WIDE R44, R37, 0x8, R30 ;  /* 0x00000008252c7825 */ /* 0x001fe200078e021e */
[----:B--2---:R-:W-:-:S08]  /*07d0*/  DMUL R24, R26, R24 ;  /* 0x000000181a187228 */ /* 0x004fd00000000000 */
[----:B---3--:R-:W-:Y:S01]  /*07e0*/  DMUL R22, R24, R22 ;  /* 0x0000001618167228 */ /* 0x008fe20000000000 */
[----:B------:R-:W-:-:S06]  /*07f0*/  IMAD.WIDE R24, R36, 0x8, R30 ;  /* 0x0000000824187825 */ /* 0x000fcc00078e021e */
[----:B------:R-:W2:Y:S01]  /*0800*/  LDG.E.64 R24, desc[UR6][R24.64] ;  /* 0x0000000618187981 */ /* 0x000ea2000c1e1b00 */
[----:B----4-:R-:W-:-:S03]  /*0810*/  DMUL R28, R22, R28 ;  /* 0x0000001c161c7228 */ /* 0x010fc60000000000 */
[----:B------:R0:W3:Y:S02]  /*0820*/  LDG.E.64 R22, desc[UR6][R44.64] ;  /* 0x000000062c167981 */ /* 0x0000e4000c1e1b00 */
[----:B0-----:R-:W-:-:S05]  /*0830*/  IMAD.WIDE R44, R38, 0x8, R30 ;  /* 0x00000008262c7825 */ /* 0x001fca00078e021e */
[----:B------:R-:W4:Y:S01]  /*0840*/  LDG.E.64 R26, desc[UR6][R44.64] ;  /* 0x000000062c1a7981 */ /* 0x000f22000c1e1b00 */
[----:B--2---:R-:W-:Y:S01]  /*0850*/  DMUL R24, R28, R24 ;  /* 0x000000181c187228 */ /* 0x004fe20000000000 */
[----:B------:R-:W-:-:S06]  /*0860*/  IMAD.WIDE R28, R39, 0x8, R30 ;  /* 0x00000008271c7825 */ /* 0x000fcc00078e021e */
[----:B------:R-:W2:Y:S01]  /*0870*/  LDG.E.64 R28, desc[UR6][R28.64] ;  /* 0x000000061c1c7981 */ /* 0x000ea2000c1e1b00 */
[----:B---3--:R-:W-:Y:S01]  /*0880*/  DMUL R22, R24, R22 ;  /* 0x0000001618167228 */ /* 0x008fe20000000000 */
[----:B------:R-:W-:-:S06]  /*0890*/  IMAD.WIDE R24, R40, 0x8, R30 ;  /* 0x0000000828187825 */ /* 0x000fcc00078e021e */
[----:B------:R-:W3:Y:S01]  /*08a0*/  LDG.E.64 R24, desc[UR6][R24.64] ;  /* 0x0000000618187981 */ /* 0x000ee2000c1e1b00 */
[----:B----4-:R-:W-:Y:S01]  /*08b0*/  DMUL R26, R22, R26 ;  /* 0x0000001a161a7228 */ /* 0x010fe20000000000 */
[----:B------:R-:W-:-:S04]  /*08c0*/  IMAD.WIDE R22, R41, 0x8, R30 ;  /* 0x0000000829167825 */ /* 0x000fc800078e021e */
        /* <DEDUP_REMOVED lines=28> */
.L_x_341:
[----:B------:R-:W-:-:S07]  /*0a90*/  IADD3 R13, PT, PT, R13, 0x1, RZ ;  /* 0x000000010d0d7810 */ /* 0x000fce0007ffe0ff */
.L_x_340:
[----:B------:R-:W-:Y:S05]  /*0aa0*/  BSYNC.RECONVERGENT B1 ;  /* 0x0000000000017941 */ /* 0x000fea0003800200 */
.L_x_339:
[----:B------:R-:W-:-:S13]  /*0ab0*/  ISETP.NE.AND P1, PT, R9, RZ, PT ;  /* 0x000000ff0900720c */ /* 0x000fda0003f25270 */
[----:B------:R-:W-:Y:S05]  /*0ac0*/  @!P1 BRA `(.L_x_338) ;  /* 0x00000004009c9947 */ /* 0x000fea0003800000 */
[----:B------:R-:W-:Y:S01]  /*0ad0*/  IADD3 R14, PT, PT, R9, -0x1, RZ ;  /* 0xffffffff090e7810 */ /* 0x000fe20007ffe0ff */
[----:B------:R-:W-:Y:S01]  /*0ae0*/  BSSY.RECONVERGENT B1, `(.L_x_343) ;  /* 0x0000030000017945 */ /* 0x000fe20003800200 */
[----:B------:R-:W-:Y:S02]  /*0af0*/  ISETP.NE.AND P2, PT, R10, RZ, PT ;  /* 0x000000ff0a00720c */ /* 0x000fe40003f45270 */
[----:B------:R-:W-:-:S13]  /*0b00*/  ISETP.GE.U32.AND P1, PT, R14, 0x7, PT ;  /* 0x000000070e00780c */ /* 0x000fda0003f26070 */
[----:B------:R-:W-:Y:S05]  /*0b10*/  @!P1 BRA `(.L_x_344) ;  /* 0x0000000000b09947 */ /* 0x000fea0003800000 */
[----:B------:R-:W0:Y:S01]  /*0b20*/  LDCU UR5, c[0x0][0x3b0] ;  /* 0x00007600ff0577ac */ /* 0x000e220008000800 */
[----:B------:R-:W1:Y:S01]  /*0b30*/  LDC.64 R16, c[0x0][0x380] ;  /* 0x0000e000ff107b82 */ /* 0x000e620000000a00 */
[----:B------:R-:W2:Y:S01]  /*0b40*/  LDCU UR9, c[0x0][0x3b8] ;  /* 0x00007700ff0977ac */ /* 0x000ea20008000800 */
[----:B0-----:R-:W-:-:S04]  /*0b50*/  IMAD R14, R13, UR5, R2 ;  /* 0x000000050d0e7c24 */ /* 0x001fc8000f8e0202 */
[C---:B--2---:R-:W-:Y:S01]  /*0b60*/  IMAD R15, R14.reuse, UR9, R7 ;  /* 0x000000090e0f7c24 */ /* 0x044fe2000f8e0207 */
[----:B------:R-:W-:-:S03]  /*0b70*/  IADD3 R18, PT, PT, R14, UR5, RZ ;  /* 0x000000050e127c10 */ /* 0x000fc6000fffe0ff */
[----:B-1----:R-:W-:-:S04]  /*0b80*/  IMAD.WIDE R14, R15, 0x8, R16 ;  /* 0x000000080f0e7825 */ /* 0x002fc800078e0210 */
[C---:B------:R-:W-:Y:S01]  /*0b90*/  IMAD R31, R18.reuse, UR9, R7 ;  /* 0x00000009121f7c24 */ /* 0x040fe2000f8e0207 */
[----:B------:R-:W-:Y:S01]  /*0ba0*/  IADD3 R18, PT, PT, R18, UR5, RZ ;  /* 0x0000000512127c10 */ /* 0x000fe2000fffe0ff */
[----:B------:R-:W2:Y:S02]  /*0bb0*/  LDG.E.64 R14, desc[UR6][R14.64] ;  /* 0x000000060e0e7981 */ /* 0x000ea4000c1e1b00 */
[----:B------:R-:W-:-:S04]  /*0bc0*/  IMAD.WIDE R30, R31, 0x8, R16 ;  /* 0x000000081f1e7825 */ /* 0x000fc800078e0210 */
[C---:B------:R-:W-:Y:S01]  /*0bd0*/  IMAD R29, R18.reuse, UR9, R7 ;  /* 0x00000009121d7c24 */ /* 0x040fe2000f8e0207 */
[----:B------:R-:W-:Y:S01]  /*0be0*/  IADD3 R18, PT, PT, R18, UR5, RZ ;  /* 0x0000000512127c10 */ /* 0x000fe2000fffe0ff */
[----:B------:R-:W3:Y:S02]  /*0bf0*/  LDG.E.64 R30, desc[UR6][R30.64] ;  /* 0x000000061e1e7981 */ /* 0x000ee4000c1e1b00 */
[----:B------:R-:W-:-:S04]  /*0c00*/  IMAD.WIDE R28, R29, 0x8, R16 ;  /* 0x000000081d1c7825 */ /* 0x000fc800078e0210 */
[C---:B------:R-:W-:Y:S01]  /*0c10*/  IMAD R25, R18.reuse, UR9, R7 ;  /* 0x0000000912197c24 */ /* 0x040fe2000f8e0207 */
[----:B------:R-:W-:Y:S01]  /*0c20*/  IADD3 R18, PT, PT, R18, UR5, RZ ;  /* 0x0000000512127c10 */ /* 0x000fe2000fffe0ff */
[----:B------:R-:W4:Y:S02]  /*0c30*/  LDG.E.64 R28, desc[UR6][R28.64] ;  /* 0x000000061c1c7981 */ /* 0x000f24000c1e1b00 */
[----:B------:R-:W-:-:S04]  /*0c40*/  IMAD.WIDE R24, R25, 0x8, R16 ;  /* 0x0000000819187825 */ /* 0x000fc800078e0210 */
[C---:B------:R-:W-:Y:S01]  /*0c50*/  IMAD R23, R18.reuse, UR9, R7 ;  /* 0x0000000912177c24 */ /* 0x040fe2000f8e0207 */
[----:B------:R-:W-:Y:S01]  /*0c60*/  IADD3 R18, PT, PT, R18, UR5, RZ ;  /* 0x0000000512127c10 */ /* 0x000fe2000fffe0ff */
[----:B------:R-:W4:Y:S02]  /*0c70*/  LDG.E.64 R24, desc[UR6][R24.64] ;  /* 0x0000000618187981 */ /* 0x000f24000c1e1b00 */
[----:B------:R-:W-:Y:S01]  /*0c80*/  IMAD.WIDE R22, R23, 0x8, R16 ;  /* 0x0000000817167825 */ /* 0x000fe200078e0210 */
[----:B------:R-:W-:-:S03]  /*0c90*/  IADD3 R32, PT, PT, R18, UR5, RZ ;  /* 0x0000000512207c10 */ /* 0x000fc6000fffe0ff */
[--C-:B------:R-:W-:Y:S02]  /*0ca0*/  IMAD R19, R18, UR9, R7.reuse ;  /* 0x0000000912137c24 */ /* 0x100fe4000f8e0207 */
[----:B------:R-:W4:Y:S01]  /*0cb0*/  LDG.E.64 R22, desc[UR6][R22.64] ;  /* 0x0000000616167981 */ /* 0x000f22000c1e1b00 */
[C---:B------:R-:W-:Y:S02]  /*0cc0*/  IMAD R33, R32.reuse, UR9, R7 ;  /* 0x0000000920217c24 */ /* 0x040fe4000f8e0207 */
[----:B------:R-:W-:Y:S01]  /*0cd0*/  IMAD.WIDE R18, R19, 0x8, R16 ;  /* 0x0000000813127825 */ /* 0x000fe200078e0210 */
[----:B------:R-:W-:-:S03]  /*0ce0*/  IADD3 R34, PT, PT, R32, UR5, RZ ;  /* 0x0000000520227c10 */ /* 0x000fc6000fffe0ff */
[----:B------:R-:W-:Y:S02]  /*0cf0*/  IMAD.WIDE R32, R33, 0x8, R16 ;  /* 0x0000000821207825 */ /* 0x000fe400078e0210 */
[----:B------:R-:W4:Y:S02]  /*0d00*/  LDG.E.64 R18, desc[UR6][R18.64] ;  /* 0x0000000612127981 */ /* 0x000f24000c1e1b00 */
[----:B------:R-:W-:Y:S02]  /*0d10*/  IMAD R35, R34, UR9, R7 ;  /* 0x0000000922237c24 */ /* 0x000fe4000f8e0207 */
[----:B------:R-:W4:Y:S02]  /*0d20*/  LDG.E.64 R32, desc[UR6][R32.64] ;  /* 0x0000000620207981 */ /* 0x000f24000c1e1b00 */
[----:B------:R-:W-:-:S06]  /*0d30*/  IMAD.WIDE R16, R35, 0x8, R16 ;  /* 0x0000000823107825 */ /* 0x000fcc00078e0210 */
[----:B------:R-:W4:Y:S01]  /*0d40*/  LDG.E.64 R16, desc[UR6][R16.64] ;  /* 0x0000000610107981 */ /* 0x000f22000c1e1b00 */
[----:B------:R-:W-:Y:S01]  /*0d50*/  IADD3 R13, PT, PT, R13, 0x8, RZ ;  /* 0x000000080d0d7810 */ /* 0x000fe20007ffe0ff */
[----:B--2---:R-:W-:-:S08]  /*0d60*/  DMUL R14, R26, R14 ;  /* 0x0000000e1a0e7228 */ /* 0x004fd00000000000 */
[----:B---3--:R-:W-:-:S08]  /*0d70*/  DMUL R14, R14, R30 ;  /* 0x0000001e0e0e7228 */ /* 0x008fd00000000000 */
[----:B----4-:R-:W-:-:S08]  /*0d80*/  DMUL R14, R14, R28 ;  /* 0x0000001c0e0e7228 */ /* 0x010fd00000000000 */
[----:B------:R-:W-:-:S08]  /*0d90*/  DMUL R14, R14, R24 ;  /* 0x000000180e0e7228 */ /* 0x000fd00000000000 */
[----:B------:R-:W-:-:S08]  /*0da0*/  DMUL R14, R14, R22 ;  /* 0x000000160e0e7228 */ /* 0x000fd00000000000 */
[----:B------:R-:W-:-:S08]  /*0db0*/  DMUL R14, R14, R18 ;  /* 0x000000120e0e7228 */ /* 0x000fd00000000000 */
[----:B------:R-:W-:-:S08]  /*0dc0*/  DMUL R14, R14, R32 ;  /* 0x000000200e0e7228 */ /* 0x000fd00000000000 */
[----:B------:R-:W-:-:S11]  /*0dd0*/  DMUL R26, R14, R16 ;  /* 0x000000100e1a7228 */ /* 0x000fd60000000000 */
.L_x_344:
[----:B------:R-:W-:Y:S05]  /*0de0*/  BSYNC.RECONVERGENT B1 ;  /* 0x0000000000017941 */ /* 0x000fea0003800200 */
.L_x_343:
        /* <DEDUP_REMOVED lines=16> */
[----:B------:R-:W-:Y:S01]  /*0ef0*/  IMAD.WIDE R16, R17, 0x8, R22 ;  /* 0x0000000811107825 */ /* 0x000fe200078e0216 */
[----:B------:R-:W-:-:S03]  /*0f00*/  IADD3 R24, PT, PT, R14, UR5, RZ ;  /* 0x000000050e187c10 */ /* 0x000fc6000fffe0ff */
[--C-:B------:R-:W-:Y:S02]  /*0f10*/  IMAD R15, R14, UR9, R7.reuse ;  /* 0x000000090e0f7c24 */ /* 0x100fe4000f8e0207 */
[----:B------:R-:W3:Y:S01]  /*0f20*/  LDG.E.64 R16, desc[UR6][R16.64] ;  /* 0x0000000610107981 */ /* 0x000ee2000c1e1b00 */
[----:B------:R-:W-:Y:S02]  /*0f30*/  IMAD R25, R24, UR9, R7 ;  /* 0x0000000918197c24 */ /* 0x000fe4000f8e0207 */
[----:B------:R-:W-:-:S04]  /*0f40*/  IMAD.WIDE R14, R15, 0x8, R22 ;  /* 0x000000080f0e7825 */ /* 0x000fc800078e0216 */
[----:B------:R-:W-:Y:S02]  /*0f50*/  IMAD.WIDE R22, R25, 0x8, R22 ;  /* 0x0000000819167825 */ /* 0x000fe400078e0216 */
[----:B------:R-:W4:Y:S04]  /*0f60*/  LDG.E.64 R14, desc[UR6][R14.64] ;  /* 0x000000060e0e7981 */ /* 0x000f28000c1e1b00 */
[----:B------:R-:W4:Y:S01]  /*0f70*/  LDG.E.64 R22, desc[UR6][R22.64] ;  /* 0x0000000616167981 */ /* 0x000f22000c1e1b00 */
[----:B------:R-:W-:Y:S01]  /*0f80*/  IADD3 R13, PT, PT, R13, 0x4, RZ ;  /* 0x000000040d0d7810 */ /* 0x000fe20007ffe0ff */
[----:B--2---:R-:W-:-:S08]  /*0f90*/  DMUL R18, R26, R18 ;  /* 0x000000121a127228 */ /* 0x004fd00000000000 */
[----:B---3--:R-:W-:-:S08]  /*0fa0*/  DMUL R18, R18, R16 ;  /* 0x0000001012127228 */ /* 0x008fd00000000000 */
[----:B----4-:R-:W-:-:S08]  /*0fb0*/  DMUL R18, R18, R14 ;  /* 0x0000000e12127228 */ /* 0x010fd00000000000 */
[----:B------:R-:W-:-:S11]  /*0fc0*/  DMUL R26, R18, R22 ;  /* 0x00000016121a7228 */ /* 0x000fd60000000000 */
.L_x_346:
[----:B------:R-:W-:Y:S05]  /*0fd0*/  BSYNC.RECONVERGENT B1 ;  /* 0x0000000000017941 */ /* 0x000fea0003800200 */
.L_x_345:
[----:B------:R-:W-:Y:S05]  /*0fe0*/  @!P2 BRA `(.L_x_338) ;  /* 0x000000000054a947 */ /* 0x000fea0003800000 */
[----:B------:R-:W0:Y:S08]  /*0ff0*/  LDC R19, c[0x0][0x3b0] ;  /* 0x0000ec00ff137b82 */ /* 0x000e300000000800 */
[----:B------:R-:W1:Y:S08]  /*1000*/  LDC R22, c[0x0][0x3b8] ;  /* 0x0000ee00ff167b82 */ /* 0x000e700000000800 */
[----:B------:R-:W2:Y:S01]  /*1010*/  LDC.64 R14, c[0x0][0x380] ;  /* 0x0000e000ff0e7b82 */ /* 0x000ea20000000a00 */
[----:B0-----:R-:W-:-:S04]  /*1020*/  IMAD R18, R13, R19, R2 ;  /* 0x000000130d127224 */ /* 0x001fc800078e0202 */
[----:B-1----:R-:W-:-:S04]  /*1030*/  IMAD R17, R18, R22, R7 ;  /* 0x0000001612117224 */ /* 0x002fc800078e0207 */
[----:B--2---:R-:W-:-:S06]  /*1040*/  IMAD.WIDE R16, R17, 0x8, R14 ;  /* 0x0000000811107825 */ /* 0x004fcc00078e020e */
[----:B------:R-:W2:Y:S01]  /*1050*/  LDG.E.64 R16, desc[UR6][R16.64] ;  /* 0x0000000610107981 */ /* 0x000ea2000c1e1b00 */
[----:B------:R-:W-:Y:S01]  /*1060*/  ISETP.NE.AND P1, PT, R11, 0x1, PT ;  /* 0x000000010b00780c */ /* 0x000fe20003f25270 */
[----:B--2---:R-:W-:-:S12]  /*1070*/  DMUL R26, R26, R16 ;  /* 0x000000101a1a7228 */ /* 0x004fd80000000000 */
[----:B------:R-:W-:Y:S05]  /*1080*/  @!P1 BRA `(.L_x_338) ;  /* 0x00000000002c9947 */ /* 0x000fea0003800000 */
[----:B------:R-:W-:Y:S02]  /*1090*/  ISETP.NE.AND P1, PT, R11, 0x2, PT ;  /* 0x000000020b00780c */ /* 0x000fe40003f25270 */
[----:B------:R-:W-:-:S05]  /*10a0*/  IADD3 R18, PT, PT, R18, R19, RZ ;  /* 0x0000001312127210 */ /* 0x000fca0007ffe0ff */
[----:B------:R-:W-:-:S04]  /*10b0*/  IMAD R17, R18, R22, R7 ;  /* 0x0000001612117224 */ /* 0x000fc800078e0207 */
[----:B------:R-:W-:Y:S02]  /*10c0*/  IMAD.WIDE R16, R17, 0x8, R14 ;  /* 0x0000000811107825 */ /* 0x000fe400078e020e */
[----:B------:R-:W-:-:S04]  /*10d0*/  @P1 IADD3 R18, PT, PT, R18, R19, RZ ;  /* 0x0000001312121210 */ /* 0x000fc80007ffe0ff */
[----:B------:R-:W2:Y:S01]  /*10e0*/  LDG.E.64 R16, desc[UR6][R16.64] ;  /* 0x0000000610107981 */ /* 0x000ea2000c1e1b00 */
[----:B------:R-:W-:-:S04]  /*10f0*/  @P1 IMAD R13, R18, R22, R7 ;  /* 0x00000016120d1224 */ /* 0x000fc800078e0207 */
[----:B------:R-:W-:-:S06]  /*1100*/  @P1 IMAD.WIDE R14, R13, 0x8, R14 ;  /* 0x000000080d0e1825 */ /* 0x000fcc00078e020e */
[----:B------:R-:W3:Y:S01]  /*1110*/  @P1 LDG.E.64 R14, desc[UR6][R14.64] ;  /* 0x000000060e0e1981 */ /* 0x000ee2000c1e1b00 */
[----:B--2---:R-:W-:-:S08]  /*1120*/  DMUL R26, R26, R16 ;  /* 0x000000101a1a7228 */ /* 0x004fd00000000000 */
[----:B---3--:R-:W-:-:S11]  /*1130*/  @P1 DMUL R26, R26, R14 ;  /* 0x0000000e1a1a1228 */ /* 0x008fd60000000000 */
.L_x_338:
[----:B------:R-:W-:Y:S05]  /*1140*/  BSYNC.RECONVERGENT B0 ;  /* 0x0000000000007941 */ /* 0x000fea0003800200 */
.L_x_337:
[----:B------:R-:W0:Y:S01]  /*1150*/  LDC.64 R14, c[0x0][0x398] ;  /* 0x0000e600ff0e7b82 */ /* 0x000e220000000a00 */
[----:B------:R-:W1:Y:S07]  /*1160*/  LDCU UR5, c[0x0][0x3b8] ;  /* 0x00007700ff0577ac */ /* 0x000e6e0008000800 */
[----:B------:R-:W2:Y:S08]  /*1170*/  LDC.64 R18, c[0x0][0x380] ;  /* 0x0000e000ff127b82 */ /* 0x000eb00000000a00 */
[----:B------:R-:W3:Y:S01]  /*1180*/  LDC.64 R24, c[0x0][0x388] ;  /* 0x0000e200ff187b82 */ /* 0x000ee20000000a00 */
[----:B-1----:R-:W-:-:S02]  /*1190*/  IMAD R13, R4, UR5, R7 ;  /* 0x00000005040d7c24 */ /* 0x002fc4000f8e0207 */
[----:B0-----:R-:W-:-:S06]  /*11a0*/  IMAD.WIDE.U32 R14, R7, 0x8, R14 ;  /* 0x00000008070e7825 */ /* 0x001fcc00078e000e */
[----:B------:R-:W4:Y:S01]  /*11b0*/  LDG.E.64 R14, desc[UR6][R14.64] ;  /* 0x000000060e0e7981 */ /* 0x000f22000c1e1b00 */
[----:B--2---:R-:W-:-:S06]  /*11c0*/  IMAD.WIDE R18, R13, 0x8, R18 ;  /* 0x000000080d127825 */ /* 0x004fcc00078e0212 */
[----:B------:R-:W2:Y:S01]  /*11d0*/  LDG.E.64 R18, desc[UR6][R18.64] ;  /* 0x0000000612127981 */ /* 0x000ea2000c1e1b00 */
[----:B---3--:R-:W-:Y:S01]  /*11e0*/  IMAD.WIDE R24, R4, 0x8, R24 ;  /* 0x0000000804187825 */ /* 0x008fe200078e0218 */
[----:B------:R-:W-:-:S04]  /*11f0*/  IADD3 R7, PT, PT, R7, 0x1, RZ ;  /* 0x0000000107077810 */ /* 0x000fc80007ffe0ff */
[----:B------:R-:W-:Y:S01]  /*1200*/  ISETP.NE.AND P1, PT, R7, UR5, PT ;  /* 0x0000000507007c0c */ /* 0x000fe2000bf25270 */
[----:B----4-:R-:W-:Y:S02]  /*1210*/  DMUL R16, R14, 0.5 ;  /* 0x3fe000000e107828 */ /* 0x010fe40000000000 */
[----:B--2---:R-:W-:-:S08]  /*1220*/  DADD R22, -R18, 1 ;  /* 0x3ff0000012167429 */ /* 0x004fd00000000100 */
[----:B------:R-:W-:-:S08]  /*1230*/  DMUL R16, R16, R22 ;  /* 0x0000001610107228 */ /* 0x000fd00000000000 */
[----:B-----5:R-:W-:-:S07]  /*1240*/  DFMA R20, R16, R26, R20 ;  /* 0x0000001a1014722b */ /* 0x020fce0000000014 */
[----:B------:R0:W-:Y:S01]  /*1250*/  STG.E.64 desc[UR6][R24.64], R20 ;  /* 0x0000001418007986 */ /* 0x0001e2000c101b06 */
[----:B------:R-:W-:Y:S05]  /*1260*/  @P1 BRA `(.L_x_347) ;  /* 0xffffffec00fc1947 */ /* 0x000fea000383ffff */
.L_x_336:
[----:B------:R-:W1:Y:S01]  /*1270*/  LDC.64 R4, c[0x0][0x3a0] ;  /* 0x0000e800ff047b82 */ /* 0x000e620000000a00 */
[----:B------:R-:W2:Y:S01]  /*1280*/  LDCU UR5, c[0x0][0x3b0] ;  /* 0x00007600ff0577ac */ /* 0x000ea20008000800 */
[----:B------:R-:W-:-:S05]  /*1290*/  IADD3 R0, PT, PT, R0, 0x2, RZ ;  /* 0x0000000200007810 */ /* 0x000fca0007ffe0ff */
[----:B------:R-:W-:Y:S01]  /*12a0*/  IMAD R9, R2, R0, R3 ;  /* 0x0000000002097224 */ /* 0x000fe200078e0203 */
[----:B------:R-:W3:Y:S01]  /*12b0*/  LDC.64 R6, c[0x0][0x388] ;  /* 0x0000e200ff067b82 */ /* 0x000ee20000000a00 */
[----:B--2---:R-:W-:-:S07]  /*12c0*/  IMAD R11, R3, UR5, R2 ;  /* 0x00000005030b7c24 */ /* 0x004fce000f8e0202 */
[----:B------:R-:W2:Y:S01]  /*12d0*/  LDC.64 R2, c[0x0][0x3a8] ;  /* 0x0000ea00ff027b82 */ /* 0x000ea20000000a00 */
[----:B-1----:R-:W-:-:S06]  /*12e0*/  IMAD.WIDE R4, R9, 0x8, R4 ;  /* 0x0000000809047825 */ /* 0x002fcc00078e0204 */
[----:B------:R-:W4:Y:S01]  /*12f0*/  LDG.E.64 R4, desc[UR6][R4.64] ;  /* 0x0000000604047981 */ /* 0x000f22000c1e1b00 */
[C---:B---3--:R-:W-:Y:S02]  /*1300*/  IMAD.WIDE R8, R11.reuse, 0x8, R6 ;  /* 0x000000080b087825 */ /* 0x048fe400078e0206 */
[----:B------:R-:W1:Y:S04]  /*1310*/  LDC.64 R6, c[0x0][0x390] ;  /* 0x0000e400ff067b82 */ /* 0x000e680000000a00 */
[----:B------:R-:W3:Y:S01]  /*1320*/  LDG.E.64 R8, desc[UR6][R8.64] ;  /* 0x0000000608087981 */ /* 0x000ee2000c1e1b00 */
[----:B------:R-:W-:Y:S01]  /*1330*/  UMOV UR10, 0x54442d18 ;  /* 0x54442d18000a7882 */ /* 0x000fe20000000000 */
[----:B------:R-:W-:Y:S02]  /*1340*/  UMOV UR11, 0x401921fb ;  /* 0x401921fb000b7882 */ /* 0x000fe40000000000 */
[----:B--2---:R-:W-:Y:S01]  /*1350*/  DMUL R2, R2, UR10 ;  /* 0x0000000a02027c28 */ /* 0x004fe20008000000 */
[----:B-1----:R-:W-:-:S07]  /*1360*/  IMAD.WIDE R6, R11, 0x8, R6 ;  /* 0x000000080b067825 */ /* 0x002fce00078e0206 */
[----:B----4-:R-:W-:-:S08]  /*1370*/  DMUL R2, R2, R4 ;  /* 0x0000000402027228 */ /* 0x010fd00000000000 */
[----:B---3--:R-:W-:-:S07]  /*1380*/  DMUL R2, R2, R8 ;  /* 0x0000000802027228 */ /* 0x008fce0000000000 */
[----:B------:R-:W-:Y:S01]  /*1390*/  STG.E.64 desc[UR6][R6.64], R2 ;  /* 0x0000000206007986 */ /* 0x000fe2000c101b06 */
[----:B------:R-:W-:Y:S05]  /*13a0*/  EXIT ;  /* 0x000000000000794d */ /* 0x000fea0003800000 */
.L_x_348:
        /* <DEDUP_REMOVED lines=13> */
.L_x_1608:


//--------------------- .text._Z38integrate_optdepth_transmission_nonisoPdS_S_S_S_S_S_S_S_S_iii --------------------------
	.section	.text._Z38integrate_optdepth_transmission_nonisoPdS_S_S_S_S_S_S_S_S_iii,"ax",@progbits
	.align	128
        .global         _Z38integrate_optdepth_transmission_nonisoPdS_S_S_S_S_S_S_S_S_iii
        .type           _Z38integrate_optdepth_transmission_nonisoPdS_S_S_S_S_S_S_S_S_iii,@function
        .size           _Z38integrate_optdepth_transmission_nonisoPdS_S_S_S_S_S_S_S_S_iii,(.L_x_1609 - _Z38integrate_optdepth_transmission_nonisoPdS_S_S_S_S_S_S_S_S_iii)
        .other          _Z38integrate_optdepth_transmission_nonisoPdS_S_S_S_S_S_S_S_S_iii,@"STO_CUDA_ENTRY STV_DEFAULT"
_Z38integrate_optdepth_transmission_nonisoPdS_S_S_S_S_S_S_S_S_iii:
.text._Z38integrate_optdepth_transmission_nonisoPdS_S_S_S_S_S_S_S_S_iii:
        /* <DEDUP_REMOVED lines=15> */
[----:B------:R-:W-:Y:S01]  /*00f0*/  IMAD R0, R3, UR6, R0 ;  /* 0x0000000603007c24 */ /* 0x000fe2000f8e0200 */
[----:B------:R-:W2:Y:S05]  /*0100*/  LDCU UR6, c[0x0][0x3d8] ;  /* 0x00007b00ff0677ac */ /* 0x000eaa0008000800 */
[----:B------:R-:W3:Y:S01]  /*0110*/  LDC.64 R4, c[0x0][0x390] ;  /* 0x0000e400ff047b82 */ /* 0x000ee20000000a00 */
[----:B--2---:R-:W-:Y:S01]  /*0120*/  UISETP.GE.AND UP0, UPT, UR6, 0x1, UPT ;  /* 0x000000010600788c */ /* 0x004fe2000bf06270 */
[----:B0-----:R-:W-:-:S05]  /*0130*/  IMAD.WIDE R6, R0, 0x8, R6 ;  /* 0x0000000800067825 */ /* 0x001fca00078e0206 */
[----:B-1----:R0:W-:Y:S01]  /*0140*/  STG.E.64 desc[UR10][R6.64], RZ ;  /* 0x000000ff06007986 */ /* 0x0021e2000c101b0a */
[----:B---3--:R-:W-:-:S05]  /*0150*/  IMAD.WIDE R4, R0, 0x8, R4 ;  /* 0x0000000800047825 */ /* 0x008fca00078e0204 */
[----:B------:R0:W-:Y:S01]  /*0160*/  STG.E.64 desc[UR10][R4.64], RZ ;  /* 0x000000ff04007986 */ /* 0x0001e2000c101b0a */
[----:B------:R-:W-:Y:S05]  /*0170*/  BRA.U !UP0, `(.L_x_349) ;  /* 0x0000000908a87547 */ /* 0x000fea000b800000 */
[----:B------:R-:W-:Y:S01]  /*0180*/  UISETP.GE.U32.AND UP1, UPT, UR6, 0x4, UPT ;  /* 0x000000040600788c */ /* 0x000fe2000bf26070 */
[----:B------:R-:W-:Y:S01]  /*0190*/  HFMA2 R3, -RZ, RZ, 0, 0 ;  /* 0x00000000ff037431 */ /* 0x000fe200000001ff */
[----:B------:R-:W-:Y:S02]  /*01a0*/  ULOP3.LUT UR7, UR6, 0x3, URZ, 0xc0, !UPT ;  /* 0x0000000306077892 */ /* 0x000fe4000f8ec0ff */
[----:B------:R-:W-:Y:S02]  /*01b0*/  IMAD R2, R0, UR6, RZ ;  /* 0x0000000600027c24 */ /* 0x000fe4000f8e02ff */
[----:B------:R-:W-:-:S03]  /*01c0*/  UISETP.NE.AND UP0, UPT, UR7, URZ, UPT ;  /* 0x000000ff0700728c */ /* 0x000fc6000bf05270 */
[----:B------:R-:W-:Y:S08]  /*01d0*/  BRA.U !UP1, `(.L_x_350) ;  /* 0x00000005095c7547 */ /* 0x000ff0000b800000 */
[----:B------:R-:W1:Y:S01]  /*01e0*/  LDCU.64 UR4, c[0x0][0x3b0] ;  /* 0x00007600ff0477ac */ /* 0x000e620008000a00 */
[----:B------:R-:W-:Y:S01]  /*01f0*/  MOV R26, R2 ;  /* 0x00000002001a7202 */ /* 0x000fe20000000f00 */
[----:B------:R-:W-:-:S04]  /*0200*/  ULOP3.LUT UR8, UR6, 0x7ffffffc, URZ, 0xc0, !UPT ;  /* 0x7ffffffc06087892 */ /* 0x000fc8000f8ec0ff */
[----:B------:R-:W-:Y:S02]  /*0210*/  UIADD3 UR9, UPT, UPT, -UR8, URZ, URZ ;  /* 0x000000ff08097290 */ /* 0x000fe4000fffe1ff */
[----:B------:R-:W-:Y:S01]  /*0220*/  MOV R3, UR8 ;  /* 0x0000000800037c02 */ /* 0x000fe20008000f00 */
[----:B-1----:R-:W-:-:S04]  /*0230*/  UIADD3 UR4, UP1, UPT, UR4, 0x10, URZ ;  /* 0x0000001004047890 */ /* 0x002fc8000ff3e0ff */
[----:B------:R-:W-:Y:S02]  /*0240*/  UIADD3.X UR5, UPT, UPT, URZ, UR5, URZ, UP1, !UPT ;  /* 0x00000005ff057290 */ /* 0x000fe40008ffe4ff */
[----:B------:R-:W-:-:S04]  /*0250*/  MOV R12, UR4 ;  /* 0x00000004000c7c02 */ /* 0x000fc80008000f00 */
[----:B------:R-:W-:-:S07]  /*0260*/  MOV R13, UR5 ;  /* 0x00000005000d7c02 */ /* 0x000fce0008000f00 */
.L_x_351:
[----:B-1----:R-:W1:Y:S01]  /*0270*/  LDC.64 R8, c[0x0][0x398] ;  /* 0x0000e600ff087b82 */ /* 0x002e620000000a00 */
[----:B------:R-:W2:Y:S04]  /*0280*/  LDG.E.64 R24, desc[UR10][R12.64+-0x10] ;  /* 0xfffff00a0c187981 */ /* 0x000ea8000c1e1b00 */
[----:B------:R-:W3:Y:S03]  /*0290*/  LDG.E.64 R18, desc[UR10][R6.64] ;  /* 0x0000000a06127981 */ /* 0x000ee6000c1e1b00 */
[----:B------:R-:W4:Y:S08]  /*02a0*/  LDC.64 R10, c[0x0][0x3a0] ;  /* 0x0000e800ff0a7b82 */ /* 0x000f300000000a00 */
[----:B------:R-:W5:Y:S01]  /*02b0*/  LDC.64 R22, c[0x0][0x380] ;  /* 0x0000e000ff167b82 */ /* 0x000f620000000a00 */
[----:B-1----:R-:W-:-:S07]  /*02c0*/  IMAD.WIDE R8, R26, 0x8, R8 ;  /* 0x000000081a087825 */ /* 0x002fce00078e0208 */
[----:B------:R-:W1:Y:S01]  /*02d0*/  LDC.64 R20, c[0x0][0x388] ;  /* 0x0000e200ff147b82 */ /* 0x000e620000000a00 */
[----:B------:R-:W5:Y:S01]  /*02e0*/  LDG.E.64 R14, desc[UR10][R8.64] ;  /* 0x0000000a080e7981 */ /* 0x000f62000c1e1b00 */
[----:B----4-:R-:W-:-:S05]  /*02f0*/  IMAD.WIDE R10, R26, 0x8, R10 ;  /* 0x000000081a0a7825 */ /* 0x010fca00078e020a */
[----:B------:R-:W5:Y:S01]  /*0300*/  LDG.E.64 R16, desc[UR10][R10.64] ;  /* 0x0000000a0a107981 */ /* 0x000f62000c1e1b00 */
[----:B--2---:R-:W-:Y:S02]  /*0310*/  DMUL R24, R24, 0.5 ;  /* 0x3fe0000018187828 */ /* 0x004fe40000000000 */
[----:B-----5:R-:W-:Y:S01]  /*0320*/  DADD R14, R14, R16 ;  /* 0x000000000e0e7229 */ /* 0x020fe20000000010 */
[----:B-1----:R-:W-:-:S07]  /*0330*/  IMAD.WIDE R16, R26, 0x8, R20 ;  /* 0x000000081a107825 */ /* 0x002fce00078e0214 */
[----:B---3--:R-:W-:Y:S01]  /*0340*/  DFMA R28, R24, R14, R18 ;  /* 0x0000000e181c722b */ /* 0x008fe20000000012 */
[----:B------:R-:W-:-:S06]  /*0350*/  IMAD.WIDE R14, R26, 0x8, R22 ;  /* 0x000000081a0e7825 */ /* 0x000fcc00078e0216 */
[----:B------:R-:W-:Y:S04]  /*0360*/  STG.E.64 desc[UR10][R6.64], R28 ;  /* 0x0000001c06007986 */ /* 0x000fe8000c101b0a */
[----:B------:R-:W2:Y:S04]  /*0370*/  LDG.E.64 R20, desc[UR10][R14.64] ;  /* 0x0000000a0e147981 */ /* 0x000ea8000c1e1b00 */
[----:B------:R-:W2:Y:S04]  /*0380*/  LDG.E.64 R18, desc[UR10][R16.64] ;  /* 0x0000000a10127981 */ /* 0x000ea8000c1e1b00 */
[----:B------:R-:W3:Y:S04]  /*0390*/  LDG.E.64 R24, desc[UR10][R12.64+-0x10] ;  /* 0xfffff00a0c187981 */ /* 0x000ee8000c1e1b00 */
[----:B------:R-:W4:Y:S01]  /*03a0*/  LDG.E.64 R22, desc[UR10][R4.64] ;  /* 0x0000000a04167981 */ /* 0x000f22000c1e1b00 */
[----:B--2---:R-:W-:-:S02]  /*03b0*/  DMUL R18, R20, R18 ;  /* 0x0000001214127228 */ /* 0x004fc40000000000 */
[----:B---3--:R-:W-:-:S08]  /*03c0*/  DMUL R24, R24, 0.5 ;  /* 0x3fe0000018187828 */ /* 0x008fd00000000000 */
[----:B----4-:R-:W-:-:S07]  /*03d0*/  DFMA R22, R24, R18, R22 ;  /* 0x000000121816722b */ /* 0x010fce0000000016 */
[----:B------:R1:W-:Y:S04]  /*03e0*/  STG.E.64 desc[UR10][R4.64], R22 ;  /* 0x0000001604007986 */ /* 0x0003e8000c101b0a */
[----:B------:R-:W2:Y:S04]  /*03f0*/  LDG.E.64 R20, desc[UR10][R8.64+0x8] ;  /* 0x0000080a08147981 */ /* 0x000ea8000c1e1b00 */
[----:B------:R-:W2:Y:S04]  /*0400*/  LDG.E.64 R18, desc[UR10][R10.64+0x8] ;  /* 0x0000080a0a127981 */ /* 0x000ea8000c1e1b00 */
[----:B------:R-:W3:Y:S04]  /*0410*/  LDG.E.64 R24, desc[UR10][R12.64+-0x8] ;  /* 0xfffff80a0c187981 */ /* 0x000ee8000c1e1b00 */
[----:B-1----:R-:W4:Y:S01]  /*0420*/  LDG.E.64 R22, desc[UR10][R6.64] ;  /* 0x0000000a06167981 */ /* 0x002f22000c1e1b00 */
[----:B--2---:R-:W-:-:S02]  /*0430*/  DADD R18, R20, R18 ;  /* 0x0000000014127229 */ /* 0x004fc40000000012 */
[----:B---3--:R-:W-:-:S08]  /*0440*/  DMUL R24, R24, 0.5 ;  /* 0x3fe0000018187828 */ /* 0x008fd00000000000 */
[----:B----4-:R-:W-:-:S07]  /*0450*/  DFMA R28, R24, R18, R22 ;  /* 0x00000012181c722b */ /* 0x010fce0000000016 */
        /* <DEDUP_REMOVED lines=28> */
[----:B------:R-:W4:Y:S01]  /*0620*/  LDG.E.64 R18, desc[UR10][R6.64] ;  /* 0x0000000a06127981 */ /* 0x000f22000c1e1b00 */
[----:B--2---:R-:W-:-:S02]  /*0630*/  DADD R24, R8, R10 ;  /* 0x0000000008187229 */ /* 0x004fc4000000000a */
[----:B---3--:R-:W-:-:S08]  /*0640*/  DMUL R20, R20, 0.5 ;  /* 0x3fe0000014147828 */ /* 0x008fd00000000000 */
[----:B----4-:R-:W-:-:S07]  /*0650*/  DFMA R18, R20, R24, R18 ;  /* 0x000000181412722b */ /* 0x010fce0000000012 */
[----:B------:R2:W-:Y:S04]  /*0660*/  STG.E.64 desc[UR10][R6.64], R18 ;  /* 0x0000001206007986 */ /* 0x0005e8000c101b0a */
[----:B------:R-:W3:Y:S04]  /*0670*/  LDG.E.64 R14, desc[UR10][R14.64+0x18] ;  /* 0x0000180a0e0e7981 */ /* 0x000ee8000c1e1b00 */
[----:B------:R-:W3:Y:S04]  /*0680*/  LDG.E.64 R16, desc[UR10][R16.64+0x18] ;  /* 0x0000180a10107981 */ /* 0x000ee8000c1e1b00 */
[----:B------:R4:W5:Y:S04]  /*0690*/  LDG.E.64 R20, desc[UR10][R12.64+0x8] ;  /* 0x0000080a0c147981 */ /* 0x000968000c1e1b00 */
[----:B-1----:R-:W2:Y:S01]  /*06a0*/  LDG.E.64 R22, desc[UR10][R4.64] ;  /* 0x0000000a04167981 */ /* 0x002ea2000c1e1b00 */
[----:B------:R-:W-:-:S04]  /*06b0*/  UIADD3 UR9, UPT, UPT, UR9, 0x4, URZ ;  /* 0x0000000409097890 */ /* 0x000fc8000fffe0ff */
[----:B------:R-:W-:Y:S01]  /*06c0*/  UISETP.NE.AND UP1, UPT, UR9, URZ, UPT ;  /* 0x000000ff0900728c */ /* 0x000fe2000bf25270 */
[----:B----4-:R-:W-:Y:S02]  /*06d0*/  IADD3 R12, P0, PT, R12, 0x20, RZ ;  /* 0x000000200c0c7810 */ /* 0x010fe40007f1e0ff */
[----:B------:R-:W-:Y:S02]  /*06e0*/  IADD3 R26, PT, PT, R26, 0x4, RZ ;  /* 0x000000041a1a7810 */ /* 0x000fe40007ffe0ff */
[----:B------:R-:W-:Y:S01]  /*06f0*/  IADD3.X R13, PT, PT, RZ, R13, RZ, P0, !PT ;  /* 0x0000000dff0d7210 */ /* 0x000fe200007fe4ff */
[----:B---3--:R-:W-:Y:S02]  /*0700*/  DMUL R8, R14, R16 ;  /* 0x000000100e087228 */ /* 0x008fe40000000000 */
[----:B-----5:R-:W-:-:S08]  /*0710*/  DMUL R20, R20, 0.5 ;  /* 0x3fe0000014147828 */ /* 0x020fd00000000000 */
[----:B--2---:R-:W-:-:S07]  /*0720*/  DFMA R8, R20, R8, R22 ;  /* 0x000000081408722b */ /* 0x004fce0000000016 */
[----:B------:R1:W-:Y:S01]  /*0730*/  STG.E.64 desc[UR10][R4.64], R8 ;  /* 0x0000000804007986 */ /* 0x0003e2000c101b0a */
[----:B------:R-:W-:Y:S05]  /*0740*/  BRA.U UP1, `(.L_x_351) ;  /* 0xfffffff901c87547 */ /* 0x000fea000b83ffff */
.L_x_350:
[----:B------:R-:W-:Y:S05]  /*0750*/  BRA.U !UP0, `(.L_x_349) ;  /* 0x0000000508307547 */ /* 0x000fea000b800000 */
[----:B------:R-:W-:Y:S02]  /*0760*/  UISETP.NE.AND UP0, UPT, UR7, 0x1, UPT ;  /* 0x000000010700788c */ /* 0x000fe4000bf05270 */
[----:B------:R-:W-:-:S04]  /*0770*/  ULOP3.LUT UR4, UR6, 0x1, URZ, 0xc0, !UPT ;  /* 0x0000000106047892 */ /* 0x000fc8000f8ec0ff */
[----:B------:R-:W-:-:S03]  /*0780*/  UISETP.NE.U32.AND UP1, UPT, UR4, 0x1, UPT ;  /* 0x000000010400788c */ /* 0x000fc6000bf25070 */
[----:B------:R-:W-:Y:S08]  /*0790*/  BRA.U !UP0, `(.L_x_352) ;  /* 0x0000000108b07547 */ /* 0x000ff0000b800000 */
[----:B-1----:R-:W1:Y:S01]  /*07a0*/  LDC.64 R8, c[0x0][0x398] ;  /* 0x0000e600ff087b82 */ /* 0x002e620000000a00 */
[----:B------:R-:W-:Y:S01]  /*07b0*/  IADD3 R27, PT, PT, R2, R3, RZ ;  /* 0x00000003021b7210 */ /* 0x000fe20007ffe0ff */
[----:B------:R-:W2:Y:S06]  /*07c0*/  LDG.E.64 R20, desc[UR10][R6.64] ;  /* 0x0000000a06147981 */ /* 0x000eac000c1e1b00 */
[----:B------:R-:W3:Y:S08]  /*07d0*/  LDC.64 R10, c[0x0][0x3a0] ;  /* 0x0000e800ff0a7b82 */ /* 0x000ef00000000a00 */
[----:B------:R-:W4:Y:S01]  /*07e0*/  LDC.64 R12, c[0x0][0x3b0] ;  /* 0x0000ec00ff0c7b82 */ /* 0x000f220000000a00 */
[----:B-1----:R-:W-:-:S07]  /*07f0*/  IMAD.WIDE R8, R27, 0x8, R8 ;  /* 0x000000081b087825 */ /* 0x002fce00078e0208 */
[----:B------:R-:W1:Y:S01]  /*0800*/  LDC.64 R22, c[0x0][0x380] ;  /* 0x0000e000ff167b82 */ /* 0x000e620000000a00 */
[----:B------:R-:W5:Y:S01]  /*0810*/  LDG.E.64 R14, desc[UR10][R8.64] ;  /* 0x0000000a080e7981 */ /* 0x000f62000c1e1b00 */
[----:B---3--:R-:W-:-:S06]  /*0820*/  IMAD.WIDE R10, R27, 0x8, R10 ;  /* 0x000000081b0a7825 */ /* 0x008fcc00078e020a */
[----:B------:R-:W3:Y:S01]  /*0830*/  LDC.64 R24, c[0x0][0x388] ;  /* 0x0000e200ff187b82 */ /* 0x000ee20000000a00 */
[----:B------:R-:W5:Y:S01]  /*0840*/  LDG.E.64 R16, desc[UR10][R10.64] ;  /* 0x0000000a0a107981 */ /* 0x000f62000c1e1b00 */
[----:B----4-:R-:W-:-:S05]  /*0850*/  IMAD.WIDE.U32 R12, R3, 0x8, R12 ;  /* 0x00000008030c7825 */ /* 0x010fca00078e000c */
[----:B------:R-:W4:Y:S01]  /*0860*/  LDG.E.64 R18, desc[UR10][R12.64] ;  /* 0x0000000a0c127981 */ /* 0x000f22000c1e1b00 */
[----:B-1----:R-:W-:-:S04]  /*0870*/  IMAD.WIDE R22, R27, 0x8, R22 ;  /* 0x000000081b167825 */ /* 0x002fc800078e0216 */
[----:B---3--:R-:W-:Y:S01]  /*0880*/  IMAD.WIDE R24, R27, 0x8, R24 ;  /* 0x000000081b187825 */ /* 0x008fe200078e0218 */
[----:B-----5:R-:W-:Y:S02]  /*0890*/  DADD R14, R14, R16 ;  /* 0x000000000e0e7229 */ /* 0x020fe40000000010 */
[----:B----4-:R-:W-:-:S08]  /*08a0*/  DMUL R18, R18, 0.5 ;  /* 0x3fe0000012127828 */ /* 0x010fd00000000000 */
[----:B--2---:R-:W-:-:S07]  /*08b0*/  DFMA R18, R18, R14, R20 ;  /* 0x0000000e1212722b */ /* 0x004fce0000000014 */
[----:B------:R1:W-:Y:S04]  /*08c0*/  STG.E.64 desc[UR10][R6.64], R18 ;  /* 0x0000001206007986 */ /* 0x0003e8000c101b0a */
        /* <DEDUP_REMOVED lines=8> */
[----:B------:R-:W1:Y:S04]  /*0950*/  LDG.E.64 R8, desc[UR10][R8.64+0x8] ;  /* 0x0000080a08087981 */ /* 0x000e68000c1e1b00 */
[----:B------:R-:W1:Y:S04]  /*0960*/  LDG.E.64 R10, desc[UR10][R10.64+0x8] ;  /* 0x0000080a0a0a7981 */ /* 0x000e68000c1e1b00 */
[----:B------:R-:W3:Y:S04]  /*0970*/  LDG.E.64 R16, desc[UR10][R12.64+0x8] ;  /* 0x0000080a0c107981 */ /* 0x000ee8000c1e1b00 */
[----:B------:R-:W4:Y:S01]  /*0980*/  LDG.E.64 R20, desc[UR10][R6.64] ;  /* 0x0000000a06147981 */ /* 0x000f22000c1e1b00 */
[----:B-1----:R-:W-:-:S02]  /*0990*/  DADD R18, R8, R10 ;  /* 0x0000000008127229 */ /* 0x002fc4000000000a */
[----:B---3--:R-:W-:-:S08]  /*09a0*/  DMUL R16, R16, 0.5 ;  /* 0x3fe0000010107828 */ /* 0x008fd00000000000 */
[----:B----4-:R-:W-:-:S07]  /*09b0*/  DFMA R16, R16, R18, R20 ;  /* 0x000000121010722b */ /* 0x010fce0000000014 */
[----:B------:R3:W-:Y:S04]  /*09c0*/  STG.E.64 desc[UR10][R6.64], R16 ;  /* 0x0000001006007986 */ /* 0x0007e8000c101b0a */
[----:B------:R-:W4:Y:S04]  /*09d0*/  LDG.E.64 R22, desc[UR10][R22.64+0x8] ;  /* 0x0000080a16167981 */ /* 0x000f28000c1e1b00 */
[----:B------:R-:W4:Y:S04]  /*09e0*/  LDG.E.64 R24, desc[UR10][R24.64+0x8] ;  /* 0x0000080a18187981 */ /* 0x000f28000c1e1b00 */
[----:B--2---:R-:W2:Y:S04]  /*09f0*/  LDG.E.64 R14, desc[UR10][R12.64+0x8] ;  /* 0x0000080a0c0e7981 */ /* 0x004ea8000c1e1b00 */
[----:B------:R-:W5:Y:S01]  /*0a00*/  LDG.E.64 R18, desc[UR10][R4.64] ;  /* 0x0000000a04127981 */ /* 0x000f62000c1e1b00 */
[----:B------:R-:W-:Y:S01]  /*0a10*/  IADD3 R3, PT, PT, R3, 0x2, RZ ;  /* 0x0000000203037810 */ /* 0x000fe20007ffe0ff */
[----:B----4-:R-:W-:-:S02]  /*0a20*/  DMUL R8, R22, R24 ;  /* 0x0000001816087228 */ /* 0x010fc40000000000 */
[----:B--2---:R-:W-:-:S08]  /*0a30*/  DMUL R14, R14, 0.5 ;  /* 0x3fe000000e0e7828 */ /* 0x004fd00000000000 */
[----:B-----5:R-:W-:-:S07]  /*0a40*/  DFMA R8, R14, R8, R18 ;  /* 0x000000080e08722b */ /* 0x020fce0000000012 */
[----:B------:R3:W-:Y:S04]  /*0a50*/  STG.E.64 desc[UR10][R4.64], R8 ;  /* 0x0000000804007986 */ /* 0x0007e8000c101b0a */
.L_x_352:
[----:B------:R-:W-:Y:S05]  /*0a60*/  BRA.U UP1, `(.L_x_349) ;  /* 0x00000001016c7547 */ /* 0x000fea000b800000 */
[----:B------:R-:W2:Y:S01]  /*0a70*/  LDC.64 R14, c[0x0][0x398] ;  /* 0x0000e600ff0e7b82 */ /* 0x000ea20000000a00 */
[----:B-1-3--:R-:W-:Y:S01]  /*0a80*/  IADD3 R8, PT, PT, R2, R3, RZ ;  /* 0x0000000302087210 */ /* 0x00afe20007ffe0ff */
[----:B------:R-:W3:Y:S06]  /*0a90*/  LDG.E.64 R20, desc[UR10][R6.64] ;  /* 0x0000000a06147981 */ /* 0x000eec000c1e1b00 */
[----:B------:R-:W1:Y:S08]  /*0aa0*/  LDC.64 R16, c[0x0][0x3a0] ;  /* 0x0000e800ff107b82 */ /* 0x000e700000000a00 */
[----:B------:R-:W4:Y:S01]  /*0ab0*/  LDC.64 R10, c[0x0][0x3b0] ;  /* 0x0000ec00ff0a7b82 */ /* 0x000f220000000a00 */
[----:B--2---:R-:W-:-:S07]  /*0ac0*/  IMAD.WIDE R14, R8, 0x8, R14 ;  /* 0x00000008080e7825 */ /* 0x004fce00078e020e */
[----:B------:R-:W2:Y:S01]  /*0ad0*/  LDC.64 R22, c[0x0][0x380] ;  /* 0x0000e000ff167b82 */ /* 0x000ea20000000a00 */
[----:B------:R-:W5:Y:S01]  /*0ae0*/  LDG.E.64 R14, desc[UR10][R14.64] ;  /* 0x0000000a0e0e7981 */ /* 0x000f62000c1e1b00 */
[----:B-1----:R-:W-:-:S06]  /*0af0*/  IMAD.WIDE R16, R8, 0x8, R16 ;  /* 0x0000000808107825 */ /* 0x002fcc00078e0210 */
[----:B------:R-:W5:Y:S01]  /*0b00*/  LDG.E.64 R16, desc[UR10][R16.64] ;  /* 0x0000000a10107981 */ /* 0x000f62000c1e1b00 */
[----:B----4-:R-:W-:Y:S02]  /*0b10*/  IMAD.WIDE.U32 R2, R3, 0x8, R10 ;  /* 0x0000000803027825 */ /* 0x010fe400078e000a */
[----:B------:R-:W1:Y:S03]  /*0b20*/  LDC.64 R10, c[0x0][0x388] ;  /* 0x0000e200ff0a7b82 */ /* 0x000e660000000a00 */
[----:B------:R-:W4:Y:S01]  /*0b30*/  LDG.E.64 R12, desc[UR10][R2.64] ;  /* 0x0000000a020c7981 */ /* 0x000f22000c1e1b00 */
[----:B-1----:R-:W-:Y:S01]  /*0b40*/  IMAD.WIDE R10, R8, 0x8, R10 ;  /* 0x00000008080a7825 */ /* 0x002fe200078e020a */
[----:B-----5:R-:W-:Y:S02]  /*0b50*/  DADD R18, R14, R16 ;  /* 0x000000000e127229 */ /* 0x020fe40000000010 */
[----:B----4-:R-:W-:-:S08]  /*0b60*/  DMUL R12, R12, 0.5 ;  /* 0x3fe000000c0c7828 */ /* 0x010fd00000000000 */
[----:B---3--:R-:W-:Y:S01]  /*0b70*/  DFMA R12, R12, R18, R20 ;  /* 0x000000120c0c722b */ /* 0x008fe20000000014 */
[----:B--2---:R-:W-:-:S06]  /*0b80*/  IMAD.WIDE R18, R8, 0x8, R22 ;  /* 0x0000000808127825 */ /* 0x004fcc00078e0216 */
[----:B------:R2:W-:Y:S04]  /*0b90*/  STG.E.64 desc[UR10][R6.64], R12 ;  /* 0x0000000c06007986 */ /* 0x0005e8000c101b0a */
[----:B------:R-:W3:Y:S04]  /*0ba0*/  LDG.E.64 R18, desc[UR10][R18.64] ;  /* 0x0000000a12127981 */ /* 0x000ee8000c1e1b00 */
[----:B------:R-:W3:Y:S04]  /*0bb0*/  LDG.E.64 R10, desc[UR10][R10.64] ;  /* 0x0000000a0a0a7981 */ /* 0x000ee8000c1e1b00 */
[----:B------:R-:W4:Y:S04]  /*0bc0*/  LDG.E.64 R2, desc[UR10][R2.64] ;  /* 0x0000000a02027981 */ /* 0x000f28000c1e1b00 */
[----:B------:R-:W5:Y:S01]  /*0bd0*/  LDG.E.64 R16, desc[UR10][R4.64] ;  /* 0x0000000a04107981 */ /* 0x000f62000c1e1b00 */
[----:B---3--:R-:W-:-:S02]  /*0be0*/  DMUL R14, R18, R10 ;  /* 0x0000000a120e7228 */ /* 0x008fc40000000000 */
[----:B----4-:R-:W-:-:S08]  /*0bf0*/  DMUL R8, R2, 0.5 ;  /* 0x3fe0000002087828 */ /* 0x010fd00000000000 */
[----:B-----5:R-:W-:-:S07]  /*0c00*/  DFMA R8, R8, R14, R16 ;  /* 0x0000000e0808722b */ /* 0x020fce0000000010 */
[----:B------:R2:W-:Y:S04]  /*0c10*/  STG.E.64 desc[UR10][R4.64], R8 ;  /* 0x0000000804007986 */ /* 0x0005e8000c101b0a */
.L_x_349:
[----:B------:R-:W4:Y:S08]  /*0c20*/  LDC.64 R2, c[0x0][0x3c8] ;  /* 0x0000f200ff027b82 */ /* 0x000f300000000a00 */
[----:B0123--:R-:W0:Y:S08]  /*0c30*/  LDC.64 R4, c[0x0][0x3c0] ;  /* 0x0000f000ff047b82 */ /* 0x00fe300000000a00 */
[----:B------:R-:W1:Y:S01]  /*0c40*/  LDC.64 R8, c[0x0][0x3b8] ;  /* 0x0000ee00ff087b82 */ /* 0x000e620000000a00 */
[----:B----4-:R-:W-:-:S06]  /*0c50*/  IMAD.WIDE R2, R0, 0x8, R2 ;  /* 0x0000000800027825 */ /* 0x010fcc00078e0202 */
[----:B------:R-:W2:Y:S01]  /*0c60*/  LDG.E.64 R2, desc[UR10][R2.64] ;  /* 0x0000000a02027981 */ /* 0x000ea2000c1e1b00 */
[----:B0-----:R-:W-:-:S06]  /*0c70*/  IMAD.WIDE R4, R0, 0x8, R4 ;  /* 0x0000000800047825 */ /* 0x001fcc00078e0204 */
[----:B------:R-:W2:Y:S01]  /*0c80*/  LDG.E.64 R4, desc[UR10][R4.64] ;  /* 0x0000000a04047981 */ /* 0x000ea2000c1e1b00 */
[----:B-1----:R-:W-:Y:S01]  /*0c90*/  IMAD.WIDE R8, R0, 0x8, R8 ;  /* 0x0000000800087825 */ /* 0x002fe200078e0208 */
[----:B--2---:R-:W-:-:S07]  /*0ca0*/  DADD R6, R2, R4 ;  /* 0x0000000002067229 */ /* 0x004fce0000000004 */
[----:B------:R-:W-:Y:S01]  /*0cb0*/  STG.E.64 desc[UR10][R8.64], R6 ;  /* 0x0000000608007986 */ /* 0x000fe2000c101b0a */
[----:B------:R-:W-:Y:S05]  /*0cc0*/  EXIT ;  /* 0x000000000000794d */ /* 0x000fea0003800000 */
.L_x_353:
        /* <DEDUP_REMOVED lines=11> */
.L_x_1609:


//--------------------- .text._Z35integrate_optdepth_transmission_isoPdS_S_S_S_iii --------------------------
	.section	.text._Z35integrate_optdepth_transmission_isoPdS_S_S_S_iii,"ax",@progbits
	.align	128
        .global         _Z35integrate_optdepth_transmission_isoPdS_S_S_S_iii
        .type           _Z35integrate_optdepth_transmission_isoPdS_S_S_S_iii,@function
        .size           _Z35integrate_optdepth_transmission_isoPdS_S_S_S_iii,(.L_x_1610 - _Z35integrate_optdepth_transmission_isoPdS_S_S_S_iii)
        .other          _Z35integrate_optdepth_transmission_isoPdS_S_S_S_iii,@"STO_CUDA_ENTRY STV_DEFAULT"
_Z35integrate_optdepth_transmission_isoPdS_S_S_S_iii:
.text._Z35integrate_optdepth_transmission_isoPdS_S_S_S_iii:
        /* <DEDUP_REMOVED lines=13> */
[----:B------:R-:W0:Y:S01]  /*00d0*/  LDC R0, c[0x0][0x3b0] ;  /* 0x0000ec00ff007b82 */ /* 0x000e220000000800 */
[----:B------:R-:W1:Y:S01]  /*00e0*/  LDCU.64 UR8, c[0x0][0x358] ;  /* 0x00006b00ff0877ac */ /* 0x000e620008000a00 */
[----:B------:R-:W-:-:S06]  /*00f0*/  IMAD R7, R7, UR6, R6 ;  /* 0x0000000607077c24 */ /* 0x000fcc000f8e0206 */
[----:B------:R-:W2:Y:S08]  /*0100*/  LDC.64 R2, c[0x0][0x398] ;  /* 0x0000e600ff027b82 */ /* 0x000eb00000000a00 */
[----:B------:R-:W3:Y:S01]  /*0110*/  LDC.64 R4, c[0x0][0x388] ;  /* 0x0000e200ff047b82 */ /* 0x000ee20000000a00 */
[----:B0-----:R-:W-:Y:S01]  /*0120*/  ISETP.GE.AND P0, PT, R0, 0x1, PT ;  /* 0x000000010000780c */ /* 0x001fe20003f06270 */
[----:B--2---:R-:W-:-:S05]  /*0130*/  IMAD.WIDE R2, R7, 0x8, R2 ;  /* 0x0000000807027825 */ /* 0x004fca00078e0202 */
[----:B-1----:R0:W-:Y:S01]  /*0140*/  STG.E.64 desc[UR8][R2.64], RZ ;  /* 0x000000ff02007986 */ /* 0x0021e2000c101b08 */
[----:B---3--:R-:W-:-:S05]  /*0150*/  IMAD.WIDE R4, R7, 0x8, R4 ;  /* 0x0000000807047825 */ /* 0x008fca00078e0204 */
[----:B------:R0:W-:Y:S01]  /*0160*/  STG.E.64 desc[UR8][R4.64], RZ ;  /* 0x000000ff04007986 */ /* 0x0001e2000c101b08 */
[----:B------:R-:W-:Y:S05]  /*0170*/  @!P0 EXIT ;  /* 0x000000000000894d */ /* 0x000fea0003800000 */
[C---:B------:R-:W-:Y:S01]  /*0180*/  ISETP.GE.U32.AND P1, PT, R0.reuse, 0x8, PT ;  /* 0x000000080000780c */ /* 0x040fe20003f26070 */
[----:B------:R-:W-:Y:S01]  /*0190*/  HFMA2 R13, -RZ, RZ, 0, 0 ;  /* 0x00000000ff0d7431 */ /* 0x000fe200000001ff */
[----:B------:R-:W-:Y:S01]  /*01a0*/  LOP3.LUT R20, R0, 0x7, RZ, 0xc0, !PT ;  /* 0x0000000700147812 */ /* 0x000fe200078ec0ff */
[----:B------:R-:W-:-:S03]  /*01b0*/  IMAD R12, R7, R0, RZ ;  /* 0x00000000070c7224 */ /* 0x000fc600078e02ff */
[----:B------:R-:W-:-:S07]  /*01c0*/  ISETP.NE.AND P0, PT, R20, RZ, PT ;  /* 0x000000ff1400720c */ /* 0x000fce0003f05270 */
[----:B------:R-:W-:Y:S06]  /*01d0*/  @!P1 BRA `(.L_x_354) ;  /* 0x0000000400d89947 */ /* 0x000fec0003800000 */
[----:B------:R-:W1:Y:S01]  /*01e0*/  LDCU.64 UR4, c[0x0][0x3a0] ;  /* 0x00007400ff0477ac */ /* 0x000e620008000a00 */
[----:B------:R-:W-:Y:S01]  /*01f0*/  LOP3.LUT R13, R0, 0x7ffffff8, RZ, 0xc0, !PT ;  /* 0x7ffffff8000d7812 */ /* 0x000fe200078ec0ff */
[----:B------:R-:W-:Y:S01]  /*0200*/  IMAD.MOV.U32 R14, RZ, RZ, R12 ;  /* 0x000000ffff0e7224 */ /* 0x000fe200078e000c */
[----:B------:R-:W2:Y:S02]  /*0210*/  LDCU.64 UR6, c[0x0][0x380] ;  /* 0x00007000ff0677ac */ /* 0x000ea40008000a00 */
[----:B------:R-:W-:Y:S01]  /*0220*/  IADD3 R15, PT, PT, -R13, RZ, RZ ;  /* 0x000000ff0d0f7210 */ /* 0x000fe20007ffe1ff */
[----:B-1----:R-:W-:-:S04]  /*0230*/  UIADD3 UR4, UP1, UPT, UR4, 0x20, URZ ;  /* 0x0000002004047890 */ /* 0x002fc8000ff3e0ff */
[----:B------:R-:W-:Y:S02]  /*0240*/  UIADD3.X UR5, UPT, UPT, URZ, UR5, URZ, UP1, !UPT ;  /* 0x00000005ff057290 */ /* 0x000fe40008ffe4ff */
[----:B--2---:R-:W-:Y:S01]  /*0250*/  UIADD3 UR6, UP0, UPT, UR6, 0x20, URZ ;  /* 0x0000002006067890 */ /* 0x004fe2000ff1e0ff */
[----:B------:R-:W-:-:S03]  /*0260*/  IMAD.U32 R6, RZ, RZ, UR4 ;  /* 0x00000004ff067e24 */ /* 0x000fc6000f8e00ff */
[----:B------:R-:W-:Y:S01]  /*0270*/  MOV R7, UR5 ;  /* 0x0000000500077c02 */ /* 0x000fe20008000f00 */
[----:B------:R-:W-:-:S12]  /*0280*/  UIADD3.X UR7, UPT, UPT, URZ, UR7, URZ, UP0, !UPT ;  /* 0x00000007ff077290 */ /* 0x000fd800087fe4ff */
.L_x_355:
[----:B------:R-:W1:Y:S01]  /*0290*/  LDC.64 R10, c[0x0][0x390] ;  /* 0x0000e400ff0a7b82 */ /* 0x000e620000000a00 */
[----:B--2---:R-:W2:Y:S04]  /*02a0*/  LDG.E.64 R8, desc[UR8][R6.64+-0x20] ;  /* 0xffffe00806087981 */ /* 0x004ea8000c1e1b00 */
[----:B------:R-:W3:Y:S01]  /*02b0*/  LDG.E.64 R18, desc[UR8][R2.64] ;  /* 0x0000000802127981 */ /* 0x000ee2000c1e1b00 */
[----:B-1----:R-:W-:-:S05]  /*02c0*/  IMAD.WIDE R10, R14, 0x8, R10 ;  /* 0x000000080e0a7825 */ /* 0x002fca00078e020a */
[----:B------:R-:W3:Y:S01]  /*02d0*/  LDG.E.64 R16, desc[UR8][R10.64] ;  /* 0x000000080a107981 */ /* 0x000ee2000c1e1b00 */
[----:B--2---:R-:W-:-:S08]  /*02e0*/  DMUL R8, R8, 0.5 ;  /* 0x3fe0000008087828 */ /* 0x004fd00000000000 */
[----:B---3--:R-:W-:Y:S01]  /*02f0*/  DFMA R24, R8, R16, R18 ;  /* 0x000000100818722b */ /* 0x008fe20000000012 */
[----:B------:R-:W-:Y:S01]  /*0300*/  MOV R9, UR7 ;  /* 0x0000000700097c02 */ /* 0x000fe20008000f00 */
[----:B------:R-:W-:-:S05]  /*0310*/  IMAD.U32 R8, RZ, RZ, UR6 ;  /* 0x00000006ff087e24 */ /* 0x000fca000f8e00ff */
[----:B------:R1:W-:Y:S01]  /*0320*/  STG.E.64 desc[UR8][R2.64], R24 ;  /* 0x0000001802007986 */ /* 0x0003e2000c101b08 */
[----:B------:R-:W-:-:S03]  /*0330*/  IMAD.WIDE R8, R14, 0x8, R8 ;  /* 0x000000080e087825 */ /* 0x000fc600078e0208 */
[----:B------:R-:W2:Y:S04]  /*0340*/  LDG.E.64 R22, desc[UR8][R6.64+-0x20] ;  /* 0xffffe00806167981 */ /* 0x000ea8000c1e1b00 */
[----:B------:R-:W3:Y:S04]  /*0350*/  LDG.E.64 R18, desc[UR8][R4.64] ;  /* 0x0000000804127981 */ /* 0x000ee8000c1e1b00 */
[----:B------:R-:W3:Y:S01]  /*0360*/  LDG.E.64 R16, desc[UR8][R8.64+-0x20] ;  /* 0xffffe00808107981 */ /* 0x000ee2000c1e1b00 */
[----:B--2---:R-:W-:-:S08]  /*0370*/  DMUL R22, R22, 0.5 ;  /* 0x3fe0000016167828 */ /* 0x004fd00000000000 */
[----:B---3--:R-:W-:-:S07]  /*0380*/  DFMA R22, R22, R16, R18 ;  /* 0x000000101616722b */ /* 0x008fce0000000012 */
[----:B------:R2:W-:Y:S04]  /*0390*/  STG.E.64 desc[UR8][R4.64], R22 ;  /* 0x0000001604007986 */ /* 0x0005e8000c101b08 */
[----:B------:R-:W3:Y:S04]  /*03a0*/  LDG.E.64 R26, desc[UR8][R6.64+-0x18] ;  /* 0xffffe808061a7981 */ /* 0x000ee8000c1e1b00 */
[----:B------:R-:W4:Y:S04]  /*03b0*/  LDG.E.64 R16, desc[UR8][R10.64+0x8] ;  /* 0x000008080a107981 */ /* 0x000f28000c1e1b00 */
[----:B------:R-:W4:Y:S01]  /*03c0*/  LDG.E.64 R18, desc[UR8][R2.64] ;  /* 0x0000000802127981 */ /* 0x000f22000c1e1b00 */
[----:B---3--:R-:W-:-:S08]  /*03d0*/  DMUL R26, R26, 0.5 ;  /* 0x3fe000001a1a7828 */ /* 0x008fd00000000000 */
[----:B----4-:R-:W-:-:S07]  /*03e0*/  DFMA R26, R26, R16, R18 ;  /* 0x000000101a1a722b */ /* 0x010fce0000000012 */
[----:B------:R3:W-:Y:S04]  /*03f0*/  STG.E.64 desc[UR8][R2.64], R26 ;  /* 0x0000001a02007986 */ /* 0x0007e8000c101b08 */
[----:B-1----:R-:W4:Y:S04]  /*0400*/  LDG.E.64 R24, desc[UR8][R6.64+-0x18] ;  /* 0xffffe80806187981 */ /* 0x002f28000c1e1b00 */
[----:B------:R-:W5:Y:S04]  /*0410*/  LDG.E.64 R16, desc[UR8][R8.64+-0x18] ;  /* 0xffffe80808107981 */ /* 0x000f68000c1e1b00 */
[----:B------:R-:W5:Y:S01]  /*0420*/  LDG.E.64 R18, desc[UR8][R4.64] ;  /* 0x0000000804127981 */ /* 0x000f62000c1e1b00 */
[----:B----4-:R-:W-:-:S08]  /*0430*/  DMUL R24, R24, 0.5 ;  /* 0x3fe0000018187828 */ /* 0x010fd00000000000 */
[----:B-----5:R-:W-:-:S07]  /*0440*/  DFMA R24, R24, R16, R18 ;  /* 0x000000101818722b */ /* 0x020fce0000000012 */
[----:B------:R1:W-:Y:S04]  /*0450*/  STG.E.64 desc[UR8][R4.64], R24 ;  /* 0x0000001804007986 */ /* 0x0003e8000c101b08 */
[----:B--2---:R-:W2:Y:S04]  /*0460*/  LDG.E.64 R22, desc[UR8][R6.64+-0x10] ;  /* 0xfffff00806167981 */ /* 0x004ea8000c1e1b00 */
[----:B------:R-:W4:Y:S04]  /*0470*/  LDG.E.64 R16, desc[UR8][R10.64+0x10] ;  /* 0x000010080a107981 */ /* 0x000f28000c1e1b00 */
[----:B------:R-:W4:Y:S01]  /*0480*/  LDG.E.64 R18, desc[UR8][R2.64] ;  /* 0x0000000802127981 */ /* 0x000f22000c1e1b00 */
[----:B--2---:R-:W-:-:S08]  /*0490*/  DMUL R22, R22, 0.5 ;  /* 0x3fe0000016167828 */ /* 0x004fd00000000000 */
[----:B----4-:R-:W-:-:S07]  /*04a0*/  DFMA R22, R22, R16, R18 ;  /* 0x000000101616722b */ /* 0x010fce0000000012 */
[----:B------:R2:W-:Y:S04]  /*04b0*/  STG.E.64 desc[UR8][R2.64], R22 ;  /* 0x0000001602007986 */ /* 0x0005e8000c101b08 */
[----:B---3--:R-:W3:Y:S04]  /*04c0*/  LDG.E.64 R26, desc[UR8][R6.64+-0x10] ;  /* 0xfffff008061a7981 */ /* 0x008ee8000c1e1b00 */
        /* <DEDUP_REMOVED lines=40> */
[----:B------:R-:W-:Y:S04]  /*0750*/  STG.E.64 desc[UR8][R4.64], R26 ;  /* 0x0000001a04007986 */ /* 0x000fe8000c101b08 */
[----:B-1----:R-:W3:Y:S04]  /*0760*/  LDG.E.64 R24, desc[UR8][R6.64+0x10] ;  /* 0x0000100806187981 */ /* 0x002ee8000c1e1b00 */
[----:B------:R-:W4:Y:S04]  /*0770*/  LDG.E.64 R16, desc[UR8][R10.64+0x30] ;  /* 0x000030080a107981 */ /* 0x000f28000c1e1b00 */
[----:B------:R-:W4:Y:S01]  /*0780*/  LDG.E.64 R18, desc[UR8][R2.64] ;  /* 0x0000000802127981 */ /* 0x000f22000c1e1b00 */
[----:B---3--:R-:W-:-:S08]  /*0790*/  DMUL R24, R24, 0.5 ;  /* 0x3fe0000018187828 */ /* 0x008fd00000000000 */
[----:B----4-:R-:W-:-:S07]  /*07a0*/  DFMA R24, R24, R16, R18 ;  /* 0x000000101818722b */ /* 0x010fce0000000012 */
[----:B------:R1:W-:Y:S04]  /*07b0*/  STG.E.64 desc[UR8][R2.64], R24 ;  /* 0x0000001802007986 */ /* 0x0003e8000c101b08 */
[----:B--2---:R-:W2:Y:S04]  /*07c0*/  LDG.E.64 R22, desc[UR8][R6.64+0x10] ;  /* 0x0000100806167981 */ /* 0x004ea8000c1e1b00 */
        /* <DEDUP_REMOVED lines=11> */
[----:B------:R3:W4:Y:S04]  /*0880*/  LDG.E.64 R22, desc[UR8][R6.64+0x18] ;  /* 0x0000180806167981 */ /* 0x000728000c1e1b00 */
[----:B------:R-:W5:Y:S04]  /*0890*/  LDG.E.64 R8, desc[UR8][R8.64+0x18] ;  /* 0x0000180808087981 */ /* 0x000f68000c1e1b00 */
[----:B-1----:R-:W5:Y:S01]  /*08a0*/  LDG.E.64 R24, desc[UR8][R4.64] ;  /* 0x0000000804187981 */ /* 0x002f62000c1e1b00 */
[----:B------:R-:W-:-:S05]  /*08b0*/  VIADD R15, R15, 0x8 ;  /* 0x000000080f0f7836 */ /* 0x000fca0000000000 */
[----:B------:R-:W-:Y:S02]  /*08c0*/  ISETP.NE.AND P1, PT, R15, RZ, PT ;  /* 0x000000ff0f00720c */ /* 0x000fe40003f25270 */
[----:B---3--:R-:W-:Y:S01]  /*08d0*/  IADD3 R6, P2, PT, R6, 0x40, RZ ;  /* 0x0000004006067810 */ /* 0x008fe20007f5e0ff */
[----:B------:R-:W-:-:S03]  /*08e0*/  VIADD R14, R14, 0x8 ;  /* 0x000000080e0e7836 */ /* 0x000fc60000000000 */
[----:B------:R-:W-:Y:S01]  /*08f0*/  IADD3.X R7, PT, PT, RZ, R7, RZ, P2, !PT ;  /* 0x00000007ff077210 */ /* 0x000fe200017fe4ff */
[----:B----4-:R-:W-:-:S08]  /*0900*/  DMUL R22, R22, 0.5 ;  /* 0x3fe0000016167828 */ /* 0x010fd00000000000 */
[----:B-----5:R-:W-:-:S07]  /*0910*/  DFMA R22, R22, R8, R24 ;  /* 0x000000081616722b */ /* 0x020fce0000000018 */
[----:B------:R2:W-:Y:S01]  /*0920*/  STG.E.64 desc[UR8][R4.64], R22 ;  /* 0x0000001604007986 */ /* 0x0005e2000c101b08 */
[----:B------:R-:W-:Y:S05]  /*0930*/  @P1 BRA `(.L_x_355) ;  /* 0xfffffff800541947 */ /* 0x000fea000383ffff */
.L_x_354:
[----:B------:R-:W-:Y:S05]  /*0940*/  @!P0 EXIT ;  /* 0x000000000000894d */ /* 0x000fea0003800000 */
[----:B------:R-:W-:Y:S02]  /*0950*/  ISETP.GE.U32.AND P0, PT, R20, 0x4, PT ;  /* 0x000000041400780c */ /* 0x000fe40003f06070 */
[----:B------:R-:W-:-:S04]  /*0960*/  LOP3.LUT R21, R0, 0x3, RZ, 0xc0, !PT ;  /* 0x0000000300157812 */ /* 0x000fc800078ec0ff */
[----:B------:R-:W-:-:S07]  /*0970*/  ISETP.NE.AND P1, PT, R21, RZ, PT ;  /* 0x000000ff1500720c */ /* 0x000fce0003f25270 */
[----:B------:R-:W-:Y:S06]  /*0980*/  @!P0 BRA `(.L_x_356) ;  /* 0x0000000000e08947 */ /* 0x000fec0003800000 */
[----:B------:R-:W1:Y:S01]  /*0990*/  LDC.64 R6, c[0x0][0x3a0] ;  /* 0x0000e800ff067b82 */ /* 0x000e620000000a00 */
[----:B--2---:R-:W-:Y:S01]  /*09a0*/  IADD3 R23, PT, PT, R12, R13, RZ ;  /* 0x0000000d0c177210 */ /* 0x004fe20007ffe0ff */
[----:B------:R-:W2:Y:S06]  /*09b0*/  LDG.E.64 R18, desc[UR8][R2.64] ;  /* 0x0000000802127981 */ /* 0x000eac000c1e1b00 */
[----:B------:R-:W3:Y:S08]  /*09c0*/  LDC.64 R8, c[0x0][0x390] ;  /* 0x0000e400ff087b82 */ /* 0x000ef00000000a00 */
[----:B------:R-:W4:Y:S01]  /*09d0*/  LDC.64 R10, c[0x0][0x380] ;  /* 0x0000e000ff0a7b82 */ /* 0x000f220000000a00 */
[----:B-1----:R-:W-:-:S05]  /*09e0*/  IMAD.WIDE.U32 R6, R13, 0x8, R6 ;  /* 0x000000080d067825 */ /* 0x002fca00078e0006 */
[----:B------:R-:W5:Y:S01]  /*09f0*/  LDG.E.64 R14, desc[UR8][R6.64] ;  /* 0x00000008060e7981 */ /* 0x000f62000c1e1b00 */
[----:B---3--:R-:W-:-:S05]  /*0a00*/  IMAD.WIDE R8, R23, 0x8, R8 ;  /* 0x0000000817087825 */ /* 0x008fca00078e0208 */
[----:B------:R-:W2:Y:S01]  /*0a10*/  LDG.E.64 R16, desc[UR8][R8.64] ;  /* 0x0000000808107981 */ /* 0x000ea2000c1e1b00 */
[----:B----4-:R-:W-:Y:S01]  /*0a20*/  IMAD.WIDE R10, R23, 0x8, R10 ;  /* 0x00000008170a7825 */ /* 0x010fe200078e020a */
[----:B-----5:R-:W-:-:S08]  /*0a30*/  DMUL R14, R14, 0.5 ;  /* 0x3fe000000e0e7828 */ /* 0x020fd00000000000 */
[----:B--2---:R-:W-:-:S07]  /*0a40*/  DFMA R14, R14, R16, R18 ;  /* 0x000000100e0e722b */ /* 0x004fce0000000012 */
[----:B------:R1:W-:Y:S04]  /*0a50*/  STG.E.64 desc[UR8][R2.64], R14 ;  /* 0x0000000e02007986 */ /* 0x0003e8000c101b08 */
        /* <DEDUP_REMOVED lines=39> */
[----:B------:R-:W-:Y:S01]  /*0cd0*/  IADD3 R13, PT, PT, R13, 0x4, RZ ;  /* 0x000000040d0d7810 */ /* 0x000fe20007ffe0ff */
[----:B--2---:R-:W-:-:S08]  /*0ce0*/  DMUL R16, R16, 0.5 ;  /* 0x3fe0000010107828 */ /* 0x004fd00000000000 */
[----:B----4-:R-:W-:-:S07]  /*0cf0*/  DFMA R16, R16, R10, R22 ;  /* 0x0000000a1010722b */ /* 0x010fce0000000016 */
[----:B------:R3:W-:Y:S04]  /*0d00*/  STG.E.64 desc[UR8][R4.64], R16 ;  /* 0x0000001004007986 */ /* 0x0007e8000c101b08 */
.L_x_356:
[----:B------:R-:W-:Y:S05]  /*0d10*/  @!P1 EXIT ;  /* 0x000000000000994d */ /* 0x000fea0003800000 */
[----:B------:R-:W-:Y:S02]  /*0d20*/  ISETP.NE.AND P0, PT, R21, 0x1, PT ;  /* 0x000000011500780c */ /* 0x000fe40003f05270 */
[----:B------:R-:W-:-:S04]  /*0d30*/  LOP3.LUT R0, R0, 0x1, RZ, 0xc0, !PT ;  /* 0x0000000100007812 */ /* 0x000fc800078ec0ff */
[----:B------:R-:W-:-:S07]  /*0d40*/  ISETP.NE.U32.AND P1, PT, R0, 0x1, PT ;  /* 0x000000010000780c */ /* 0x000fce0003f25070 */
[----:B------:R-:W-:Y:S06]  /*0d50*/  @!P0 BRA `(.L_x_357) ;  /* 0x0000000000808947 */ /* 0x000fec0003800000 */
[----:B------:R-:W1:Y:S01]  /*0d60*/  LDC.64 R6, c[0x0][0x3a0] ;  /* 0x0000e800ff067b82 */ /* 0x000e620000000a00 */
[----:B------:R-:W-:Y:S01]  /*0d70*/  IMAD.IADD R21, R12, 0x1, R13 ;  /* 0x000000010c157824 */ /* 0x000fe200078e020d */
[----:B--23--:R-:W2:Y:S06]  /*0d80*/  LDG.E.64 R16, desc[UR8][R2.64] ;  /* 0x0000000802107981 */ /* 0x00ceac000c1e1b00 */
[----:B------:R-:W3:Y:S08]  /*0d90*/  LDC.64 R8, c[0x0][0x390] ;  /* 0x0000e400ff087b82 */ /* 0x000ef00000000a00 */
[----:B------:R-:W4:Y:S01]  /*0da0*/  LDC.64 R18, c[0x0][0x380] ;  /* 0x0000e000ff127b82 */ /* 0x000f220000000a00 */
[----:B-1----:R-:W-:-:S05]  /*0db0*/  IMAD.WIDE.U32 R6, R13, 0x8, R6 ;  /* 0x000000080d067825 */ /* 0x002fca00078e0006 */
[----:B------:R-:W5:Y:S01]  /*0dc0*/  LDG.E.64 R10, desc[UR8][R6.64] ;  /* 0x00000008060a7981 */ /* 0x000f62000c1e1b00 */
[----:B---3--:R-:W-:-:S05]  /*0dd0*/  IMAD.WIDE R8, R21, 0x8, R8 ;  /* 0x0000000815087825 */ /* 0x008fca00078e0208 */
[----:B------:R-:W2:Y:S01]  /*0de0*/  LDG.E.64 R14, desc[UR8][R8.64] ;  /* 0x00000008080e7981 */ /* 0x000ea2000c1e1b00 */
[----:B-----5:R-:W-:-:S08]  /*0df0*/  DMUL R10, R10, 0.5 ;  /* 0x3fe000000a0a7828 */ /* 0x020fd00000000000 */
[----:B--2---:R-:W-:Y:S01]  /*0e00*/  DFMA R14, R10, R14, R16 ;  /* 0x0000000e0a0e722b */ /* 0x004fe20000000010 */
[----:B----4-:R-:W-:-:S06]  /*0e10*/  IMAD.WIDE R10, R21, 0x8, R18 ;  /* 0x00000008150a7825 */ /* 0x010fcc00078e0212 */
[----:B------:R1:W-:Y:S04]  /*0e20*/  STG.E.64 desc[UR8][R2.64], R14 ;  /* 0x0000000e02007986 */ /* 0x0003e8000c101b08 */
[----:B------:R-:W2:Y:S04]  /*0e30*/  LDG.E.64 R16, desc[UR8][R6.64] ;  /* 0x0000000806107981 */ /* 0x000ea8000c1e1b00 */
[----:B------:R-:W3:Y:S04]  /*0e40*/  LDG.E.64 R20, desc[UR8][R4.64] ;  /* 0x0000000804147981 */ /* 0x000ee8000c1e1b00 */
[----:B------:R-:W3:Y:S01]  /*0e50*/  LDG.E.64 R18, desc[UR8][R10.64] ;  /* 0x000000080a127981 */ /* 0x000ee2000c1e1b00 */
[----:B--2---:R-:W-:-:S08]  /*0e60*/  DMUL R16, R16, 0.5 ;  /* 0x3fe0000010107828 */ /* 0x004fd00000000000 */
[----:B---3--:R-:W-:-:S07]  /*0e70*/  DFMA R16, R16, R18, R20 ;  /* 0x000000121010722b */ /* 0x008fce0000000014 */
[----:B------:R4:W-:Y:S04]  /*0e80*/  STG.E.64 desc[UR8][R4.64], R16 ;  /* 0x0000001004007986 */ /* 0x0009e8000c101b08 */
[----:B------:R-:W2:Y:S04]  /*0e90*/  LDG.E.64 R18, desc[UR8][R6.64+0x8] ;  /* 0x0000080806127981 */ /* 0x000ea8000c1e1b00 */
[----:B------:R-:W3:Y:S04]  /*0ea0*/  LDG.E.64 R8, desc[UR8][R8.64+0x8] ;  /* 0x0000080808087981 */ /* 0x000ee8000c1e1b00 */
[----:B------:R-:W3:Y:S01]  /*0eb0*/  LDG.E.64 R20, desc[UR8][R2.64] ;  /* 0x0000000802147981 */ /* 0x000ee2000c1e1b00 */
[----:B--2---:R-:W-:-:S08]  /*0ec0*/  DMUL R18, R18, 0.5 ;  /* 0x3fe0000012127828 */ /* 0x004fd00000000000 */
[----:B---3--:R-:W-:-:S07]  /*0ed0*/  DFMA R18, R18, R8, R20 ;  /* 0x000000081212722b */ /* 0x008fce0000000014 */
[----:B------:R4:W-:Y:S04]  /*0ee0*/  STG.E.64 desc[UR8][R2.64], R18 ;  /* 0x0000001202007986 */ /* 0x0009e8000c101b08 */
[----:B-1----:R-:W2:Y:S04]  /*0ef0*/  LDG.E.64 R14, desc[UR8][R6.64+0x8] ;  /* 0x00000808060e7981 */ /* 0x002ea8000c1e1b00 */
[----:B------:R-:W3:Y:S04]  /*0f00*/  LDG.E.64 R10, desc[UR8][R10.64+0x8] ;  /* 0x000008080a0a7981 */ /* 0x000ee8000c1e1b00 */
[----:B------:R-:W3:Y:S01]  /*0f10*/  LDG.E.64 R20, desc[UR8][R4.64] ;  /* 0x0000000804147981 */ /* 0x000ee2000c1e1b00 */
[----:B------:R-:W-:Y:S01]  /*0f20*/  IADD3 R13, PT, PT, R13, 0x2, RZ ;  /* 0x000000020d0d7810 */ /* 0x000fe20007ffe0ff */
[----:B--2---:R-:W-:-:S08]  /*0f30*/  DMUL R14, R14, 0.5 ;  /* 0x3fe000000e0e7828 */ /* 0x004fd00000000000 */
[----:B---3--:R-:W-:-:S07]  /*0f40*/  DFMA R14, R14, R10, R20 ;  /* 0x0000000a0e0e722b */ /* 0x008fce0000000014 */
[----:B------:R4:W-:Y:S04]  /*0f50*/  STG.E.64 desc[UR8][R4.64], R14 ;  /* 0x0000000e04007986 */ /* 0x0009e8000c101b08 */
.L_x_357:
[----:B------:R-:W-:Y:S05]  /*0f60*/  @P1 EXIT ;  /* 0x000000000000194d */ /* 0x000fea0003800000 */
[----:B------:R-:W1:Y:S01]  /*0f70*/  LDC.64 R6, c[0x0][0x3a0] ;  /* 0x0000e800ff067b82 */ /* 0x000e620000000a00 */
[----:B--234-:R-:W-:-:S07]  /*0f80*/  IADD3 R17, PT, PT, R12, R13, RZ ;  /* 0x0000000d0c117210 */ /* 0x01cfce0007ffe0ff */
[----:B------:R-:W2:Y:S08]  /*0f90*/  LDC.64 R10, c[0x0][0x390] ;  /* 0x0000e400ff0a7b82 */ /* 0x000eb00000000a00 */
[----:B------:R-:W3:Y:S01]  /*0fa0*/  LDC.64 R14, c[0x0][0x380] ;  /* 0x0000e000ff0e7b82 */ /* 0x000ee20000000a00 */
[----:B-1----:R-:W-:Y:S02]  /*0fb0*/  IMAD.WIDE.U32 R6, R13, 0x8, R6 ;  /* 0x000000080d067825 */ /* 0x002fe400078e0006 */
[----:B------:R-:W4:Y:S04]  /*0fc0*/  LDG.E.64 R12, desc[UR8][R2.64] ;  /* 0x00000008020c7981 */ /* 0x000f28000c1e1b00 */
[----:B------:R-:W5:Y:S01]  /*0fd0*/  LDG.E.64 R8, desc[UR8][R6.64] ;  /* 0x0000000806087981 */ /* 0x000f62000c1e1b00 */
[----:B--2---:R-:W-:-:S06]  /*0fe0*/  IMAD.WIDE R10, R17, 0x8, R10 ;  /* 0x00000008110a7825 */ /* 0x004fcc00078e020a */
[----:B------:R-:W4:Y:S01]  /*0ff0*/  LDG.E.64 R10, desc[UR8][R10.64] ;  /* 0x000000080a0a7981 */ /* 0x000f22000c1e1b00 */
[----:B---3--:R-:W-:Y:S01]  /*1000*/  IMAD.WIDE R14, R17, 0x8, R14 ;  /* 0x00000008110e7825 */ /* 0x008fe200078e020e */
[----:B-----5:R-:W-:-:S08]  /*1010*/  DMUL R8, R8, 0.5 ;  /* 0x3fe0000008087828 */ /* 0x020fd00000000000 */
[----:B----4-:R-:W-:-:S07]  /*1020*/  DFMA R8, R8, R10, R12 ;  /* 0x0000000a0808722b */ /* 0x010fce000000000c */
[----:B------:R-:W-:Y:S04]  /*1030*/  STG.E.64 desc[UR8][R2.64], R8 ;  /* 0x0000000802007986 */ /* 0x000fe8000c101b08 */
[----:B------:R-:W2:Y:S04]  /*1040*/  LDG.E.64 R12, desc[UR8][R6.64] ;  /* 0x00000008060c7981 */ /* 0x000ea8000c1e1b00 */
[----:B------:R-:W3:Y:S04]  /*1050*/  LDG.E.64 R16, desc[UR8][R4.64] ;  /* 0x0000000804107981 */ /* 0x000ee8000c1e1b00 */
[----:B------:R-:W3:Y:S01]  /*1060*/  LDG.E.64 R14, desc[UR8][R14.64] ;  /* 0x000000080e0e7981 */ /* 0x000ee2000c1e1b00 */
[----:B--2---:R-:W-:-:S08]  /*1070*/  DMUL R12, R12, 0.5 ;  /* 0x3fe000000c0c7828 */ /* 0x004fd00000000000 */
[----:B---3--:R-:W-:-:S07]  /*1080*/  DFMA R12, R12, R14, R16 ;  /* 0x0000000e0c0c722b */ /* 0x008fce0000000010 */
[----:B------:R-:W-:Y:S01]  /*1090*/  STG.E.64 desc[UR8][R4.64], R12 ;  /* 0x0000000c04007986 */ /* 0x000fe2000c101b08 */
[----:B------:R-:W-:Y:S05]  /*10a0*/  EXIT ;  /* 0x000000000000794d */ /* 0x000fea0003800000 */
.L_x_358:
        /* <DEDUP_REMOVED lines=13> */
.L_x_1610:


//--------------------- .text._Z14conv_temp_iterPdS_S_S_S_S_S_S_S_PiS_S_S_iiiid --------------------------
	.section	.text._Z14conv_temp_iterPdS_S_S_S_S_S_S_S_PiS_S_S_iiiid,"ax",@progbits
	.align	128
        .global         _Z14conv_temp_iterPdS_S_S_S_S_S_S_S_PiS_S_S_iiiid
        .type           _Z14conv_temp_iterPdS_S_S_S_S_S_S_S_PiS_S_S_iiiid,@function
        .size           _Z14conv_temp_iterPdS_S_S_S_S_S_S_S_PiS_S_S_iiiid,(.L_x_1559 - _Z14conv_temp_iterPdS_S_S_S_S_S_S_S_PiS_S_S_iiiid)
        .other          _Z14conv_temp_iterPdS_S_S_S_S_S_S_S_PiS_S_S_iiiid,@"STO_CUDA_ENTRY STV_DEFAULT"
_Z14conv_temp_iterPdS_S_S_S_S_S_S_S_PiS_S_S_iiiid:
.text._Z14conv_temp_iterPdS_S_S_S_S_S_S_S_PiS_S_S_iiiid:
[----:B------:R-:W-:Y:S01]  /*0000*/  LDC R1, c[0x0][0x37c] ;  /* 0x0000df00ff017b82 */ /* 0x000fe20000000800 */
[----:B------:R-:W0:Y:S07]  /*0010*/  S2R R2, SR_TID.X ;  /* 0x0000000000027919 */ /* 0x000e2e0000002100 */
[----:B------:R-:W0:Y:S01]  /*0020*/  S2UR UR4, SR_CTAID.X ;  /* 0x00000000000479c3 */ /* 0x000e220000002500 */
[----:B------:R-:W1:Y:S07]  /*0030*/  LDCU UR10, c[0x0][0x3e8] ;  /* 0x00007d00ff0a77ac */ /* 0x000e6e0008000800 */
[----:B------:R-:W0:Y:S02]  /*0040*/  LDC R3, c[0x0][0x360] ;  /* 0x0000d800ff037b82 */ /* 0x000e240000000800 */
[----:B0-----:R-:W-:-:S05]  /*0050*/  IMAD R2, R3, UR4, R2 ;  /* 0x0000000403027c24 */ /* 0x001fca000f8e0202 */
[----:B-1----:R-:W-:-:S13]  /*0060*/  ISETP.GT.AND P0, PT, R2, UR10, PT ;  /* 0x0000000a02007c0c */ /* 0x002fda000bf04270 */
[----:B------:R-:W-:Y:S05]  /*0070*/  @P0 EXIT ;  /* 0x000000000000094d */ /* 0x000fea0003800000 */
[----:B------:R-:W-:Y:S01]  /*0080*/  ISETP.GE.AND P0, PT, R2, UR10, PT ;  /* 0x0000000a02007c0c */ /* 0x000fe2000bf06270 */
[----:B------:R-:W0:Y:S01]  /*0090*/  LDCU.64 UR8, c[0x0][0x358] ;  /* 0x00006b00ff0877ac */ /* 0x000e220008000a00 */
[----:B------:R-:W-:Y:S01]  /*00a0*/  BSSY B0, `(.L_x_359) ;  /* 0x000009a000007945 */ /* 0x000fe20003800000 */
[----:B------:R-:W-:-:S10]  /*00b0*/  UMOV UR4, URZ ;  /* 0x000000ff00047c82 */ /* 0x000fd40008000000 */
[----:B------:R-:W-:Y:S05]  /*00c0*/  @P0 BRA `(.L_x_360) ;  /* 0x0000000800000947 */ /* 0x000fea0003800000 */
[----:B------:R-:W1:Y:S01]  /*00d0*/  LDC.64 R4, c[0x0][0x390] ;  /* 0x0000e400ff047b82 */ /* 0x000e620000000a00 */
[----:B------:R-:W2:Y:S07]  /*00e0*/  LDCU UR5, c[0x0][0x3f4] ;  /* 0x00007e80ff0577ac */ /* 0x000eae0008000800 */
[----:B------:R-:W3:Y:S08]  /*00f0*/  LDC.64 R12, c[0x0][0x3d0] ;  /* 0x0000f400ff0c7b82 */ /* 0x000ef00000000a00 */
[----:B------:R-:W4:Y:S01]  /*0100*/  LDC.64 R10, c[0x0][0x398] ;  /* 0x0000e600ff0a7b82 */ /* 0x000f220000000a00 */
[----:B-1----:R-:W-:-:S05]  /*0110*/  IMAD.WIDE R4, R2, 0x8, R4 ;  /* 0x0000000802047825 */ /* 0x002fca00078e0204 */
[----:B0-----:R-:W5:Y:S04]  /*0120*/  LDG.E.64 R6, desc[UR8][R4.64] ;  /* 0x0000000804067981 */ /* 0x001f68000c1e1b00 */
[----:B------:R-:W5:Y:S01]  /*0130*/  LDG.E.64 R8, desc[UR8][R4.64+0x8] ;  /* 0x0000080804087981 */ /* 0x000f62000c1e1b00 */
[----:B---3--:R-:W-:-:S06]  /*0140*/  IMAD.WIDE R12, R2, 0x8, R12 ;  /* 0x00000008020c7825 */ /* 0x008fcc00078e020c */
[----:B------:R-:W3:Y:S01]  /*0150*/  LDG.E.64 R12, desc[UR8][R12.64] ;  /* 0x000000080c0c7981 */ /* 0x000ee2000c1e1b00 */
[----:B----4-:R-:W-:Y:S01]  /*0160*/  IMAD.WIDE R10, R2, 0x8, R10 ;  /* 0x00000008020a7825 */ /* 0x010fe200078e020a */
[----:B--2---:R-:W-:Y:S01]  /*0170*/  UISETP.NE.AND UP0, UPT, UR5, 0x1, UPT ;  /* 0x000000010500788c */ /* 0x004fe2000bf05270 */
[----:B-----5:R-:W-:Y:S01]  /*0180*/  DADD R6, R6, -R8 ;  /* 0x0000000006067229 */ /* 0x020fe20000000808 */
[----:B------:R-:W0:Y:S07]  /*0190*/  LDC.64 R8, c[0x0][0x3d8] ;  /* 0x0000f600ff087b82 */ /* 0x000e2e0000000a00 */
[----:B---3--:R-:W-:-:S07]  /*01a0*/  DADD R6, R6, R12 ;  /* 0x0000000006067229 */ /* 0x008fce000000000c */
[----:B------:R1:W-:Y:S01]  /*01b0*/  STG.E.64 desc[UR8][R10.64], R6 ;  /* 0x000000060a007986 */ /* 0x0003e2000c101b08 */
[----:B0-----:R-:W-:Y:S01]  /*01c0*/  IMAD.WIDE R8, R2, 0x8, R8 ;  /* 0x0000000802087825 */ /* 0x001fe200078e0208 */
[----:B-1----:R-:W-:Y:S06]  /*01d0*/  BRA.U UP0, `(.L_x_361) ;  /* 0x0000000500ac7547 */ /* 0x002fec000b800000 */
[----:B------:R-:W0:Y:S01]  /*01e0*/  LDC.64 R6, c[0x0][0x3a8] ;  /* 0x0000ea00ff067b82 */ /* 0x000e220000000a00 */
[----:B------:R-:W-:Y:S01]  /*01f0*/  UIADD3 UR5, UPT, UPT, UR10, -0x1, URZ ;  /* 0xffffffff0a057890 */ /* 0x000fe2000fffe0ff */
[----:B------:R-:W1:Y:S01]  /*0200*/  LDCU.64 UR6, c[0x0][0x3a0] ;  /* 0x00007400ff0677ac */ /* 0x000e620008000a00 */
[----:B0-----:R-:W-:-:S06]  /*0210*/  IMAD.WIDE R6, R2, 0x8, R6 ;  /* 0x0000000802067825 */ /* 0x001fcc00078e0206 */
[----:B------:R-:W2:Y:S01]  /*0220*/  LDG.E.64 R6, desc[UR8][R6.64] ;  /* 0x0000000806067981 */ /* 0x000ea2000c1e1b00 */
[C---:B------:R-:W-:Y:S02]  /*0230*/  ISETP.GE.AND P0, PT, R2.reuse, UR5, PT ;  /* 0x0000000502007c0c */ /* 0x040fe4000bf06270 */
[----:B------:R-:W-:Y:S02]  /*0240*/  SHF.R.S32.HI R3, RZ, 0x1f, R2 ;  /* 0x0000001fff037819 */ /* 0x000fe40000011402 */
[----:B-1----:R-:W-:-:S04]  /*0250*/  LEA R12, P1, R2, UR6, 0x3 ;  /* 0x00000006020c7c11 */ /* 0x002fc8000f8218ff */
[----:B------:R-:W-:-:S05]  /*0260*/  LEA.HI.X R13, R2, UR7, R3, 0x3, P1 ;  /* 0x00000007020d7c11 */ /* 0x000fca00088f1c03 */
[----:B------:R-:W3:Y:S01]  /*0270*/  LDG.E.64 R4, desc[UR8][R12.64] ;  /* 0x000000080c047981 */ /* 0x000ee2000c1e1b00 */
[----:B--2---:R-:W-:-:S14]  /*0280*/  DSETP.GEU.OR P0, PT, R6, 1000000, P0 ;  /* 0x412e84800600742a */ /* 0x004fdc000070e400 */
[----:B------:R-:W2:Y:S04]  /*0290*/  @!P0 LDG.E.64 R14, desc[UR8][R12.64+-0x8] ;  /* 0xfffff8080c0e8981 */ /* 0x000ea8000c1e1b00 */
[----:B------:R-:W2:Y:S01]  /*02a0*/  @!P0 LDG.E.64 R16, desc[UR8][R12.64+0x8] ;  /* 0x000008080c108981 */ /* 0x000ea2000c1e1b00 */
[----:B---3--:R-:W-:Y:S02]  /*02b0*/  IMAD.MOV.U32 R6, RZ, RZ, R4 ;  /* 0x000000ffff067224 */ /* 0x008fe400078e0004 */
[----:B------:R-:W-:Y:S01]  /*02c0*/  IMAD.MOV.U32 R7, RZ, RZ, R5 ;  /* 0x000000ffff077224 */ /* 0x000fe200078e0005 */
[----:B------:R-:W-:Y:S01]  /*02d0*/  BSSY.RECONVERGENT B1, `(.L_x_362) ;  /* 0x0000009000017945 */ /* 0x000fe20003800200 */
[----:B------:R-:W-:Y:S01]  /*02e0*/  IMAD.MOV.U32 R3, RZ, RZ, 0x401c0000 ;  /* 0x401c0000ff037424 */ /* 0x000fe200078e00ff */
[----:B------:R-:W-:Y:S01]  /*02f0*/  MOV R0, 0x360 ;  /* 0x0000036000007802 */ /* 0x000fe20000000f00 */
[----:B--2---:R-:W-:-:S08]  /*0300*/  @!P0 DADD R14, R14, R16 ;  /* 0x000000000e0e8229 */ /* 0x004fd00000000010 */
[----:B------:R-:W-:-:S08]  /*0310*/  @!P0 DMUL R6, R14, 0.5 ;  /* 0x3fe000000e068828 */ /* 0x000fd00000000000 */
[----:B------:R-:W-:Y:S01]  /*0320*/  DADD R4, -R4, R6 ;  /* 0x0000000004047229 */ /* 0x000fe20000000106 */
[----:B------:R-:W-:-:S07]  /*0330*/  VIADD R6, R2, 0x1 ;  /* 0x0000000102067836 */ /* 0x000fce0000000000 */
[----:B------:R-:W-:-:S11]  /*0340*/  DADD R22, -RZ, |R4| ;  /* 0x00000000ff167229 */ /* 0x000fd60000000504 */
[----:B------:R-:W-:Y:S05]  /*0350*/  CALL.REL.NOINC `($_Z14conv_temp_iterPdS_S_S_S_S_S_S_S_PiS_S_S_iiiid$__internal_accurate_pow) ;  /* 0x0000001800b47944 */ /* 0x000fea0003c00000 */
[----:B------:R-:W-:Y:S05]  /*0360*/  BSYNC.RECONVERGENT B1 ;  /* 0x0000000000017941 */ /* 0x000fea0003800200 */
.L_x_362:
[C---:B------:R-:W-:Y:S01]  /*0370*/  DADD R12, R4.reuse, 7 ;  /* 0x401c0000040c7429 */ /* 0x040fe20000000000 */
[----:B------:R-:W0:Y:S01]  /*0380*/  LDC.64 R18, c[0x0][0x3e0] ;  /* 0x0000f800ff127b82 */ /* 0x000e220000000a00 */
[C---:B------:R-:W-:Y:S01]  /*0390*/  DSETP.NEU.AND P2, PT, R4.reuse, RZ, PT ;  /* 0x000000ff0400722a */ /* 0x040fe20003f4d000 */
[----:B------:R-:W-:Y:S01]  /*03a0*/  ISETP.GE.AND P0, PT, R5, RZ, PT ;  /* 0x000000ff0500720c */ /* 0x000fe20003f06270 */
[----:B------:R-:W-:Y:S02]  /*03b0*/  DADD R14, -RZ, -R16 ;  /* 0x00000000ff0e7229 */ /* 0x000fe40000000910 */
[----:B------:R-:W-:-:S04]  /*03c0*/  DSETP.NEU.AND P1, PT, R4, 1, PT ;  /* 0x3ff000000400742a */ /* 0x000fc80003f2d000 */
[----:B------:R-:W-:-:S04]  /*03d0*/  LOP3.LUT R12, R13, 0x7ff00000, RZ, 0xc0, !PT ;  /* 0x7ff000000d0c7812 */ /* 0x000fc800078ec0ff */
[----:B------:R-:W-:Y:S02]  /*03e0*/  ISETP.NE.AND P3, PT, R12, 0x7ff00000, PT ;  /* 0x7ff000000c00780c */ /* 0x000fe40003f65270 */
[----:B------:R-:W-:Y:S01]  /*03f0*/  FSEL R16, R14, R16, !P0 ;  /* 0x000000100e107208 */ /* 0x000fe20004000000 */
[----:B------:R-:W-:Y:S01]  /*0400*/  @!P2 IMAD.MOV.U32 R16, RZ, RZ, RZ ;  /* 0x000000ffff10a224 */ /* 0x000fe200078e00ff */
[----:B------:R-:W-:Y:S01]  /*0410*/  FSEL R17, R15, R17, !P0 ;  /* 0x000000110f117208 */ /* 0x000fe20004000000 */
[----:B------:R-:W-:Y:S02]  /*0420*/  @!P2 IMAD.MOV.U32 R17, RZ, RZ, R5 ;  /* 0x000000ffff11a224 */ /* 0x000fe400078e0005 */
[----:B0-----:R-:W-:-:S06]  /*0430*/  IMAD.WIDE R12, R2, 0x8, R18 ;  /* 0x00000008020c7825 */ /* 0x001fcc00078e0212 */
[----:B------:R-:W-:Y:S05]  /*0440*/  @P3 BRA `(.L_x_363) ;  /* 0x00000000001c3947 */ /* 0x000fea0003800000 */
[----:B------:R-:W-:-:S14]  /*0450*/  DSETP.NAN.AND P2, PT, R4, R4, PT ;  /* 0x000000040400722a */ /* 0x000fdc0003f48000 */
[----:B------:R-:W-:Y:S01]  /*0460*/  @P2 DADD R16, R4, 7 ;  /* 0x401c000004102429 */ /* 0x000fe20000000000 */
[----:B------:R-:W-:Y:S10]  /*0470*/  @P2 BRA `(.L_x_363) ;  /* 0x0000000000102947 */ /* 0x000ff40003800000 */
[----:B------:R-:W-:-:S14]  /*0480*/  DSETP.NEU.AND P2, PT, |R4|, +INF , PT ;  /* 0x7ff000000400742a */ /* 0x000fdc0003f4d200 */
[----:B------:R-:W-:Y:S01]  /*0490*/  @!P2 IMAD.MOV.U32 R0, RZ, RZ, -0x100000 ;  /* 0xfff00000ff00a424 */ /* 0x000fe200078e00ff */
[----:B------:R-:W-:-:S04]  /*04a0*/  @!P2 MOV R16, RZ ;  /* 0x000000ff0010a202 */ /* 0x000fc80000000f00 */
[----:B------:R-:W-:-:S07]  /*04b0*/  @!P2 SEL R17, R0, 0x7ff00000, !P0 ;  /* 0x7ff000000011a807 */ /* 0x000fce0004000000 */
.L_x_363:
[----:B------:R-:W-:Y:S01]  /*04c0*/  FSEL R4, R16, RZ, P1 ;  /* 0x000000ff10047208 */ /* 0x000fe20000800000 */
[----:B------:R-:W-:Y:S05]  /*04d0*/  WARPSYNC.ALL ;  /* 0x0000000000007948 */ /* 0x000fea0003800000 */
[----:B------:R-:W-:Y:S01]  /*04e0*/  FSEL R5, R17, 1.875, P1 ;  /* 0x3ff0000011057808 */ /* 0x000fe20000800000 */
[----:B------:R-:W-:Y:S01]  /*04f0*/  BSSY.RECONVERGENT B1, `(.L_x_361) ;  /* 0x0000039000017945 */ /* 0x000fe20003800200 */
[----:B------:R-:W-:-:S03]  /*0500*/  ISETP.GE.AND P0, PT, R2, RZ, PT ;  /* 0x000000ff0200720c */ /* 0x000fc60003f06270 */
[----:B------:R0:W-:Y:S01]  /*0510*/  STG.E.64 desc[UR8][R8.64], R4 ;  /* 0x0000000408007986 */ /* 0x0001e2000c101b08 */
[----:B------:R-:W-:Y:S06]  /*0520*/  BAR.SYNC.DEFER_BLOCKING 0x0 ;  /* 0x0000000000007b1d */ /* 0x000fec0000010000 */
[----:B------:R0:W-:Y:S03]  /*0530*/  STG.E.64 desc[UR8][R12.64], RZ ;  /* 0x000000ff0c007986 */ /* 0x0001e6000c101b08 */
[----:B------:R-:W-:Y:S05]  /*0540*/  @!P0 BRA `(.L_x_364) ;  /* 0x0000000000cc8947 */ /* 0x000fea0003800000 */
[----:B------:R-:W-:Y:S01]  /*0550*/  ISETP.GE.U32.AND P0, PT, R2, 0x3, PT ;  /* 0x000000030200780c */ /* 0x000fe20003f06070 */
[----:B------:R-:W-:Y:S01]  /*0560*/  BSSY.RECONVERGENT B2, `(.L_x_365) ;  /* 0x0000021000027945 */ /* 0x000fe20003800200 */
[----:B------:R-:W-:Y:S01]  /*0570*/  LOP3.LUT R0, R6, 0x3, RZ, 0xc0, !PT ;  /* 0x0000000306007812 */ /* 0x000fe200078ec0ff */
[----:B------:R-:W-:Y:S01]  /*0580*/  IMAD.MOV.U32 R3, RZ, RZ, RZ ;  /* 0x000000ffff037224 */ /* 0x000fe200078e00ff */
[----:B------:R-:W-:Y:S02]  /*0590*/  CS2R R14, SRZ ;  /* 0x00000000000e7805 */ /* 0x000fe4000001ff00 */
[----:B------:R-:W-:-:S07]  /*05a0*/  ISETP.NE.AND P1, PT, R0, RZ, PT ;  /* 0x000000ff0000720c */ /* 0x000fce0003f25270 */
[----:B------:R-:W-:Y:S06]  /*05b0*/  @!P0 BRA `(.L_x_366) ;  /* 0x00000000006c8947 */ /* 0x000fec0003800000 */
[----:B------:R-:W1:Y:S01]  /*05c0*/  LDCU.64 UR6, c[0x0][0x3d8] ;  /* 0x00007b00ff0677ac */ /* 0x000e620008000a00 */
[----:B------:R-:W-:Y:S02]  /*05d0*/  LOP3.LUT R3, R6, 0x7ffffffc, RZ, 0xc0, !PT ;  /* 0x7ffffffc06037812 */ /* 0x000fe400078ec0ff */
[----:B------:R-:W-:-:S03]  /*05e0*/  CS2R R14, SRZ ;  /* 0x00000000000e7805 */ /* 0x000fc6000001ff00 */
[----:B------:R-:W-:Y:S01]  /*05f0*/  IMAD.MOV R6, RZ, RZ, -R3 ;  /* 0x000000ffff067224 */ /* 0x000fe200078e0a03 */
[----:B-1----:R-:W-:-:S04]  /*0600*/  UIADD3 UR5, UP0, UPT, UR6, 0x10, URZ ;  /* 0x0000001006057890 */ /* 0x002fc8000ff1e0ff */
[----:B------:R-:W-:Y:S02]  /*0610*/  UIADD3.X UR6, UPT, UPT, URZ, UR7, URZ, UP0, !UPT ;  /* 0x00000007ff067290 */ /* 0x000fe400087fe4ff */
[----:B------:R-:W-:-:S04]  /*0620*/  IMAD.U32 R7, RZ, RZ, UR5 ;  /* 0x00000005ff077e24 */ /* 0x000fc8000f8e00ff */
[----:B------:R-:W-:-:S07]  /*0630*/  IMAD.U32 R16, RZ, RZ, UR6 ;  /* 0x00000006ff107e24 */ /* 0x000fce000f8e00ff */
.L_x_367:
[----:B0-----:R-:W-:Y:S02]  /*0640*/  IMAD.MOV.U32 R4, RZ, RZ, R7 ;  /* 0x000000ffff047224 */ /* 0x001fe400078e0007 */
[----:B------:R-:W-:-:S05]  /*0650*/  IMAD.MOV.U32 R5, RZ, RZ, R16 ;  /* 0x000000ffff057224 */ /* 0x000fca00078e0010 */
[----:B------:R-:W2:Y:S02]  /*0660*/  LDG.E.64 R16, desc[UR8][R4.64+-0x10] ;  /* 0xfffff00804107981 */ /* 0x000ea4000c1e1b00 */
[----:B--2---:R-:W-:-:S07]  /*0670*/  DADD R16, R16, R14 ;  /* 0x0000000010107229 */ /* 0x004fce000000000e */
[----:B------:R0:W-:Y:S04]  /*0680*/  STG.E.64 desc[UR8][R12.64], R16 ;  /* 0x000000100c007986 */ /* 0x0001e8000c101b08 */
[----:B-1----:R-:W2:Y:S02]  /*0690*/  LDG.E.64 R14, desc[UR8][R4.64+-0x8] ;  /* 0xfffff808040e7981 */ /* 0x002ea4000c1e1b00 */
[----:B--2---:R-:W-:-:S07]  /*06a0*/  DADD R18, R16, R14 ;  /* 0x0000000010127229 */ /* 0x004fce000000000e */
[----:B------:R1:W-:Y:S04]  /*06b0*/  STG.E.64 desc[UR8][R12.64], R18 ;  /* 0x000000120c007986 */ /* 0x0003e8000c101b08 */
[----:B------:R-:W2:Y:S02]  /*06c0*/  LDG.E.64 R14, desc[UR8][R4.64] ;  /* 0x00000008040e7981 */ /* 0x000ea4000c1e1b00 */
[----:B--2---:R-:W-:-:S07]  /*06d0*/  DADD R20, R18, R14 ;  /* 0x0000000012147229 */ /* 0x004fce000000000e */
[----:B------:R1:W-:Y:S04]  /*06e0*/  STG.E.64 desc[UR8][R12.64], R20 ;  /* 0x000000140c007986 */ /* 0x0003e8000c101b08 */
[----:B------:R-:W2:Y:S01]  /*06f0*/  LDG.E.64 R14, desc[UR8][R4.64+0x8] ;  /* 0x00000808040e7981 */ /* 0x000ea2000c1e1b00 */
[----:B------:R-:W-:Y:S01]  /*0700*/  VIADD R6, R6, 0x4 ;  /* 0x0000000406067836 */ /* 0x000fe20000000000 */
[----:B------:R-:W-:-:S04]  /*0710*/  IADD3 R7, P2, PT, R4, 0x20, RZ ;  /* 0x0000002004077810 */ /* 0x000fc80007f5e0ff */
[----:B------:R-:W-:Y:S02]  /*0720*/  ISETP.NE.AND P0, PT, R6, RZ, PT ;  /* 0x000000ff0600720c */ /* 0x000fe40003f05270 */
[----:B0-----:R-:W-:Y:S01]  /*0730*/  IADD3.X R16, PT, PT, RZ, R5, RZ, P2, !PT ;  /* 0x00000005ff107210 */ /* 0x001fe200017fe4ff */
[----:B--2---:R-:W-:-:S07]  /*0740*/  DADD R14, R20, R14 ;  /* 0x00000000140e7229 */ /* 0x004fce000000000e */
[----:B------:R1:W-:Y:S03]  /*0750*/  STG.E.64 desc[UR8][R12.64], R14 ;  /* 0x0000000e0c007986 */ /* 0x0003e6000c101b08 */
[----:B------:R-:W-:Y:S05]  /*0760*/  @P0 BRA `(.L_x_367) ;  /* 0xfffffffc00b40947 */ /* 0x000fea000383ffff */
.L_x_366:
[----:B------:R-:W-:Y:S05]  /*0770*/  BSYNC.RECONVERGENT B2 ;  /* 0x0000000000027941 */ /* 0x000fea0003800200 */
.L_x_365:
[----:B------:R-:W-:Y:S05]  /*0780*/  @!P1 BRA `(.L_x_364) ;  /* 0x00000000003c9947 */ /* 0x000fea0003800000 */
[----:B0-----:R-:W0:Y:S01]  /*0790*/  LDC.64 R4, c[0x0][0x3d8] ;  /* 0x0000f600ff047b82 */ /* 0x001e220000000a00 */
[----:B------:R-:W-:Y:S02]  /*07a0*/  IMAD.MOV R0, RZ, RZ, -R0 ;  /* 0x000000ffff007224 */ /* 0x000fe400078e0a00 */
[----:B0-----:R-:W-:-:S04]  /*07b0*/  IMAD.WIDE.U32 R4, R3, 0x8, R4 ;  /* 0x0000000803047825 */ /* 0x001fc800078e0004 */
[----:B------:R-:W-:Y:S02]  /*07c0*/  IMAD.MOV.U32 R3, RZ, RZ, R4 ;  /* 0x000000ffff037224 */ /* 0x000fe400078e0004 */
[----:B------:R-:W-:-:S07]  /*07d0*/  IMAD.MOV.U32 R6, RZ, RZ, R5 ;  /* 0x000000ffff067224 */ /* 0x000fce00078e0005 */
.L_x_368:
[----:B------:R-:W-:Y:S02]  /*07e0*/  IMAD.MOV.U32 R4, RZ, RZ, R3 ;  /* 0x000000ffff047224 */ /* 0x000fe400078e0003 */
[----:B------:R-:W-:-:S06]  /*07f0*/  IMAD.MOV.U32 R5, RZ, RZ, R6 ;  /* 0x000000ffff057224 */ /* 0x000fcc00078e0006 */
[----:B------:R-:W1:Y:S01]  /*0800*/  LDG.E.64 R4, desc[UR8][R4.64] ;  /* 0x0000000804047981 */ /* 0x000e62000c1e1b00 */
[----:B------:R-:W-:Y:S01]  /*0810*/  VIADD R0, R0, 0x1 ;  /* 0x0000000100007836 */ /* 0x000fe20000000000 */
[----:B------:R-:W-:-:S04]  /*0820*/  IADD3 R3, P1, PT, R3, 0x8, RZ ;  /* 0x0000000803037810 */ /* 0x000fc80007f3e0ff */
[----:B------:R-:W-:Y:S02]  /*0830*/  ISETP.NE.AND P0, PT, R0, RZ, PT ;  /* 0x000000ff0000720c */ /* 0x000fe40003f05270 */
[----:B------:R-:W-:Y:S01]  /*0840*/  IADD3.X R6, PT, PT, RZ, R6, RZ, P1, !PT ;  /* 0x00000006ff067210 */ /* 0x000fe20000ffe4ff */
[----:B-12---:R-:W-:-:S07]  /*0850*/  DADD R14, R4, R14 ;  /* 0x00000000040e7229 */ /* 0x006fce000000000e */
[----:B------:R2:W-:Y:S03]  /*0860*/  STG.E.64 desc[UR8][R12.64], R14 ;  /* 0x0000000e0c007986 */ /* 0x0005e6000c101b08 */
[----:B------:R-:W-:Y:S05]  /*0870*/  @P0 BRA `(.L_x_368) ;  /* 0xfffffffc00d80947 */ /* 0x000fea000383ffff */
.L_x_364:
[----:B------:R-:W-:Y:S05]  /*0880*/  BSYNC.RECONVERGENT B1 ;  /* 0x0000000000017941 */ /* 0x000fea0003800200 */
.L_x_361:
[----:B0-----:R-:W3:Y:S04]  /*0890*/  LDG.E.64 R4, desc[UR8][R10.64] ;  /* 0x000000080a047981 */ /* 0x001ee8000c1e1b00 */
[----:B------:R-:W3:Y:S02]  /*08a0*/  LDG.E.64 R8, desc[UR8][R8.64] ;  /* 0x0000000808087981 */ /* 0x000ee4000c1e1b00 */
[----:B---3--:R-:W-:Y:S01]  /*08b0*/  DADD R4, R4, R8 ;  /* 0x0000000004047229 */ /* 0x008fe20000000008 */
[----:B------:R-:W-:Y:S10]  /*08c0*/  BRA `(.L_x_369) ;  /* 0x00000000005c7947 */ /* 0x000ff40003800000 */
.L_x_360:
[----:B------:R-:W0:Y:S01]  /*08d0*/  LDC.64 R6, c[0x0][0x390] ;  /* 0x0000e400ff067b82 */ /* 0x000e220000000a00 */
[----:B------:R-:W1:Y:S01]  /*08e0*/  LDCU.64 UR6, c[0x0][0x3f8] ;  /* 0x00007f00ff0677ac */ /* 0x000e620008000a00 */
[----:B0-----:R-:W1:Y:S01]  /*08f0*/  LDG.E.64 R6, desc[UR8][R6.64] ;  /* 0x0000000806067981 */ /* 0x001e62000c1e1b00 */
[----:B------:R-:W-:Y:S01]  /*0900*/  UISETP.GE.AND UP0, UPT, UR10, 0x1, UPT ;  /* 0x000000010a00788c */ /* 0x000fe2000bf06270 */
[----:B-1----:R-:W-:-:S08]  /*0910*/  DADD R4, -R6, UR6 ;  /* 0x0000000606047e29 */ /* 0x002fd00008000100 */
[----:B------:R-:W-:Y:S05]  /*0920*/  BRA.U !UP0, `(.L_x_369) ;  /* 0x0000000108447547 */ /* 0x000fea000b800000 */
[----:B------:R-:W0:Y:S01]  /*0930*/  LDC.64 R8, c[0x0][0x3c8] ;  /* 0x0000f200ff087b82 */ /* 0x000e220000000a00 */
[----:B------:R-:W-:Y:S01]  /*0940*/  IMAD.MOV.U32 R3, RZ, RZ, RZ ;  /* 0x000000ffff037224 */ /* 0x000fe200078e00ff */
[----:B------:R-:W1:Y:S01]  /*0950*/  LDCU UR5, c[0x0][0x3e8] ;  /* 0x00007d00ff0577ac */ /* 0x000e620008000800 */
[----:B------:R-:W-:-:S05]  /*0960*/  NOP ;  /* 0x0000000000007918 */ /* 0x000fca0000000000 */
.L_x_371:
[----:B0-----:R-:W-:-:S06]  /*0970*/  IMAD.WIDE.U32 R6, R3, 0x4, R8 ;  /* 0x0000000403067825 */ /* 0x001fcc00078e0008 */
[----:B------:R-:W2:Y:S02]  /*0980*/  LDG.E R6, desc[UR8][R6.64] ;  /* 0x0000000806067981 */ /* 0x000ea4000c1e1900 */
[----:B--2---:R-:W-:-:S13]  /*0990*/  ISETP.NE.AND P0, PT, R6, 0x1, PT ;  /* 0x000000010600780c */ /* 0x004fda0003f05270 */
[----:B------:R-:W-:Y:S05]  /*09a0*/  @!P0 BRA `(.L_x_370) ;  /* 0x0000000000108947 */ /* 0x000fea0003800000 */
[----:B------:R-:W-:-:S05]  /*09b0*/  VIADD R3, R3, 0x1 ;  /* 0x0000000103037836 */ /* 0x000fca0000000000 */
[----:B-1----:R-:W-:-:S13]  /*09c0*/  ISETP.NE.AND P0, PT, R3, UR5, PT ;  /* 0x0000000503007c0c */ /* 0x002fda000bf05270 */
[----:B------:R-:W-:Y:S05]  /*09d0*/  @P0 BRA `(.L_x_371) ;  /* 0xfffffffc00e40947 */ /* 0x000fea000383ffff */
[----:B------:R-:W-:Y:S05]  /*09e0*/  BRA `(.L_x_369) ;  /* 0x0000000000147947 */ /* 0x000fea0003800000 */
.L_x_370:
[----:B------:R-:W0:Y:S01]  /*09f0*/  LDC.64 R6, c[0x0][0x390] ;  /* 0x0000e400ff067b82 */ /* 0x000e220000000a00 */
[----:B------:R-:W2:Y:S01]  /*0a00*/  LDCU.64 UR6, c[0x0][0x3f8] ;  /* 0x00007f00ff0677ac */ /* 0x000ea20008000a00 */
[----:B0-----:R-:W-:-:S06]  /*0a10*/  IMAD.WIDE.U32 R6, R3, 0x8, R6 ;  /* 0x0000000803067825 */ /* 0x001fcc00078e0006 */
[----:B------:R-:W2:Y:S02]  /*0a20*/  LDG.E.64 R6, desc[UR8][R6.64+0x8] ;  /* 0x0000080806067981 */ /* 0x000ea4000c1e1b00 */
[----:B--2---:R-:W-:-:S11]  /*0a30*/  DADD R4, -R6, UR6 ;  /* 0x0000000606047e29 */ /* 0x004fd60008000100 */
.L_x_369:
[----:B-1----:R-:W-:Y:S05]  /*0a40*/  BSYNC B0 ;  /* 0x0000000000007941 */ /* 0x002fea0003800000 */
.L_x_359:
[----:B------:R-:W0:Y:S01]  /*0a50*/  LDCU UR5, c[0x0][0x3ec] ;  /* 0x00007d80ff0577ac */ /* 0x000e220008000800 */
[----:B------:R-:W1:Y:S01]  /*0a60*/  LDC.64 R6, c[0x0][0x3c0] ;  /* 0x0000f000ff067b82 */ /* 0x000e620000000a00 */
[----:B0-----:R-:W-:Y:S01]  /*0a70*/  UISETP.NE.AND UP0, UPT, UR5, 0x1770, UPT ;  /* 0x000017700500788c */ /* 0x001fe2000bf05270 */
[----:B-1----:R-:W-:-:S08]  /*0a80*/  IMAD.WIDE R6, R2, 0x8, R6 ;  /* 0x0000000802067825 */ /* 0x002fd000078e0206 */
[----:B------:R-:W-:Y:S05]  /*0a90*/  BRA.U !UP0, `(.L_x_372) ;  /* 0x0000000108187547 */ /* 0x000fea000b800000 */
[----:B------:R-:W-:-:S09]  /*0aa0*/  UISETP.NE.AND UP0, UPT, UR5, URZ, UPT ;  /* 0x000000ff0500728c */ /* 0x000fd2000bf05270 */
[----:B------:R-:W-:Y:S05]  /*0ab0*/  BRA.U UP0, `(.L_x_373) ;  /* 0x00000001001c7547 */ /* 0x000fea000b800000 */
[----:B------:R-:W-:Y:S02]  /*0ac0*/  IMAD.MOV.U32 R8, RZ, RZ, 0x47ae147b ;  /* 0x47ae147bff087424 */ /* 0x000fe400078e00ff */
[----:B------:R-:W-:-:S05]  /*0ad0*/  IMAD.MOV.U32 R9, RZ, RZ, 0x3f847ae1 ;  /* 0x3f847ae1ff097424 */ /* 0x000fca00078e00ff */
[----:B------:R0:W-:Y:S01]  /*0ae0*/  STG.E.64 desc[UR8][R6.64], R8 ;  /* 0x0000000806007986 */ /* 0x0001e2000c101b08 */
[----:B------:R-:W-:Y:S05]  /*0af0*/  BRA `(.L_x_373) ;  /* 0x00000000000c7947 */ /* 0x000fea0003800000 */
.L_x_372:
[----:B------:R-:W-:Y:S02]  /*0b00*/  IMAD.MOV.U32 R8, RZ, RZ, -0x2d0e5604 ;  /* 0xd2f1a9fcff087424 */ /* 0x000fe400078e00ff */
[----:B------:R-:W-:-:S05]  /*0b10*/  IMAD.MOV.U32 R9, RZ, RZ, 0x3f50624d ;  /* 0x3f50624dff097424 */ /* 0x000fca00078e00ff */
[----:B------:R1:W-:Y:S02]  /*0b20*/  STG.E.64 desc[UR8][R6.64], R8 ;  /* 0x0000000806007986 */ /* 0x0003e4000c101b08 */
.L_x_373:
[----:B------:R-:W-:Y:S01]  /*0b30*/  DSETP.NEU.AND P0, PT, R4, RZ, PT ;  /* 0x000000ff0400722a */ /* 0x000fe20003f0d000 */
[----:B------:R-:W-:-:S13]  /*0b40*/  BSSY.RECONVERGENT B0, `(.L_x_374) ;  /* 0x0000036000007945 */ /* 0x000fda0003800200 */
[----:B------:R-:W-:Y:S05]  /*0b50*/  @!P0 BRA `(.L_x_375) ;  /* 0x0000000000d08947 */ /* 0x000fea0003800000 */
[----:B--2---:R-:W2:Y:S01]  /*0b60*/  LDC.64 R12, c[0x0][0x3a8] ;  /* 0x0000ea00ff0c7b82 */ /* 0x004ea20000000a00 */
[----:B------:R-:W3:Y:S04]  /*0b70*/  LDG.E.64 R14, desc[UR8][R6.64] ;  /* 0x00000008060e7981 */ /* 0x000ee8000c1e1b00 */
[----:B--2---:R-:W3:Y:S01]  /*0b80*/  LDG.E.64 R10, desc[UR8][R12.64] ;  /* 0x000000080c0a7981 */ /* 0x004ee2000c1e1b00 */
[----:B01----:R-:W-:Y:S01]  /*0b90*/  DADD R8, -RZ, |R4| ;  /* 0x00000000ff087229 */ /* 0x003fe20000000504 */
[----:B------:R-:W-:Y:S01]  /*0ba0*/  BSSY.RECONVERGENT B1, `(.L_x_376) ;  /* 0x0000007000017945 */ /* 0x000fe20003800200 */
[----:B------:R-:W-:Y:S02]  /*0bb0*/  MOV R3, 0x3fe00000 ;  /* 0x3fe0000000037802 */ /* 0x000fe40000000f00 */
[----:B------:R-:W-:-:S06]  /*0bc0*/  MOV R0, 0xc10 ;  /* 0x00000c1000007802 */ /* 0x000fcc0000000f00 */
[----:B------:R-:W-:Y:S02]  /*0bd0*/  IMAD.MOV.U32 R22, RZ, RZ, R8 ;  /* 0x000000ffff167224 */ /* 0x000fe400078e0008 */
[----:B------:R-:W-:Y:S01]  /*0be0*/  IMAD.MOV.U32 R23, RZ, RZ, R9 ;  /* 0x000000ffff177224 */ /* 0x000fe200078e0009 */
[----:B---3--:R-:W-:-:S11]  /*0bf0*/  DMUL R10, R10, R14 ;  /* 0x0000000e0a0a7228 */ /* 0x008fd60000000000 */
[----:B------:R-:W-:Y:S05]  /*0c00*/  CALL.REL.NOINC `($_Z14conv_temp_iterPdS_S_S_S_S_S_S_S_PiS_S_S_iiiid$__internal_accurate_pow) ;  /* 0x0000001000887944 */ /* 0x000fea0003c00000 */
[----:B------:R-:W-:Y:S05]  /*0c10*/  BSYNC.RECONVERGENT B1 ;  /* 0x0000000000017941 */ /* 0x000fea0003800200 */
.L_x_376:
[C---:B------:R-:W-:Y:S01]  /*0c20*/  DADD R12, |R4|.reuse, 0.5 ;  /* 0x3fe00000040c7429 */ /* 0x040fe20000000200 */
[----:B------:R-:W-:Y:S01]  /*0c30*/  ISETP.GE.AND P1, PT, R9, RZ, PT ;  /* 0x000000ff0900720c */ /* 0x000fe20003f26270 */
[----:B------:R-:W-:Y:S01]  /*0c40*/  BSSY.RECONVERGENT B1, `(.L_x_377) ;  /* 0x000000d000017945 */ /* 0x000fe20003800200 */
[----:B------:R-:W-:Y:S02]  /*0c50*/  DSETP.NEU.AND P0, PT, |R4|, 1, PT ;  /* 0x3ff000000400742a */ /* 0x000fe40003f0d200 */
[----:B------:R-:W-:Y:S02]  /*0c60*/  FSEL R16, R16, RZ, P1 ;  /* 0x000000ff10107208 */ /* 0x000fe40000800000 */
[----:B------:R-:W-:-:S03]  /*0c70*/  FSEL R17, R17, -QNAN , P1 ;  /* 0xfff8000011117808 */ /* 0x000fc60000800000 */
[----:B------:R-:W-:-:S04]  /*0c80*/  LOP3.LUT R12, R13, 0x7ff00000, RZ, 0xc0, !PT ;  /* 0x7ff000000d0c7812 */ /* 0x000fc800078ec0ff */
[----:B------:R-:W-:-:S13]  /*0c90*/  ISETP.NE.AND P2, PT, R12, 0x7ff00000, PT ;  /* 0x7ff000000c00780c */ /* 0x000fda0003f45270 */
[----:B------:R-:W-:Y:S05]  /*0ca0*/  @P2 BRA `(.L_x_378) ;  /* 0x0000000000182947 */ /* 0x000fea0003800000 */
[----:B------:R-:W-:-:S14]  /*0cb0*/  DSETP.NAN.AND P1, PT, R4, R4, PT ;  /* 0x000000040400722a */ /* 0x000fdc0003f28000 */
[----:B------:R-:W-:Y:S01]  /*0cc0*/  @P1 DADD R16, |R4|, 0.5 ;  /* 0x3fe0000004101429 */ /* 0x000fe20000000200 */
[----:B------:R-:W-:Y:S10]  /*0cd0*/  @P1 BRA `(.L_x_378) ;  /* 0x00000000000c1947 */ /* 0x000ff40003800000 */
[----:B------:R-:W-:-:S14]  /*0ce0*/  DSETP.NEU.AND P1, PT, |R4|, +INF , PT ;  /* 0x7ff000000400742a */ /* 0x000fdc0003f2d200 */
[----:B------:R-:W-:Y:S02]  /*0cf0*/  @!P1 IMAD.MOV.U32 R16, RZ, RZ, 0x0 ;  /* 0x00000000ff109424 */ /* 0x000fe400078e00ff */
[----:B------:R-:W-:-:S07]  /*0d00*/  @!P1 IMAD.MOV.U32 R17, RZ, RZ, 0x7ff00000 ;  /* 0x7ff00000ff119424 */ /* 0x000fce00078e00ff */
.L_x_378:
[----:B------:R-:W-:Y:S05]  /*0d10*/  BSYNC.RECONVERGENT B1 ;  /* 0x0000000000017941 */ /* 0x000fea0003800200 */
.L_x_377:
[----:B------:R-:W-:Y:S01]  /*0d20*/  FSEL R13, R17, 1.875, P0 ;  /* 0x3ff00000110d7808 */ /* 0x000fe20000000000 */
[----:B------:R-:W-:Y:S01]  /*0d30*/  IMAD.MOV.U32 R8, RZ, RZ, 0x1 ;  /* 0x00000001ff087424 */ /* 0x000fe200078e00ff */
[----:B------:R-:W-:Y:S02]  /*0d40*/  FSEL R12, R16, RZ, P0 ;  /* 0x000000ff100c7208 */ /* 0x000fe40000000000 */
[----:B------:R-:W0:Y:S01]  /*0d50*/  MUFU.RCP64H R9, R13 ;  /* 0x0000000d00097308 */ /* 0x000e220000001800 */
[----:B------:R-:W-:-:S03]  /*0d60*/  FSETP.GEU.AND P1, PT, |R11|, 6.5827683646048100446e-37, PT ;  /* 0x036000000b00780b */ /* 0x000fc60003f2e200 */
        /* <DEDUP_REMOVED lines=16> */
[----:B------:R-:W-:Y:S05]  /*0e70*/  CALL.REL.NOINC `($__internal_4_$__cuda_sm20_div_rn_f64_full) ;  /* 0x0000000800787944 */ /* 0x000fea0003c00000 */
[----:B------:R-:W-:Y:S02]  /*0e80*/  IMAD.MOV.U32 R8, RZ, RZ, R20 ;  /* 0x000000ffff087224 */ /* 0x000fe400078e0014 */
[----:B------:R-:W-:-:S07]  /*0e90*/  IMAD.MOV.U32 R9, RZ, RZ, R21 ;  /* 0x000000ffff097224 */ /* 0x000fce00078e0015 */
.L_x_375:
[----:B------:R-:W-:Y:S05]  /*0ea0*/  BSYNC.RECONVERGENT B0 ;  /* 0x0000000000007941 */ /* 0x000fea0003800200 */
.L_x_374:
[----:B------:R-:W2:Y:S02]  /*0eb0*/  LDC.64 R10, c[0x0][0x3b0] ;  /* 0x0000ec00ff0a7b82 */ /* 0x000ea40000000a00 */
[----:B--2---:R-:W2:Y:S04]  /*0ec0*/  LDG.E.64 R12, desc[UR8][R10.64] ;  /* 0x000000080a0c7981 */ /* 0x004ea8000c1e1b00 */
[----:B------:R-:W2:Y:S01]  /*0ed0*/  LDG.E.64 R14, desc[UR8][R10.64+0x8] ;  /* 0x000008080a0e7981 */ /* 0x000ea2000c1e1b00 */
[----:B------:R-:W-:Y:S01]  /*0ee0*/  FSETP.GEU.AND P1, PT, |R5|, 6.5827683646048100446e-37, PT ;  /* 0x036000000500780b */ /* 0x000fe20003f2e200 */
[----:B------:R-:W-:Y:S01]  /*0ef0*/  BSSY.RECONVERGENT B0, `(.L_x_379) ;  /* 0x0000017000007945 */ /* 0x000fe20003800200 */
[----:B--2---:R-:W-:Y:S01]  /*0f00*/  DADD R12, R12, -R14 ;  /* 0x000000000c0c7229 */ /* 0x004fe2000000080e */
[----:B------:R-:W-:-:S05]  /*0f10*/  IMAD.MOV.U32 R14, RZ, RZ, 0x1 ;  /* 0x00000001ff0e7424 */ /* 0x000fca00078e00ff */
[----:B------:R-:W2:Y:S02]  /*0f20*/  MUFU.RCP64H R15, R13 ;  /* 0x0000000d000f7308 */ /* 0x000ea40000001800 */
[----:B--2---:R-:W-:-:S08]  /*0f30*/  DFMA R16, -R12, R14, 1 ;  /* 0x3ff000000c10742b */ /* 0x004fd0000000010e */
        /* <DEDUP_REMOVED lines=15> */
[----:B01----:R-:W-:Y:S05]  /*1030*/  CALL.REL.NOINC `($__internal_4_$__cuda_sm20_div_rn_f64_full) ;  /* 0x0000000800087944 */ /* 0x003fea0003c00000 */
[----:B------:R-:W-:Y:S02]  /*1040*/  IMAD.MOV.U32 R10, RZ, RZ, R20 ;  /* 0x000000ffff0a7224 */ /* 0x000fe400078e0014 */
[----:B------:R-:W-:-:S07]  /*1050*/  IMAD.MOV.U32 R11, RZ, RZ, R21 ;  /* 0x000000ffff0b7224 */ /* 0x000fce00078e0015 */
.L_x_380:
[----:B------:R-:W-:Y:S05]  /*1060*/  BSYNC.RECONVERGENT B0 ;  /* 0x0000000000007941 */ /* 0x000fea0003800200 */
.L_x_379:
[----:B01----:R-:W-:Y:S01]  /*1070*/  DMUL R8, R10, R8 ;  /* 0x000000080a087228 */ /* 0x003fe20000000000 */
[----:B------:R-:W-:Y:S07]  /*1080*/  BSSY.RECONVERGENT B0, `(.L_x_381) ;  /* 0x0000019000007945 */ /* 0x000fee0003800200 */
[----:B------:R-:W-:-:S14]  /*1090*/  DSETP.GT.AND P0, PT, |R8|, 20, PT ;  /* 0x403400000800742a */ /* 0x000fdc0003f04200 */
[----:B------:R-:W-:Y:S05]  /*10a0*/  @!P0 BRA `(.L_x_382) ;  /* 0x0000000000588947 */ /* 0x000fea0003800000 */
[----:B------:R-:W-:Y:S01]  /*10b0*/  DADD R10, -RZ, |R4| ;  /* 0x00000000ff0a7229 */ /* 0x000fe20000000504 */
[----:B------:R-:W-:Y:S01]  /*10c0*/  IMAD.MOV.U32 R8, RZ, RZ, 0x1 ;  /* 0x00000001ff087424 */ /* 0x000fe200078e00ff */
[----:B------:R-:W-:Y:S01]  /*10d0*/  DMUL R16, R4, 20 ;  /* 0x4034000004107828 */ /* 0x000fe20000000000 */
[----:B------:R-:W-:Y:S03]  /*10e0*/  BSSY.RECONVERGENT B1, `(.L_x_382) ;  /* 0x0000012000017945 */ /* 0x000fe60003800200 */
[----:B------:R-:W0:Y:S06]  /*10f0*/  MUFU.RCP64H R9, R11 ;  /* 0x0000000b00097308 */ /* 0x000e2c0000001800 */
[----:B------:R-:W-:Y:S01]  /*1100*/  FSETP.GEU.AND P1, PT, |R17|, 6.5827683646048100446e-37, PT ;  /* 0x036000001100780b */ /* 0x000fe20003f2e200 */
[----:B0-----:R-:W-:-:S08]  /*1110*/  DFMA R12, R8, -|R4|, 1 ;  /* 0x3ff00000080c742b */ /* 0x001fd00000000c04 */
[----:B------:R-:W-:-:S08]  /*1120*/  DFMA R12, R12, R12, R12 ;  /* 0x0000000c0c0c722b */ /* 0x000fd0000000000c */
[----:B------:R-:W-:-:S08]  /*1130*/  DFMA R12, R8, R12, R8 ;  /* 0x0000000c080c722b */ /* 0x000fd00000000008 */
[----:B------:R-:W-:-:S08]  /*1140*/  DFMA R8, R12, -|R4|, 1 ;  /* 0x3ff000000c08742b */ /* 0x000fd00000000c04 */
[----:B------:R-:W-:-:S08]  /*1150*/  DFMA R8, R12, R8, R12 ;  /* 0x000000080c08722b */ /* 0x000fd0000000000c */
[----:B------:R-:W-:-:S08]  /*1160*/  DMUL R12, R16, R8 ;  /* 0x00000008100c7228 */ /* 0x000fd00000000000 */
[----:B------:R-:W-:-:S08]  /*1170*/  DFMA R4, R12, -|R4|, R16 ;  /* 0xc00000040c04722b */ /* 0x000fd00000000010 */
[----:B------:R-:W-:-:S10]  /*1180*/  DFMA R8, R8, R4, R12 ;  /* 0x000000040808722b */ /* 0x000fd4000000000c */
[----:B------:R-:W-:-:S05]  /*1190*/  FFMA R0, RZ, R11, R9 ;  /* 0x0000000bff007223 */ /* 0x000fca0000000009 */
[----:B------:R-:W-:-:S13]  /*11a0*/  FSETP.GT.AND P0, PT, |R0|, 1.469367938527859385e-39, PT ;  /* 0x001000000000780b */ /* 0x000fda0003f04200 */
[----:B------:R-:W-:Y:S05]  /*11b0*/  @P0 BRA P1, `(.L_x_383) ;  /* 0x0000000000100947 */ /* 0x000fea0000800000 */
[----:B------:R-:W-:-:S07]  /*11c0*/  MOV R0, 0x11e0 ;  /* 0x000011e000007802 */ /* 0x000fce0000000f00 */
[----:B------:R-:W-:Y:S05]  /*11d0*/  CALL.REL.NOINC `($__internal_4_$__cuda_sm20_div_rn_f64_full) ;  /* 0x0000000400a07944 */ /* 0x000fea0003c00000 */
[----:B------:R-:W-:Y:S01]  /*11e0*/  IMAD.MOV.U32 R8, RZ, RZ, R20 ;  /* 0x000000ffff087224 */ /* 0x000fe200078e0014 */
[----:B------:R-:W-:-:S07]  /*11f0*/  MOV R9, R21 ;  /* 0x0000001500097202 */ /* 0x000fce0000000f00 */
.L_x_383:
[----:B------:R-:W-:Y:S05]  /*1200*/  BSYNC.RECONVERGENT B1 ;  /* 0x0000000000017941 */ /* 0x000fea0003800200 */
.L_x_382:
[----:B------:R-:W-:Y:S05]  /*1210*/  BSYNC.RECONVERGENT B0 ;  /* 0x0000000000007941 */ /* 0x000fea0003800200 */
.L_x_381:
[----:B------:R-:W0:Y:S08]  /*1220*/  LDC R0, c[0x0][0x3f0] ;  /* 0x0000fc00ff007b82 */ /* 0x000e300000000800 */
[----:B------:R-:W1:Y:S01]  /*1230*/  LDC R12, c[0x0][0x3ec] ;  /* 0x0000fb00ff0c7b82 */ /* 0x000e620000000800 */
[----:B0-----:R-:W-:-:S04]  /*1240*/  IABS R10, R0 ;  /* 0x00000000000a7213 */ /* 0x001fc80000000000 */
[----:B------:R-:W0:Y:S01]  /*1250*/  I2F.RP R3, R10 ;  /* 0x0000000a00037306 */ /* 0x000e220000209400 */
[----:B-1----:R-:W-:Y:S02]  /*1260*/  IABS R13, R12 ;  /* 0x0000000c000d7213 */ /* 0x002fe40000000000 */
[----:B------:R-:W-:-:S05]  /*1270*/  ISETP.GE.AND P2, PT, R12, RZ, PT ;  /* 0x000000ff0c00720c */ /* 0x000fca0003f46270 */
[----:B0-----:R-:W0:Y:S02]  /*1280*/  MUFU.RCP R3, R3 ;  /* 0x0000000300037308 */ /* 0x001e240000001000 */
[----:B0-----:R-:W-:-:S06]  /*1290*/  VIADD R4, R3, 0xffffffe ;  /* 0x0ffffffe03047836 */ /* 0x001fcc0000000000 */
[----:B------:R0:W1:Y:S02]  /*12a0*/  F2I.FTZ.U32.TRUNC.NTZ R5, R4 ;  /* 0x0000000400057305 */ /* 0x000064000021f000 */
[----:B0-----:R-:W-:Y:S02]  /*12b0*/  IMAD.MOV.U32 R4, RZ, RZ, RZ ;  /* 0x000000ffff047224 */ /* 0x001fe400078e00ff */
[----:B-1----:R-:W-:-:S04]  /*12c0*/  IMAD.MOV R11, RZ, RZ, -R5 ;  /* 0x000000ffff0b7224 */ /* 0x002fc800078e0a05 */
[----:B------:R-:W-:-:S04]  /*12d0*/  IMAD R11, R11, R10, RZ ;  /* 0x0000000a0b0b7224 */ /* 0x000fc800078e02ff */
[----:B------:R-:W-:-:S04]  /*12e0*/  IMAD.HI.U32 R5, R5, R11, R4 ;  /* 0x0000000b05057227 */ /* 0x000fc800078e0004 */
[----:B------:R-:W-:-:S04]  /*12f0*/  IMAD.MOV.U32 R11, RZ, RZ, R13 ;  /* 0x000000ffff0b7224 */ /* 0x000fc800078e000d */
[----:B------:R-:W-:-:S04]  /*1300*/  IMAD.HI.U32 R5, R5, R11, RZ ;  /* 0x0000000b05057227 */ /* 0x000fc800078e00ff */
[----:B------:R-:W-:-:S04]  /*1310*/  IMAD.MOV R5, RZ, RZ, -R5 ;  /* 0x000000ffff057224 */ /* 0x000fc800078e0a05 */
[----:B------:R-:W-:-:S05]  /*1320*/  IMAD R3, R10, R5, R11 ;  /* 0x000000050a037224 */ /* 0x000fca00078e020b */
[----:B------:R-:W-:-:S13]  /*1330*/  ISETP.GT.U32.AND P0, PT, R10, R3, PT ;  /* 0x000000030a00720c */ /* 0x000fda0003f04070 */
[----:B------:R-:W-:Y:S01]  /*1340*/  @!P0 IMAD.IADD R3, R3, 0x1, -R10 ;  /* 0x0000000103038824 */ /* 0x000fe200078e0a0a */
[----:B------:R-:W-:-:S04]  /*1350*/  ISETP.NE.AND P0, PT, R0, RZ, PT ;  /* 0x000000ff0000720c */ /* 0x000fc80003f05270 */
[----:B------:R-:W-:-:S13]  /*1360*/  ISETP.GT.U32.AND P1, PT, R10, R3, PT ;  /* 0x000000030a00720c */ /* 0x000fda0003f24070 */
[----:B------:R-:W-:-:S05]  /*1370*/  @!P1 IADD3 R3, PT, PT, R3, -R10, RZ ;  /* 0x8000000a03039210 */ /* 0x000fca0007ffe0ff */
[----:B------:R-:W-:Y:S02]  /*1380*/  IMAD.MOV.U32 R4, RZ, RZ, R3 ;  /* 0x000000ffff047224 */ /* 0x000fe400078e0003 */
[----:B------:R-:W-:Y:S02]  /*1390*/  VIADD R3, R0, 0xffffffff ;  /* 0xffffffff00037836 */ /* 0x000fe40000000000 */
[----:B------:R-:W-:Y:S01]  /*13a0*/  @!P2 IMAD.MOV R4, RZ, RZ, -R4 ;  /* 0x000000ffff04a224 */ /* 0x000fe200078e0a04 */
[----:B------:R-:W-:-:S04]  /*13b0*/  @!P0 LOP3.LUT R4, RZ, R0, RZ, 0x33, !PT ;  /* 0x00000000ff048212 */ /* 0x000fc800078e33ff */
[C---:B------:R-:W-:Y:S02]  /*13c0*/  ISETP.NE.AND P0, PT, R4.reuse, RZ, PT ;  /* 0x000000ff0400720c */ /* 0x040fe40003f05270 */
[----:B------:R-:W-:-:S11]  /*13d0*/  ISETP.NE.AND P1, PT, R4, R3, PT ;  /* 0x000000030400720c */ /* 0x000fd60003f25270 */
[----:B------:R-:W-:Y:S05]  /*13e0*/  @P0 BRA `(.L_x_384) ;  /* 0x0000000000180947 */ /* 0x000fea0003800000 */
[----:B------:R-:W0:Y:S08]  /*13f0*/  LDC.64 R4, c[0x0][0x3a0] ;  /* 0x0000e800ff047b82 */ /* 0x000e300000000a00 */
[----:B------:R-:W1:Y:S01]  /*1400*/  LDC.64 R10, c[0x0][0x3b8] ;  /* 0x0000ee00ff0a7b82 */ /* 0x000e620000000a00 */
[----:B0-----:R-:W-:-:S06]  /*1410*/  IMAD.WIDE R4, R2, 0x8, R4 ;  /* 0x0000000802047825 */ /* 0x001fcc00078e0204 */
[----:B------:R-:W2:Y:S01]  /*1420*/  LDG.E.64 R4, desc[UR8][R4.64] ;  /* 0x0000000804047981 */ /* 0x000ea2000c1e1b00 */
[----:B-1----:R-:W-:-:S05]  /*1430*/  IMAD.WIDE R10, R2, 0x8, R10 ;  /* 0x00000008020a7825 */ /* 0x002fca00078e020a */
[----:B--2---:R0:W-:Y:S02]  /*1440*/  STG.E.64 desc[UR8][R10.64], R4 ;  /* 0x000000040a007986 */ /* 0x0041e4000c101b08 */
.L_x_384:
[----:B------:R-:W-:Y:S05]  /*1450*/  @P1 BRA `(.L_x_385) ;  /* 0x0000000000c01947 */ /* 0x000fea0003800000 */
[----:B0-----:R-:W0:Y:S08]  /*1460*/  LDC.64 R10, c[0x0][0x3b8] ;  /* 0x0000ee00ff0a7b82 */ /* 0x001e300000000a00 */
[----:B------:R-:W1:Y:S01]  /*1470*/  LDC.64 R4, c[0x0][0x3a0] ;  /* 0x0000e800ff047b82 */ /* 0x000e620000000a00 */
[----:B0-----:R-:W-:-:S06]  /*1480*/  IMAD.WIDE R12, R2, 0x8, R10 ;  /* 0x00000008020c7825 */ /* 0x001fcc00078e020a */
[----:B------:R-:W2:Y:S01]  /*1490*/  LDG.E.64 R12, desc[UR8][R12.64] ;  /* 0x000000080c0c7981 */ /* 0x000ea2000c1e1b00 */
[----:B-1----:R-:W-:-:S05]  /*14a0*/  IMAD.WIDE R14, R2, 0x8, R4 ;  /* 0x00000008020e7825 */ /* 0x002fca00078e0204 */
[----:B------:R-:W2:Y:S01]  /*14b0*/  LDG.E.64 R4, desc[UR8][R14.64] ;  /* 0x000000080e047981 */ /* 0x000ea2000c1e1b00 */
[----:B------:R-:W0:Y:S02]  /*14c0*/  I2F.F64 R10, R0 ;  /* 0x00000000000a7312 */ /* 0x000e240000201c00 */
[----:B0-----:R-:W-:-:S08]  /*14d0*/  DMUL R10, R10, 0.5 ;  /* 0x3fe000000a0a7828 */ /* 0x001fd00000000000 */
[----:B------:R-:W-:Y:S01]  /*14e0*/  DMUL R10, R10, |R8| ;  /* 0x400000080a0a7228 */ /* 0x000fe20000000000 */
[----:B------:R-:W-:Y:S01]  /*14f0*/  BSSY.RECONVERGENT B0, `(.L_x_385) ;  /* 0x0000026000007945 */ /* 0x000fe20003800200 */
[----:B--2---:R-:W-:-:S08]  /*1500*/  DADD R4, R4, -R12 ;  /* 0x0000000004047229 */ /* 0x004fd0000000080c */
[----:B------:R-:W-:-:S14]  /*1510*/  DSETP.GEU.AND P0, PT, |R4|, R10, PT ;  /* 0x0000000a0400722a */ /* 0x000fdc0003f0e200 */
[----:B------:R-:W-:Y:S05]  /*1520*/  @P0 BRA `(.L_x_386) ;  /* 0x0000000000740947 */ /* 0x000fea0003800000 */
[----:B------:R-:W2:Y:S01]  /*1530*/  LDG.E.64 R10, desc[UR8][R6.64] ;  /* 0x00000008060a7981 */ /* 0x000ea2000c1e1b00 */
[----:B------:R-:W0:Y:S01]  /*1540*/  MUFU.RCP64H R5, 1.5 ;  /* 0x3ff8000000057908 */ /* 0x000e220000001800 */
[----:B------:R-:W-:Y:S01]  /*1550*/  IMAD.MOV.U32 R14, RZ, RZ, 0x0 ;  /* 0x00000000ff0e7424 */ /* 0x000fe200078e00ff */
[----:B------:R-:W-:Y:S01]  /*1560*/  BSSY.RECONVERGENT B1, `(.L_x_387) ;  /* 0x0000017000017945 */ /* 0x000fe20003800200 */
[----:B------:R-:W-:Y:S02]  /*1570*/  IMAD.MOV.U32 R15, RZ, RZ, 0x3ff80000 ;  /* 0x3ff80000ff0f7424 */ /* 0x000fe400078e00ff */
[----:B------:R-:W-:-:S06]  /*1580*/  IMAD.MOV.U32 R4, RZ, RZ, 0x1 ;  /* 0x00000001ff047424 */ /* 0x000fcc00078e00ff */
[----:B0-----:R-:W-:-:S08]  /*1590*/  DFMA R12, R4, -R14, 1 ;  /* 0x3ff00000040c742b */ /* 0x001fd0000000080e */
[----:B------:R-:W-:-:S08]  /*15a0*/  DFMA R12, R12, R12, R12 ;  /* 0x0000000c0c0c722b */ /* 0x000fd0000000000c */
[----:B------:R-:W-:-:S08]  /*15b0*/  DFMA R12, R4, R12, R4 ;  /* 0x0000000c040c722b */ /* 0x000fd00000000004 */
[----:B------:R-:W-:-:S08]  /*15c0*/  DFMA R4, R12, -R14, 1 ;  /* 0x3ff000000c04742b */ /* 0x000fd0000000080e */
[----:B------:R-:W-:-:S08]  /*15d0*/  DFMA R4, R12, R4, R12 ;  /* 0x000000040c04722b */ /* 0x000fd0000000000c */
[----:B--2---:R-:W-:Y:S01]  /*15e0*/  DMUL R12, R10, R4 ;  /* 0x000000040a0c7228 */ /* 0x004fe20000000000 */
[----:B------:R-:W-:-:S07]  /*15f0*/  FSETP.GEU.AND P1, PT, |R11|, 6.5827683646048100446e-37, PT ;  /* 0x036000000b00780b */ /* 0x000fce0003f2e200 */
[----:B------:R-:W-:-:S08]  /*1600*/  DFMA R14, R12, -1.5, R10 ;  /* 0xbff800000c0e782b */ /* 0x000fd0000000000a */
[----:B------:R-:W-:-:S10]  /*1610*/  DFMA R4, R4, R14, R12 ;  /* 0x0000000e0404722b */ /* 0x000fd4000000000c */
[----:B------:R-:W-:-:S05]  /*1620*/  FFMA R0, RZ, 1.9375, R5 ;  /* 0x3ff80000ff007823 */ /* 0x000fca0000000005 */
[----:B------:R-:W-:-:S13]  /*1630*/  FSETP.GT.AND P0, PT, |R0|, 1.469367938527859385e-39, PT ;  /* 0x001000000000780b */ /* 0x000fda0003f04200 */
[----:B------:R-:W-:Y:S05]  /*1640*/  @P0 BRA P1, `(.L_x_388) ;  /* 0x0000000000200947 */ /* 0x000fea0000800000 */
[----:B------:R-:W-:Y:S01]  /*1650*/  MOV R16, R10 ;  /* 0x0000000a00107202 */ /* 0x000fe20000000f00 */
[----:B------:R-:W-:Y:S01]  /*1660*/  IMAD.MOV.U32 R17, RZ, RZ, R11 ;  /* 0x000000ffff117224 */ /* 0x000fe200078e000b */
[----:B------:R-:W-:Y:S01]  /*1670*/  MOV R0, 0x16b0 ;  /* 0x000016b000007802 */ /* 0x000fe20000000f00 */
[----:B------:R-:W-:Y:S02]  /*1680*/  IMAD.MOV.U32 R10, RZ, RZ, RZ ;  /* 0x000000ffff0a7224 */ /* 0x000fe400078e00ff */
[----:B------:R-:W-:-:S07]  /*1690*/  IMAD.MOV.U32 R11, RZ, RZ, 0x3ff80000 ;  /* 0x3ff80000ff0b7424 */ /* 0x000fce00078e00ff */
[----:B------:R-:W-:Y:S05]  /*16a0*/  CALL.REL.NOINC `($__internal_4_$__cuda_sm20_div_rn_f64_full) ;  /* 0x00000000006c7944 */ /* 0x000fea0003c00000 */
[----:B------:R-:W-:Y:S02]  /*16b0*/  IMAD.MOV.U32 R4, RZ, RZ, R20 ;  /* 0x000000ffff047224 */ /* 0x000fe400078e0014 */
[----:B------:R-:W-:-:S07]  /*16c0*/  IMAD.MOV.U32 R5, RZ, RZ, R21 ;  /* 0x000000ffff057224 */ /* 0x000fce00078e0015 */
.L_x_388:
[----:B------:R-:W-:Y:S05]  /*16d0*/  BSYNC.RECONVERGENT B1 ;  /* 0x0000000000017941 */ /* 0x000fea0003800200 */
.L_x_387:
[----:B------:R0:W-:Y:S01]  /*16e0*/  STG.E.64 desc[UR8][R6.64], R4 ;  /* 0x0000000406007986 */ /* 0x0001e2000c101b08 */
[----:B------:R-:W-:Y:S05]  /*16f0*/  BRA `(.L_x_389) ;  /* 0x0000000000147947 */ /* 0x000fea0003800000 */
.L_x_386:
[----:B------:R-:W2:Y:S01]  /*1700*/  LDG.E.64 R4, desc[UR8][R6.64] ;  /* 0x0000000806047981 */ /* 0x000ea2000c1e1b00 */
[----:B------:R-:W-:Y:S01]  /*1710*/  UMOV UR6, 0x9999999a ;  /* 0x9999999a00067882 */ /* 0x000fe20000000000 */
[----:B------:R-:W-:Y:S02]  /*1720*/  UMOV UR7, 0x3ff19999 ;  /* 0x3ff1999900077882 */ /* 0x000fe40000000000 */
[----:B--2---:R-:W-:-:S07]  /*1730*/  DMUL R4, R4, UR6 ;  /* 0x0000000604047c28 */ /* 0x004fce0008000000 */
[----:B------:R1:W-:Y:S04]  /*1740*/  STG.E.64 desc[UR8][R6.64], R4 ;  /* 0x0000000406007986 */ /* 0x0003e8000c101b08 */
.L_x_389:
[----:B------:R-:W-:Y:S05]  /*1750*/  BSYNC.RECONVERGENT B0 ;  /* 0x0000000000007941 */ /* 0x000fea0003800200 */
.L_x_385:
[----:B01----:R-:W0:Y:S02]  /*1760*/  LDC.64 R4, c[0x0][0x3a0] ;  /* 0x0000e800ff047b82 */ /* 0x003e240000000a00 */
[----:B0-----:R-:W-:-:S05]  /*1770*/  IMAD.WIDE R4, R2, 0x8, R4 ;  /* 0x0000000802047825 */ /* 0x001fca00078e0204 */
[----:B------:R-:W2:Y:S01]  /*1780*/  LDG.E.64 R2, desc[UR8][R4.64] ;  /* 0x0000000804027981 */ /* 0x000ea2000c1e1b00 */
[----:B------:R-:W-:Y:S01]  /*1790*/  UMOV UR6, 0x9374bc6a ;  /* 0x9374bc6a00067882 */ /* 0x000fe20000000000 */
[----:B------:R-:W-:Y:S02]  /*17a0*/  UMOV UR7, 0x3ff00418 ;  /* 0x3ff0041800077882 */ /* 0x000fe40000000000 */
[----:B------:R-:W-:Y:S02]  /*17b0*/  UMOV UR5, UR7 ;  /* 0x0000000700057c82 */ /* 0x000fe40008000000 */
[----:B------:R-:W-:Y:S01]  /*17c0*/  IMAD.U32 R6, RZ, RZ, UR5 ;  /* 0x00000005ff067e24 */ /* 0x000fe2000f8e00ff */
[----:B--2---:R-:W-:-:S08]  /*17d0*/  DADD R2, R2, R8 ;  /* 0x0000000002027229 */ /* 0x004fd00000000008 */
[----:B------:R-:W-:Y:S02]  /*17e0*/  DSETP.MAX.AND P0, P1, R2, UR6, PT ;  /* 0x0000000602007e2a */ /* 0x000fe4000b90f000 */
[----:B------:R-:W-:-:S04]  /*17f0*/  MOV R0, R3 ;  /* 0x0000000300007202 */ /* 0x000fc80000000f00 */
[----:B------:R-:W-:Y:S02]  /*1800*/  FSEL R7, R0, UR5, P0 ;  /* 0x0000000500077c08 */ /* 0x000fe40008000000 */
[----:B------:R-:W-:-:S06]  /*1810*/  SEL R2, R2, UR6, P0 ;  /* 0x0000000602027c07 */ /* 0x000fcc0008000000 */
[----:B------:R-:W-:-:S05]  /*1820*/  @P1 LOP3.LUT R7, R6, 0x80000, RZ, 0xfc, !PT ;  /* 0x0008000006071812 */ /* 0x000fca00078efcff */
[----:B------:R-:W-:-:S05]  /*1830*/  IMAD.MOV.U32 R3, RZ, RZ, R7 ;  /* 0x000000ffff037224 */ /* 0x000fca00078e0007 */
[----:B------:R-:W-:Y:S01]  /*1840*/  STG.E.64 desc[UR8][R4.64], R2 ;  /* 0x0000000204007986 */ /* 0x000fe2000c101b08 */
[----:B------:R-:W-:Y:S05]  /*1850*/  EXIT ;  /* 0x000000000000794d */ /* 0x000fea0003800000 */
        .weak           $__internal_4_$__cuda_sm20_div_rn_f64_full
        .type           $__internal_4_$__cuda_sm20_div_rn_f64_full,@function
        .size           $__internal_4_$__cuda_sm20_div_rn_f64_full,($_Z14conv_temp_iterPdS_S_S_S_S_S_S_S_PiS_S_S_iiiid$__internal_accurate_pow - $__internal_4_$__cuda_sm20_div_rn_f64_full)
$__internal_4_$__cuda_sm20_div_rn_f64_full:
[C---:B------:R-:W-:Y:S01]  /*1860*/  FSETP.GEU.AND P0, PT, |R11|.reuse, 1.469367938527859385e-39, PT ;  /* 0x001000000b00780b */ /* 0x040fe20003f0e200 */
[--C-:B------:R-:W-:Y:S01]  /*1870*/  IMAD.MOV.U32 R14, RZ, RZ, R10.reuse ;  /* 0x000000ffff0e7224 */ /* 0x100fe200078e000a */
[----:B------:R-:W-:Y:S01]  /*1880*/  LOP3.LUT R12, R11, 0x800fffff, RZ, 0xc0, !PT ;  /* 0x800fffff0b0c7812 */ /* 0x000fe200078ec0ff */
[----:B------:R-:W-:Y:S01]  /*1890*/  IMAD.MOV.U32 R15, RZ, RZ, R11 ;  /* 0x000000ffff0f7224 */ /* 0x000fe200078e000b */
[C---:B------:R-:W-:Y:S01]  /*18a0*/  FSETP.GEU.AND P2, PT, |R17|.reuse, 1.469367938527859385e-39, PT ;  /* 0x001000001100780b */ /* 0x040fe20003f4e200 */
[----:B------:R-:W-:Y:S01]  /*18b0*/  IMAD.MOV.U32 R20, RZ, RZ, 0x1 ;  /* 0x00000001ff147424 */ /* 0x000fe200078e00ff */
[----:B------:R-:W-:Y:S01]  /*18c0*/  LOP3.LUT R13, R12, 0x3ff00000, RZ, 0xfc, !PT ;  /* 0x3ff000000c0d7812 */ /* 0x000fe200078efcff */
[----:B------:R-:W-:Y:S01]  /*18d0*/  IMAD.MOV.U32 R12, RZ, RZ, R10 ;  /* 0x000000ffff0c7224 */ /* 0x000fe200078e000a */
[----:B------:R-:W-:Y:S01]  /*18e0*/  LOP3.LUT R3, R17, 0x7ff00000, RZ, 0xc0, !PT ;  /* 0x7ff0000011037812 */ /* 0x000fe200078ec0ff */
[----:B------:R-:W-:Y:S01]  /*18f0*/  BSSY.RECONVERGENT B2, `(.L_x_390) ;  /* 0x0000050000027945 */ /* 0x000fe20003800200 */
[----:B------:R-:W-:-:S03]  /*1900*/  LOP3.LUT R26, R11, 0x7ff00000, RZ, 0xc0, !PT ;  /* 0x7ff000000b1a7812 */ /* 0x000fc600078ec0ff */
[----:B------:R-:W-:Y:S01]  /*1910*/  @!P0 DMUL R12, R14, 8.98846567431157953865e+307 ;  /* 0x7fe000000e0c8828 */ /* 0x000fe20000000000 */
[----:B------:R-:W-:-:S03]  /*1920*/  ISETP.GE.U32.AND P1, PT, R3, R26, PT ;  /* 0x0000001a0300720c */ /* 0x000fc60003f26070 */
[----:B------:R-:W-:Y:S01]  /*1930*/  @!P2 LOP3.LUT R10, R15, 0x7ff00000, RZ, 0xc0, !PT ;  /* 0x7ff000000f0aa812 */ /* 0x000fe200078ec0ff */
[----:B------:R-:W-:Y:S01]  /*1940*/  @!P2 IMAD.MOV.U32 R22, RZ, RZ, RZ ;  /* 0x000000ffff16a224 */ /* 0x000fe200078e00ff */
[----:B------:R-:W0:Y:S02]  /*1950*/  MUFU.RCP64H R21, R13 ;  /* 0x0000000d00157308 */ /* 0x000e240000001800 */
[----:B------:R-:W-:Y:S01]  /*1960*/  @!P2 ISETP.GE.U32.AND P3, PT, R3, R10, PT ;  /* 0x0000000a0300a20c */ /* 0x000fe20003f66070 */
[----:B------:R-:W-:Y:S01]  /*1970*/  IMAD.MOV.U32 R10, RZ, RZ, 0x1ca00000 ;  /* 0x1ca00000ff0a7424 */ /* 0x000fe200078e00ff */
[----:B------:R-:W-:-:S04]  /*1980*/  @!P0 LOP3.LUT R26, R13, 0x7ff00000, RZ, 0xc0, !PT ;  /* 0x7ff000000d1a8812 */ /* 0x000fc800078ec0ff */
[----:B------:R-:W-:Y:S01]  /*1990*/  @!P2 SEL R11, R10, 0x63400000, !P3 ;  /* 0x634000000a0ba807 */ /* 0x000fe20005800000 */
[----:B------:R-:W-:-:S03]  /*19a0*/  VIADD R27, R26, 0xffffffff ;  /* 0xffffffff1a1b7836 */ /* 0x000fc60000000000 */
[----:B------:R-:W-:-:S04]  /*19b0*/  @!P2 LOP3.LUT R11, R11, 0x80000000, R17, 0xf8, !PT ;  /* 0x800000000b0ba812 */ /* 0x000fc800078ef811 */
[----:B------:R-:W-:Y:S01]  /*19c0*/  @!P2 LOP3.LUT R23, R11, 0x100000, RZ, 0xfc, !PT ;  /* 0x001000000b17a812 */ /* 0x000fe200078efcff */
[----:B0-----:R-:W-:Y:S01]  /*19d0*/  DFMA R18, R20, -R12, 1 ;  /* 0x3ff000001412742b */ /* 0x001fe2000000080c */
[----:B------:R-:W-:-:S07]  /*19e0*/  IMAD.MOV.U32 R11, RZ, RZ, R3 ;  /* 0x000000ffff0b7224 */ /* 0x000fce00078e0003 */
[----:B------:R-:W-:-:S08]  /*19f0*/  DFMA R18, R18, R18, R18 ;  /* 0x000000121212722b */ /* 0x000fd00000000012 */
[----:B------:R-:W-:Y:S01]  /*1a00*/  DFMA R20, R20, R18, R20 ;  /* 0x000000121414722b */ /* 0x000fe20000000014 */
[----:B------:R-:W-:Y:S02]  /*1a10*/  SEL R19, R10, 0x63400000, !P1 ;  /* 0x634000000a137807 */ /* 0x000fe40004800000 */
[----:B------:R-:W-:Y:S02]  /*1a20*/  MOV R18, R16 ;  /* 0x0000001000127202 */ /* 0x000fe40000000f00 */
[----:B------:R-:W-:-:S03]  /*1a30*/  LOP3.LUT R19, R19, 0x800fffff, R17, 0xf8, !PT ;  /* 0x800fffff13137812 */ /* 0x000fc600078ef811 */
[----:B------:R-:W-:-:S03]  /*1a40*/  DFMA R24, R20, -R12, 1 ;  /* 0x3ff000001418742b */ /* 0x000fc6000000080c */
[----:B------:R-:W-:-:S05]  /*1a50*/  @!P2 DFMA R18, R18, 2, -R22 ;  /* 0x400000001212a82b */ /* 0x000fca0000000816 */
[----:B------:R-:W-:-:S05]  /*1a60*/  DFMA R24, R20, R24, R20 ;  /* 0x000000181418722b */ /* 0x000fca0000000014 */
[----:B------:R-:W-:-:S03]  /*1a70*/  @!P2 LOP3.LUT R11, R19, 0x7ff00000, RZ, 0xc0, !PT ;  /* 0x7ff00000130ba812 */ /* 0x000fc600078ec0ff */
[----:B------:R-:W-:Y:S02]  /*1a80*/  DMUL R20, R24, R18 ;  /* 0x0000001218147228 */ /* 0x000fe40000000000 */
[----:B------:R-:W-:-:S05]  /*1a90*/  VIADD R22, R11, 0xffffffff ;  /* 0xffffffff0b167836 */ /* 0x000fca0000000000 */
        /* <DEDUP_REMOVED lines=23> */
[----:B------:R-:W-:Y:S01]  /*1c10*/  DMUL.RP R10, R22, R10 ;  /* 0x0000000a160a7228 */ /* 0x000fe20000008000 */
[----:B------:R-:W-:Y:S01]  /*1c20*/  IMAD.MOV.U32 R12, RZ, RZ, RZ ;  /* 0x000000ffff0c7224 */ /* 0x000fe200078e00ff */
[----:B------:R-:W-:-:S05]  /*1c30*/  IADD3 R3, PT, PT, -R3, -0x43300000, RZ ;  /* 0xbcd0000003037810 */ /* 0x000fca0007ffe1ff */
[----:B------:R-:W-:-:S03]  /*1c40*/  DFMA R12, R20, -R12, R22 ;  /* 0x8000000c140c722b */ /* 0x000fc60000000016 */
[----:B------:R-:W-:-:S07]  /*1c50*/  LOP3.LUT R15, R11, R15, RZ, 0x3c, !PT ;  /* 0x0000000f0b0f7212 */ /* 0x000fce00078e3cff */
[----:B------:R-:W-:-:S04]  /*1c60*/  FSETP.NEU.AND P0, PT, |R13|, R3, PT ;  /* 0x000000030d00720b */ /* 0x000fc80003f0d200 */
[----:B------:R-:W-:Y:S02]  /*1c70*/  FSEL R20, R10, R20, !P0 ;  /* 0x000000140a147208 */ /* 0x000fe40004000000 */
[----:B------:R-:W-:Y:S01]  /*1c80*/  FSEL R21, R15, R21, !P0 ;  /* 0x000000150f157208 */ /* 0x000fe20004000000 */
[----:B------:R-:W-:Y:S06]  /*1c90*/  BRA `(.L_x_392) ;  /* 0x0000000000547947 */ /* 0x000fec0003800000 */
.L_x_391:
        /* <DEDUP_REMOVED lines=12> */
[----:B------:R-:W-:Y:S01]  /*1d60*/  @!P0 IMAD.MOV.U32 R20, RZ, RZ, RZ ;  /* 0x000000ffff148224 */ /* 0x000fe200078e00ff */
[----:B------:R-:W-:-:S03]  /*1d70*/  @P0 MOV R20, RZ ;  /* 0x000000ff00140202 */ /* 0x000fc60000000f00 */
[----:B------:R-:W-:Y:S01]  /*1d80*/  @P0 IMAD.MOV.U32 R21, RZ, RZ, R3 ;  /* 0x000000ffff150224 */ /* 0x000fe200078e0003 */
[----:B------:R-:W-:Y:S06]  /*1d90*/  BRA `(.L_x_392) ;  /* 0x0000000000147947 */ /* 0x000fec0003800000 */
.L_x_394:
[----:B------:R-:W-:Y:S01]  /*1da0*/  LOP3.LUT R21, R15, 0x80000, RZ, 0xfc, !PT ;  /* 0x000800000f157812 */ /* 0x000fe200078efcff */
[----:B------:R-:W-:Y:S01]  /*1db0*/  IMAD.MOV.U32 R20, RZ, RZ, R14 ;  /* 0x000000ffff147224 */ /* 0x000fe200078e000e */
[----:B------:R-:W-:Y:S06]  /*1dc0*/  BRA `(.L_x_392) ;  /* 0x0000000000087947 */ /* 0x000fec0003800000 */
.L_x_393:
[----:B------:R-:W-:Y:S01]  /*1dd0*/  LOP3.LUT R21, R17, 0x80000, RZ, 0xfc, !PT ;  /* 0x0008000011157812 */ /* 0x000fe200078efcff */
[----:B------:R-:W-:-:S07]  /*1de0*/  IMAD.MOV.U32 R20, RZ, RZ, R16 ;  /* 0x000000ffff147224 */ /* 0x000fce00078e0010 */
.L_x_392:
[----:B------:R-:W-:Y:S05]  /*1df0*/  BSYNC.RECONVERGENT B2 ;  /* 0x0000000000027941 */ /* 0x000fea0003800200 */
.L_x_390:
[----:B------:R-:W-:Y:S02]  /*1e00*/  IMAD.MOV.U32 R10, RZ, RZ, R0 ;  /* 0x000000ffff0a7224 */ /* 0x000fe400078e0000 */
[----:B------:R-:W-:-:S04]  /*1e10*/  IMAD.MOV.U32 R11, RZ, RZ, 0x0 ;  /* 0x00000000ff0b7424 */ /* 0x000fc800078e00ff */
[----:B------:R-:W-:Y:S05]  /*1e20*/  RET.REL.NODEC R10 `(_Z14conv_temp_iterPdS_S_S_S_S_S_S_S_PiS_S_S_iiiid) ;  /* 0xffffffe00a747950 */ /* 0x000fea0003c3ffff */
        .type           $_Z14conv_temp_iterPdS_S_S_S_S_S_S_S_PiS_S_S_iiiid$__internal_accurate_pow,@function
        .size           $_Z14conv_temp_iterPdS_S_S_S_S_S_S_S_PiS_S_S_iiiid$__internal_accurate_pow,(.L_x_1559 - $_Z14conv_temp_iterPdS_S_S_S_S_S_S_S_PiS_S_S_iiiid$__internal_accurate_pow)
$_Z14conv_temp_iterPdS_S_S_S_S_S_S_S_PiS_S_S_iiiid$__internal_accurate_pow:
[----:B------:R-:W-:Y:S01]  /*1e30*/  ISETP.GT.U32.AND P0, PT, R23, 0xfffff, PT ;  /* 0x000fffff1700780c */ /* 0x000fe20003f04070 */
[----:B------:R-:W-:Y:S01]  /*1e40*/  IMAD.MOV.U32 R12, RZ, RZ, R23 ;  /* 0x000000ffff0c7224 */ /* 0x000fe200078e0017 */
[----:B------:R-:W-:Y:S01]  /*1e50*/  MOV R17, 0x3ed0f5d2 ;  /* 0x3ed0f5d200117802 */ /* 0x000fe20000000f00 */
[----:B------:R-:W-:Y:S01]  /*1e60*/  IMAD.MOV.U32 R14, RZ, RZ, R22 ;  /* 0x000000ffff0e7224 */ /* 0x000fe200078e0016 */
[----:B------:R-:W-:Y:S01]  /*1e70*/  UMOV UR6, 0x7d2cafe2 ;  /* 0x7d2cafe200067882 */ /* 0x000fe20000000000 */
[----:B------:R-:W-:Y:S01]  /*1e80*/  IMAD.MOV.U32 R16, RZ, RZ, 0x41ad3b5a ;  /* 0x41ad3b5aff107424 */ /* 0x000fe200078e00ff */
[----:B------:R-:W-:Y:S01]  /*1e90*/  UMOV UR7, 0x3eb0f5ff ;  /* 0x3eb0f5ff00077882 */ /* 0x000fe20000000000 */
[----:B------:R-:W-:Y:S01]  /*1ea0*/  UMOV UR12, 0x3b39803f ;  /* 0x3b39803f000c7882 */ /* 0x000fe20000000000 */
[----:B------:R-:W-:-:S05]  /*1eb0*/  UMOV UR13, 0x3c7abc9e ;  /* 0x3c7abc9e000d7882 */ /* 0x000fca0000000000 */
[----:B------:R-:W-:-:S10]  /*1ec0*/  @!P0 DMUL R24, R22, 1.80143985094819840000e+16 ;  /* 0x4350000016188828 */ /* 0x000fd40000000000 */
[----:B------:R-:W-:Y:S01]  /*1ed0*/  @!P0 MOV R12, R25 ;  /* 0x00000019000c8202 */ /* 0x000fe20000000f00 */
[----:B------:R-:W-:-:S03]  /*1ee0*/  @!P0 IMAD.MOV.U32 R14, RZ, RZ, R24 ;  /* 0x000000ffff0e8224 */ /* 0x000fc600078e0018 */
[----:B------:R-:W-:-:S04]  /*1ef0*/  LOP3.LUT R12, R12, 0x800fffff, RZ, 0xc0, !PT ;  /* 0x800fffff0c0c7812 */ /* 0x000fc800078ec0ff */
[----:B------:R-:W-:Y:S01]  /*1f00*/  LOP3.LUT R15, R12, 0x3ff00000, RZ, 0xfc, !PT ;  /* 0x3ff000000c0f7812 */ /* 0x000fe200078efcff */
[----:B------:R-:W-:-:S03]  /*1f10*/  IMAD.MOV.U32 R12, RZ, RZ, RZ ;  /* 0x000000ffff0c7224 */ /* 0x000fc600078e00ff */
[----:B------:R-:W-:-:S13]  /*1f20*/  ISETP.GE.U32.AND P1, PT, R15, 0x3ff6a09f, PT ;  /* 0x3ff6a09f0f00780c */ /* 0x000fda0003f26070 */
        /* <DEDUP_REMOVED lines=34> */
[----:B------:R-:W-:-:S03]  /*2150*/  IMAD.MOV.U32 R24, RZ, RZ, R16 ;  /* 0x000000ffff187224 */ /* 0x000fc600078e0010 */
[----:B------:R-:W-:-:S08]  /*2160*/  DFMA R14, R28, R26, UR6 ;  /* 0x000000061c0e7e2b */ /* 0x000fd0000800001a */
[----:B------:R-:W-:Y:S01]  /*2170*/  DADD R20, -R14, UR6 ;  /* 0x000000060e147e29 */ /* 0x000fe20008000100 */
[----:B------:R-:W-:Y:S01]  /*2180*/  UMOV UR6, 0xb9e7b0 ;  /* 0x00b9e7b000067882 */ /* 0x000fe20000000000 */
[----:B------:R-:W-:-:S06]  /*2190*/  UMOV UR7, 0x3c46a4cb ;  /* 0x3c46a4cb00077882 */ /* 0x000fcc0000000000 */
[----:B------:R-:W-:Y:S01]  /*21a0*/  DFMA R20, R28, R26, R20 ;  /* 0x0000001a1c14722b */ /* 0x000fe20000000014 */
[----:B------:R-:W-:Y:S01]  /*21b0*/  SHF.R.U32.HI R28, RZ, 0x14, R23 ;  /* 0x00000014ff1c7819 */ /* 0x000fe20000011617 */
[C---:B------:R-:W-:Y:S01]  /*21c0*/  DFMA R22, R12.reuse, R12, -R18 ;  /* 0x0000000c0c16722b */ /* 0x040fe20000000812 */
[----:B------:R-:W-:Y:S01]  /*21d0*/  @!P0 LEA.HI R28, R25, 0xffffffca, RZ, 0xc ;  /* 0xffffffca191c8811 */ /* 0x000fe200078f60ff */
[----:B------:R-:W-:Y:S01]  /*21e0*/  VIADD R25, R17, 0x100000 ;  /* 0x0010000011197836 */ /* 0x000fe20000000000 */
[----:B------:R-:W-:-:S05]  /*21f0*/  DMUL R26, R12, R18 ;  /* 0x000000120c1a7228 */ /* 0x000fca0000000000 */
[----:B------:R-:W-:Y:S02]  /*2200*/  DFMA R22, R12, R24, R22 ;  /* 0x000000180c16722b */ /* 0x000fe40000000016 */
[----:B------:R-:W-:Y:S01]  /*2210*/  DADD R24, R20, -UR6 ;  /* 0x8000000614187e29 */ /* 0x000fe20008000000 */
[----:B------:R-:W-:Y:S01]  /*2220*/  UMOV UR6, 0x80000000 ;  /* 0x8000000000067882 */ /* 0x000fe20000000000 */
[----:B------:R-:W-:Y:S01]  /*2230*/  DFMA R20, R12, R18, -R26 ;  /* 0x000000120c14722b */ /* 0x000fe2000000081a */
[----:B------:R-:W-:-:S07]  /*2240*/  UMOV UR7, 0x43300000 ;  /* 0x4330000000077882 */ /* 0x000fce0000000000 */
[----:B------:R-:W-:Y:S02]  /*2250*/  DFMA R20, R16, R18, R20 ;  /* 0x000000121014722b */ /* 0x000fe40000000014 */
[----:B------:R-:W-:-:S06]  /*2260*/  DADD R18, R14, R24 ;  /* 0x000000000e127229 */ /* 0x000fcc0000000018 */
[----:B------:R-:W-:Y:S02]  /*2270*/  DFMA R20, R12, R22, R20 ;  /* 0x000000160c14722b */ /* 0x000fe40000000014 */
        /* <DEDUP_REMOVED lines=11> */
[----:B------:R-:W-:-:S08]  /*2330*/  DADD R12, R20, R12 ;  /* 0x00000000140c7229 */ /* 0x000fd0000000000c */
[----:B------:R-:W-:Y:S01]  /*2340*/  DADD R12, R14, R12 ;  /* 0x000000000e0c7229 */ /* 0x000fe2000000000c */
[C---:B------:R-:W-:Y:S02]  /*2350*/  VIADD R14, R28.reuse, 0xfffffc01 ;  /* 0xfffffc011c0e7836 */ /* 0x040fe40000000000 */
[----:B------:R-:W-:-:S05]  /*2360*/  @P1 VIADD R14, R28, 0xfffffc02 ;  /* 0xfffffc021c0e1836 */ /* 0x000fca0000000000 */
[----:B------:R-:W-:Y:S01]  /*2370*/  DADD R20, R16, R12 ;  /* 0x0000000010147229 */ /* 0x000fe2000000000c */
[----:B------:R-:W-:Y:S01]  /*2380*/  LOP3.LUT R12, R14, 0x80000000, RZ, 0x3c, !PT ;  /* 0x800000000e0c7812 */ /* 0x000fe200078e3cff */
[----:B------:R-:W-:-:S06]  /*2390*/  IMAD.MOV.U32 R13, RZ, RZ, 0x43300000 ;  /* 0x43300000ff0d7424 */ /* 0x000fcc00078e00ff */
[----:B------:R-:W-:Y:S02]  /*23a0*/  DADD R16, R18, R20 ;  /* 0x0000000012107229 */ /* 0x000fe40000000014 */
[----:B------:R-:W-:Y:S01]  /*23b0*/  DADD R12, R12, -UR6 ;  /* 0x800000060c0c7e29 */ /* 0x000fe20008000000 */
[----:B------:R-:W-:Y:S01]  /*23c0*/  UMOV UR6, 0xfefa39ef ;  /* 0xfefa39ef00067882 */ /* 0x000fe20000000000 */
[----:B------:R-:W-:-:S04]  /*23d0*/  UMOV UR7, 0x3fe62e42 ;  /* 0x3fe62e4200077882 */ /* 0x000fc80000000000 */
[--C-:B------:R-:W-:Y:S02]  /*23e0*/  DADD R22, R18, -R16.reuse ;  /* 0x0000000012167229 */ /* 0x100fe40000000810 */
[----:B------:R-:W-:-:S06]  /*23f0*/  DFMA R14, R12, UR6, R16 ;  /* 0x000000060c0e7c2b */ /* 0x000fcc0008000010 */
[----:B------:R-:W-:Y:S02]  /*2400*/  DADD R22, R20, R22 ;  /* 0x0000000014167229 */ /* 0x000fe40000000016 */
[----:B------:R-:W-:-:S08]  /*2410*/  DFMA R18, R12, -UR6, R14 ;  /* 0x800000060c127c2b */ /* 0x000fd0000800000e */
[----:B------:R-:W-:Y:S01]  /*2420*/  DADD R18, -R16, R18 ;  /* 0x0000000010127229 */ /* 0x000fe20000000112 */
[----:B------:R-:W-:Y:S01]  /*2430*/  MOV R17, R3 ;  /* 0x0000000300117202 */ /* 0x000fe20000000f00 */
[----:B------:R-:W-:-:S03]  /*2440*/  IMAD.U32 R16, RZ, RZ, UR4 ;  /* 0x00000004ff107e24 */ /* 0x000fc6000f8e00ff */
[----:B------:R-:W-:-:S03]  /*2450*/  LOP3.LUT R3, R17, 0xff0fffff, RZ, 0xc0, !PT ;  /* 0xff0fffff11037812 */ /* 0x000fc600078ec0ff */
[----:B------:R-:W-:Y:S01]  /*2460*/  DADD R22, R22, -R18 ;  /* 0x0000000016167229 */ /* 0x000fe20000000812 */
[----:B------:R-:W-:-:S05]  /*2470*/  IMAD.SHL.U32 R18, R17, 0x2, RZ ;  /* 0x0000000211127824 */ /* 0x000fca00078e00ff */
[----:B------:R-:W-:Y:S02]  /*2480*/  ISETP.GT.U32.AND P0, PT, R18, -0x2000001, PT ;  /* 0xfdffffff1200780c */ /* 0x000fe40003f04070 */
[----:B------:R-:W-:Y:S02]  /*2490*/  DFMA R12, R12, UR12, R22 ;  /* 0x0000000c0c0c7c2b */ /* 0x000fe40008000016 */
[----:B------:R-:W-:-:S06]  /*24a0*/  SEL R17, R3, R17, P0 ;  /* 0x0000001103117207 */ /* 0x000fcc0000000000 */
[----:B------:R-:W-:-:S08]  /*24b0*/  DADD R18, R14, R12 ;  /* 0x000000000e127229 */ /* 0x000fd0000000000c */
[----:B------:R-:W-:Y:S02]  /*24c0*/  DADD R14, R14, -R18 ;  /* 0x000000000e0e7229 */ /* 0x000fe40000000812 */
[----:B------:R-:W-:-:S06]  /*24d0*/  DMUL R22, R18, R16 ;  /* 0x0000001012167228 */ /* 0x000fcc0000000000 */
[----:B------:R-:W-:Y:S02]  /*24e0*/  DADD R14, R12, R14 ;  /* 0x000000000c0e7229 */ /* 0x000fe4000000000e */
[----:B------:R-:W-:Y:S01]  /*24f0*/  DFMA R20, R18, R16, -R22 ;  /* 0x000000101214722b */ /* 0x000fe20000000816 */
[----:B------:R-:W-:Y:S02]  /*2500*/  IMAD.MOV.U32 R12, RZ, RZ, 0x652b82fe ;  /* 0x652b82feff0c7424 */ /* 0x000fe400078e00ff */
[----:B------:R-:W-:-:S05]  /*2510*/  IMAD.MOV.U32 R13, RZ, RZ, 0x3ff71547 ;  /* 0x3ff71547ff0d7424 */ /* 0x000fca00078e00ff */
        /* <DEDUP_REMOVED lines=42> */
[----:B------:R-:W-:Y:S01]  /*27c0*/  IMAD R17, R12, 0x100000, R19 ;  /* 0x001000000c117824 */ /* 0x000fe200078e0213 */
[----:B------:R-:W-:Y:S01]  /*27d0*/  MOV R16, R18 ;  /* 0x0000001200107202 */ /* 0x000fe20000000f00 */
        /* <DEDUP_REMOVED lines=10> */
[----:B------:R-:W-:Y:S01]  /*2880*/  @!P1 LEA R13, R12, 0x3ff00000, 0x14 ;  /* 0x3ff000000c0d9811 */ /* 0x000fe200078ea0ff */
[----:B------:R-:W-:-:S06]  /*2890*/  @!P1 IMAD.MOV.U32 R12, RZ, RZ, RZ ;  /* 0x000000ffff0c9224 */ /* 0x000fcc00078e00ff */
[----:B------:R-:W-:-:S11]  /*28a0*/  @!P1 DMUL R16, R18, R12 ;  /* 0x0000000c12109228 */ /* 0x000fd60000000000 */
.L_x_395:
[----:B------:R-:W-:Y:S01]  /*28b0*/  DFMA R20, R20, R16, R16 ;  /* 0x000000101414722b */ /* 0x000fe20000000010 */
[----:B------:R-:W-:Y:S01]  /*28c0*/  IMAD.MOV.U32 R12, RZ, RZ, R0 ;  /* 0x000000ffff0c7224 */ /* 0x000fe200078e0000 */
[----:B------:R-:W-:Y:S01]  /*28d0*/  DSETP.NEU.AND P0, PT, |R16|, +INF , PT ;  /* 0x7ff000001000742a */ /* 0x000fe20003f0d200 */
[----:B------:R-:W-:-:S07]  /*28e0*/  IMAD.MOV.U32 R13, RZ, RZ, 0x0 ;  /* 0x00000000ff0d7424 */ /* 0x000fce00078e00ff */
[----:B------:R-:W-:Y:S02]  /*28f0*/  FSEL R16, R16, R20, !P0 ;  /* 0x0000001410107208 */ /* 0x000fe40004000000 */
[----:B------:R-:W-:Y:S01]  /*2900*/  FSEL R17, R17, R21, !P0 ;  /* 0x0000001511117208 */ /* 0x000fe20004000000 */
[----:B------:R-:W-:Y:S06]  /*2910*/  RET.REL.NODEC R12 `(_Z14conv_temp_iterPdS_S_S_S_S_S_S_S_PiS_S_S_iiiid) ;  /* 0xffffffd40cb87950 */ /* 0x000fec0003c3ffff */
.L_x_396:
        /* <DEDUP_REMOVED lines=14> */
.L_x_1559:


//--------------------- .text._Z13rad_temp_iterPdS_S_S_S_S_S_S_PiS_S_S_S_S_S_S_S_idididdiiiidi --------------------------
	.section	.text._Z13rad_temp_iterPdS_S_S_S_S_S_S_PiS_S_S_S_S_S_S_S_idididdiiiidi,"ax",@progbits
	.align	128
        .global         _Z13rad_temp_iterPdS_S_S_S_S_S_S_PiS_S_S_S_S_S_S_S_idididdiiiidi
        .type           _Z13rad_temp_iterPdS_S_S_S_S_S_S_PiS_S_S_S_S_S_S_S_idididdiiiidi,@function
        .size           _Z13rad_temp_iterPdS_S_S_S_S_S_S_PiS_S_S_S_S_S_S_S_idididdiiiidi,(.L_x_1561 - _Z13rad_temp_iterPdS_S_S_S_S_S_S_PiS_S_S_S_S_S_S_S_idididdiiiidi)
        .other          _Z13rad_temp_iterPdS_S_S_S_S_S_S_PiS_S_S_S_S_S_S_S_idididdiiiidi,@"STO_CUDA_ENTRY STV_DEFAULT"
_Z13rad_temp_iterPdS_S_S_S_S_S_S_PiS_S_S_S_S_S_S_S_idididdiiiidi:
.text._Z13rad_temp_iterPdS_S_S_S_S_S_S_PiS_S_S_S_S_S_S_S_idididdiiiidi:
[----:B------:R-:W-:Y:S01]  /*0000*/  LDC R1, c[0x0][0x37c] ;  /* 0x0000df00ff017b82 */ /* 0x000fe20000000800 */
[----:B------:R-:W0:Y:S07]  /*0010*/  S2R R0, SR_TID.X ;  /* 0x0000000000007919 */ /* 0x000e2e0000002100 */
[----:B------:R-:W0:Y:S08]  /*0020*/  S2UR UR4, SR_CTAID.X ;  /* 0x00000000000479c3 */ /* 0x000e300000002500 */
[----:B------:R-:W0:Y:S08]  /*0030*/  LDC R5, c[0x0][0x360] ;  /* 0x0000d800ff057b82 */ /* 0x000e300000000800 */
[----:B------:R-:W1:Y:S01]  /*0040*/  LDC R3, c[0x0][0x428] ;  /* 0x00010a00ff037b82 */ /* 0x000e620000000800 */
[----:B0-----:R-:W-:-:S05]  /*0050*/  IMAD R0, R5, UR4, R0 ;  /* 0x0000000405007c24 */ /* 0x001fca000f8e0200 */
[----:B-1----:R-:W-:-:S13]  /*0060*/  ISETP.GT.AND P0, PT, R0, R3, PT ;  /* 0x000000030000720c */ /* 0x002fda0003f04270 */
[----:B------:R-:W-:Y:S05]  /*0070*/  @P0 EXIT ;  /* 0x000000000000094d */ /* 0x000fea0003800000 */
[----:B------:R-:W0:Y:S01]  /*0080*/  LDC.64 R6, c[0x0][0x380] ;  /* 0x0000e000ff067b82 */ /* 0x000e220000000a00 */
[----:B------:R-:W-:Y:S01]  /*0090*/  ISETP.GE.AND P0, PT, R0, R3, PT ;  /* 0x000000030000720c */ /* 0x000fe20003f06270 */
[----:B------:R-:W1:Y:S01]  /*00a0*/  LDCU.64 UR8, c[0x0][0x358] ;  /* 0x00006b00ff0877ac */ /* 0x000e620008000a00 */
[----:B------:R-:W-:Y:S01]  /*00b0*/  BSSY B0, `(.L_x_397) ;  /* 0x00000aa000007945 */ /* 0x000fe20003800000 */
[----:B0-----:R-:W-:-:S10]  /*00c0*/  IMAD.WIDE R6, R3, 0x8, R6 ;  /* 0x0000000803067825 */ /* 0x001fd400078e0206 */
[----:B-1----:R-:W-:Y:S05]  /*00d0*/  @P0 BRA `(.L_x_398) ;  /* 0x00000008001c0947 */ /* 0x002fea0003800000 */
[----:B------:R-:W0:Y:S01]  /*00e0*/  LDC.64 R4, c[0x0][0x390] ;  /* 0x0000e400ff047b82 */ /* 0x000e220000000a00 */
[----:B------:R-:W1:Y:S07]  /*00f0*/  LDCU UR4, c[0x0][0x444] ;  /* 0x00008880ff0477ac */ /* 0x000e6e0008000800 */
[----:B------:R-:W2:Y:S08]  /*0100*/  LDC.64 R12, c[0x0][0x3d8] ;  /* 0x0000f600ff0c7b82 */ /* 0x000eb00000000a00 */
[----:B------:R-:W3:Y:S01]  /*0110*/  LDC.64 R28, c[0x0][0x398] ;  /* 0x0000e600ff1c7b82 */ /* 0x000ee20000000a00 */
[----:B0-----:R-:W-:-:S07]  /*0120*/  IMAD.WIDE R4, R0, 0x8, R4 ;  /* 0x0000000800047825 */ /* 0x001fce00078e0204 */
[----:B------:R-:W0:Y:S01]  /*0130*/  LDC.64 R26, c[0x0][0x3e8] ;  /* 0x0000fa00ff1a7b82 */ /* 0x000e220000000a00 */
[----:B------:R-:W4:Y:S04]  /*0140*/  LDG.E.64 R8, desc[UR8][R4.64] ;  /* 0x0000000804087981 */ /* 0x000f28000c1e1b00 */
[----:B------:R-:W4:Y:S01]  /*0150*/  LDG.E.64 R10, desc[UR8][R4.64+0x8] ;  /* 0x00000808040a7981 */ /* 0x000f22000c1e1b00 */
[----:B--2---:R-:W-:-:S06]  /*0160*/  IMAD.WIDE R12, R0, 0x8, R12 ;  /* 0x00000008000c7825 */ /* 0x004fcc00078e020c */
[----:B------:R-:W2:Y:S01]  /*0170*/  LDG.E.64 R12, desc[UR8][R12.64] ;  /* 0x000000080c0c7981 */ /* 0x000ea2000c1e1b00 */
[----:B---3--:R-:W-:Y:S01]  /*0180*/  IMAD.WIDE R28, R0, 0x8, R28 ;  /* 0x00000008001c7825 */ /* 0x008fe200078e021c */
[----:B-1----:R-:W-:-:S03]  /*0190*/  UISETP.NE.AND UP0, UPT, UR4, 0x1, UPT ;  /* 0x000000010400788c */ /* 0x002fc6000bf05270 */
[----:B0-----:R-:W-:Y:S01]  /*01a0*/  IMAD.WIDE R26, R0, 0x8, R26 ;  /* 0x00000008001a7825 */ /* 0x001fe200078e021a */
[----:B----4-:R-:W-:-:S08]  /*01b0*/  DADD R8, R8, -R10 ;  /* 0x0000000008087229 */ /* 0x010fd0000000080a */
[----:B--2---:R-:W-:-:S07]  /*01c0*/  DADD R8, R8, R12 ;  /* 0x0000000008087229 */ /* 0x004fce000000000c */
[----:B------:R0:W-:Y:S01]  /*01d0*/  STG.E.64 desc[UR8][R28.64], R8 ;  /* 0x000000081c007986 */ /* 0x0001e2000c101b08 */
[----:B------:R-:W-:Y:S05]  /*01e0*/  BRA.U UP0, `(.L_x_399) ;  /* 0x0000000500c87547 */ /* 0x000fea000b800000 */
[----:B------:R-:W1:Y:S01]  /*01f0*/  LDC.64 R4, c[0x0][0x3a8] ;  /* 0x0000ea00ff047b82 */ /* 0x000e620000000a00 */
[----:B------:R-:W-:Y:S01]  /*0200*/  VIADD R3, R3, 0xffffffff ;  /* 0xffffffff03037836 */ /* 0x000fe20000000000 */
[----:B------:R-:W2:Y:S01]  /*0210*/  LDCU.64 UR4, c[0x0][0x3a0] ;  /* 0x00007400ff0477ac */ /* 0x000ea20008000a00 */
[----:B-1----:R-:W-:-:S06]  /*0220*/  IMAD.WIDE R4, R0, 0x8, R4 ;  /* 0x0000000800047825 */ /* 0x002fcc00078e0204 */
[----:B------:R-:W3:Y:S01]  /*0230*/  LDG.E.64 R4, desc[UR8][R4.64] ;  /* 0x0000000804047981 */ /* 0x000ee2000c1e1b00 */
[C---:B------:R-:W-:Y:S01]  /*0240*/  ISETP.GE.AND P0, PT, R0.reuse, R3, PT ;  /* 0x000000030000720c */ /* 0x040fe20003f06270 */
[C---:B------:R-:W-:Y:S01]  /*0250*/  VIADD R30, R0.reuse, 0x1 ;  /* 0x00000001001e7836 */ /* 0x040fe20000000000 */
[----:B------:R-:W-:Y:S02]  /*0260*/  SHF.R.S32.HI R3, RZ, 0x1f, R0 ;  /* 0x0000001fff037819 */ /* 0x000fe40000011400 */
[----:B--2---:R-:W-:-:S04]  /*0270*/  LEA R12, P1, R0, UR4, 0x3 ;  /* 0x00000004000c7c11 */ /* 0x004fc8000f8218ff */
[----:B------:R-:W-:-:S05]  /*0280*/  LEA.HI.X R13, R0, UR5, R3, 0x3, P1 ;  /* 0x00000005000d7c11 */ /* 0x000fca00088f1c03 */
[----:B------:R-:W2:Y:S01]  /*0290*/  LDG.E.64 R24, desc[UR8][R12.64] ;  /* 0x000000080c187981 */ /* 0x000ea2000c1e1b00 */
[----:B---3--:R-:W-:-:S06]  /*02a0*/  DSETP.GEU.OR P0, PT, R4, 1000000, P0 ;  /* 0x412e84800400742a */ /* 0x008fcc000070e400 */
[----:B------:R-:W-:-:S13]  /*02b0*/  ISETP.LT.OR P0, PT, R0, 0x1, P0 ;  /* 0x000000010000780c */ /* 0x000fda0000701670 */
[----:B------:R-:W1:Y:S01]  /*02c0*/  @!P0 LDC.64 R10, c[0x0][0x3a0] ;  /* 0x0000e800ff0a8b82 */ /* 0x000e620000000a00 */
[----:B0-----:R-:W-:-:S04]  /*02d0*/  @!P0 VIADD R9, R0, 0xffffffff ;  /* 0xffffffff00098836 */ /* 0x001fc80000000000 */
[----:B-1----:R-:W-:-:S04]  /*02e0*/  @!P0 IMAD.WIDE.U32 R8, R9, 0x8, R10 ;  /* 0x0000000809088825 */ /* 0x002fc800078e000a */
[----:B------:R-:W-:Y:S02]  /*02f0*/  @!P0 IMAD.WIDE.U32 R10, R30, 0x8, R10 ;  /* 0x000000081e0a8825 */ /* 0x000fe400078e000a */
[----:B------:R-:W3:Y:S04]  /*0300*/  @!P0 LDG.E.64 R8, desc[UR8][R8.64] ;  /* 0x0000000808088981 */ /* 0x000ee8000c1e1b00 */
[----:B------:R-:W3:Y:S01]  /*0310*/  @!P0 LDG.E.64 R10, desc[UR8][R10.64] ;  /* 0x000000080a0a8981 */ /* 0x000ee2000c1e1b00 */
[----:B--2---:R-:W-:Y:S02]  /*0320*/  IMAD.MOV.U32 R2, RZ, RZ, R24 ;  /* 0x000000ffff027224 */ /* 0x004fe400078e0018 */
[----:B------:R-:W-:Y:S01]  /*0330*/  IMAD.MOV.U32 R3, RZ, RZ, R25 ;  /* 0x000000ffff037224 */ /* 0x000fe200078e0019 */
[----:B------:R-:W-:Y:S01]  /*0340*/  BSSY.RECONVERGENT B1, `(.L_x_400) ;  /* 0x000000a000017945 */ /* 0x000fe20003800200 */
[----:B---3--:R-:W-:-:S08]  /*0350*/  @!P0 DADD R4, R8, R10 ;  /* 0x0000000008048229 */ /* 0x008fd0000000000a */
[----:B------:R-:W-:-:S08]  /*0360*/  @!P0 DMUL R2, R4, 0.5 ;  /* 0x3fe0000004028828 */ /* 0x000fd00000000000 */
[----:B------:R-:W-:-:S08]  /*0370*/  DADD R24, -R24, R2 ;  /* 0x0000000018187229 */ /* 0x000fd00000000102 */
[----:B------:R-:W-:Y:S01]  /*0380*/  DADD R2, -RZ, |R24| ;  /* 0x00000000ff027229 */ /* 0x000fe20000000518 */
[----:B------:R-:W-:Y:S02]  /*0390*/  IMAD.MOV.U32 R4, RZ, RZ, RZ ;  /* 0x000000ffff047224 */ /* 0x000fe400078e00ff */
[----:B------:R-:W-:-:S07]  /*03a0*/  IMAD.MOV.U32 R5, RZ, RZ, 0x401c0000 ;  /* 0x401c0000ff057424 */ /* 0x000fce00078e00ff */
[----:B------:R-:W-:Y:S02]  /*03b0*/  MOV R14, R2 ;  /* 0x00000002000e7202 */ /* 0x000fe40000000f00 */
[----:B------:R-:W-:-:S07]  /*03c0*/  MOV R2, 0x3e0 ;  /* 0x000003e000027802 */ /* 0x000fce0000000f00 */
[----:B------:R-:W-:Y:S05]  /*03d0*/  CALL.REL.NOINC `($_Z13rad_temp_iterPdS_S_S_S_S_S_S_PiS_S_S_S_S_S_S_S_idididdiiiidi$__internal_accurate_pow) ;  /* 0x0000002c00b87944 */ /* 0x000fea0003c00000 */
[----:B------:R-:W-:Y:S05]  /*03e0*/  BSYNC.RECONVERGENT B1 ;  /* 0x0000000000017941 */ /* 0x000fea0003800200 */
.L_x_400:
        /* <DEDUP_REMOVED lines=18> */
[----:B------:R-:W-:Y:S02]  /*0510*/  @!P2 IMAD.MOV.U32 R8, RZ, RZ, -0x100000 ;  /* 0xfff00000ff08a424 */ /* 0x000fe400078e00ff */
[----:B------:R-:W-:-:S03]  /*0520*/  @!P2 IMAD.MOV.U32 R4, RZ, RZ, RZ ;  /* 0x000000ffff04a224 */ /* 0x000fc600078e00ff */
[----:B------:R-:W-:-:S07]  /*0530*/  @!P2 SEL R5, R8, 0x7ff00000, !P0 ;  /* 0x7ff000000805a807 */ /* 0x000fce0004000000 */
.L_x_401:
        /* <DEDUP_REMOVED lines=11> */
[----:B------:R-:W-:Y:S02]  /*05f0*/  LOP3.LUT R16, R30, 0x3, RZ, 0xc0, !PT ;  /* 0x000000031e107812 */ /* 0x000fe400078ec0ff */
[----:B0-----:R-:W-:Y:S02]  /*0600*/  CS2R R4, SRZ ;  /* 0x0000000000047805 */ /* 0x001fe4000001ff00 */
[----:B------:R-:W-:Y:S02]  /*0610*/  MOV R17, RZ ;  /* 0x000000ff00117202 */ /* 0x000fe40000000f00 */
[----:B------:R-:W-:-:S05]  /*0620*/  ISETP.NE.AND P1, PT, R16, RZ, PT ;  /* 0x000000ff1000720c */ /* 0x000fca0003f25270 */
[----:B------:R-:W-:Y:S08]  /*0630*/  @!P0 BRA `(.L_x_404) ;  /* 0x00000000006c8947 */ /* 0x000ff00003800000 */
[----:B------:R-:W0:Y:S01]  /*0640*/  LDCU.64 UR4, c[0x0][0x3e8] ;  /* 0x00007d00ff0477ac */ /* 0x000e220008000a00 */
[----:B------:R-:W-:Y:S02]  /*0650*/  LOP3.LUT R17, R30, 0x7ffffffc, RZ, 0xc0, !PT ;  /* 0x7ffffffc1e117812 */ /* 0x000fe400078ec0ff */
[----:B------:R-:W-:-:S03]  /*0660*/  CS2R R4, SRZ ;  /* 0x0000000000047805 */ /* 0x000fc6000001ff00 */
[----:B------:R-:W-:Y:S01]  /*0670*/  IMAD.MOV R18, RZ, RZ, -R17 ;  /* 0x000000ffff127224 */ /* 0x000fe200078e0a11 */
[----:B0-----:R-:W-:-:S04]  /*0680*/  UIADD3 UR4, UP0, UPT, UR4, 0x10, URZ ;  /* 0x0000001004047890 */ /* 0x001fc8000ff1e0ff */
[----:B------:R-:W-:Y:S02]  /*0690*/  UIADD3.X UR5, UPT, UPT, URZ, UR5, URZ, UP0, !UPT ;  /* 0x00000005ff057290 */ /* 0x000fe400087fe4ff */
[----:B------:R-:W-:-:S04]  /*06a0*/  IMAD.U32 R8, RZ, RZ, UR4 ;  /* 0x00000004ff087e24 */ /* 0x000fc8000f8e00ff */
[----:B------:R-:W-:-:S07]  /*06b0*/  IMAD.U32 R9, RZ, RZ, UR5 ;  /* 0x00000005ff097e24 */ /* 0x000fce000f8e00ff */
.L_x_405:
[----:B------:R-:W-:Y:S02]  /*06c0*/  IMAD.MOV.U32 R14, RZ, RZ, R8 ;  /* 0x000000ffff0e7224 */ /* 0x000fe400078e0008 */
        /* <DEDUP_REMOVED lines=11> */
[----:B------:R-:W-:Y:S02]  /*0780*/  IADD3 R18, PT, PT, R18, 0x4, RZ ;  /* 0x0000000412127810 */ /* 0x000fe40007ffe0ff */
[----:B0-----:R-:W-:Y:S02]  /*0790*/  IADD3 R8, P2, PT, R14, 0x20, RZ ;  /* 0x000000200e087810 */ /* 0x001fe40007f5e0ff */
[----:B------:R-:W-:-:S03]  /*07a0*/  ISETP.NE.AND P0, PT, R18, RZ, PT ;  /* 0x000000ff1200720c */ /* 0x000fc60003f05270 */
[----:B------:R-:W-:Y:S01]  /*07b0*/  IMAD.X R9, RZ, RZ, R15, P2 ;  /* 0x000000ffff097224 */ /* 0x000fe200010e060f */
[----:B--2---:R-:W-:-:S07]  /*07c0*/  DADD R4, R12, R4 ;  /* 0x000000000c047229 */ /* 0x004fce0000000004 */
[----:B------:R1:W-:Y:S02]  /*07d0*/  STG.E.64 desc[UR8][R2.64], R4 ;  /* 0x0000000402007986 */ /* 0x0003e4000c101b08 */
[----:B------:R-:W-:Y:S05]  /*07e0*/  @P0 BRA `(.L_x_405) ;  /* 0xfffffffc00b40947 */ /* 0x000fea000383ffff */
.L_x_404:
[----:B------:R-:W-:Y:S05]  /*07f0*/  BSYNC.RECONVERGENT B2 ;  /* 0x0000000000027941 */ /* 0x000fea0003800200 */
.L_x_403:
[----:B------:R-:W-:Y:S05]  /*0800*/  @!P1 BRA `(.L_x_402) ;  /* 0x00000000003c9947 */ /* 0x000fea0003800000 */
[----:B------:R-:W0:Y:S01]  /*0810*/  LDC.64 R8, c[0x0][0x3e8] ;  /* 0x0000fa00ff087b82 */ /* 0x000e220000000a00 */
[----:B------:R-:W-:Y:S02]  /*0820*/  IMAD.MOV R16, RZ, RZ, -R16 ;  /* 0x000000ffff107224 */ /* 0x000fe400078e0a10 */
[----:B0-----:R-:W-:-:S04]  /*0830*/  IMAD.WIDE.U32 R8, R17, 0x8, R8 ;  /* 0x0000000811087825 */ /* 0x001fc800078e0008 */
[----:B-1----:R-:W-:Y:S02]  /*0840*/  IMAD.MOV.U32 R10, RZ, RZ, R8 ;  /* 0x000000ffff0a7224 */ /* 0x002fe400078e0008 */
[----:B------:R-:W-:-:S07]  /*0850*/  IMAD.MOV.U32 R11, RZ, RZ, R9 ;  /* 0x000000ffff0b7224 */ /* 0x000fce00078e0009 */
.L_x_406:
[----:B------:R-:W-:Y:S01]  /*0860*/  IMAD.MOV.U32 R8, RZ, RZ, R10 ;  /* 0x000000ffff087224 */ /* 0x000fe200078e000a */
[----:B------:R-:W-:-:S06]  /*0870*/  MOV R9, R11 ;  /* 0x0000000b00097202 */ /* 0x000fcc0000000f00 */
[----:B--2---:R-:W2:Y:S01]  /*0880*/  LDG.E.64 R8, desc[UR8][R8.64] ;  /* 0x0000000808087981 */ /* 0x004ea2000c1e1b00 */
[----:B------:R-:W-:Y:S01]  /*0890*/  VIADD R16, R16, 0x1 ;  /* 0x0000000110107836 */ /* 0x000fe20000000000 */
[----:B------:R-:W-:-:S04]  /*08a0*/  IADD3 R10, P1, PT, R10, 0x8, RZ ;  /* 0x000000080a0a7810 */ /* 0x000fc80007f3e0ff */
[----:B------:R-:W-:Y:S01]  /*08b0*/  ISETP.NE.AND P0, PT, R16, RZ, PT ;  /* 0x000000ff1000720c */ /* 0x000fe20003f05270 */
[----:B------:R-:W-:Y:S01]  /*08c0*/  IMAD.X R11, RZ, RZ, R11, P1 ;  /* 0x000000ffff0b7224 */ /* 0x000fe200008e060b */
[----:B--2---:R-:W-:-:S07]  /*08d0*/  DADD R4, R8, R4 ;  /* 0x0000000008047229 */ /* 0x004fce0000000004 */
[----:B------:R2:W-:Y:S04]  /*08e0*/  STG.E.64 desc[UR8][R2.64], R4 ;  /* 0x0000000402007986 */ /* 0x0005e8000c101b08 */
[----:B------:R-:W-:Y:S05]  /*08f0*/  @P0 BRA `(.L_x_406) ;  /* 0xfffffffc00d80947 */ /* 0x000fea000383ffff */
.L_x_402:
[----:B------:R-:W-:Y:S05]  /*0900*/  BSYNC.RECONVERGENT B1 ;  /* 0x0000000000017941 */ /* 0x000fea0003800200 */
.L_x_399:
[----:B------:R-:W3:Y:S04]  /*0910*/  LDG.E.64 R24, desc[UR8][R28.64] ;  /* 0x000000081c187981 */ /* 0x000ee8000c1e1b00 */
[----:B0-----:R-:W3:Y:S02]  /*0920*/  LDG.E.64 R26, desc[UR8][R26.64] ;  /* 0x000000081a1a7981 */ /* 0x001ee4000c1e1b00 */
[----:B---3--:R-:W-:Y:S01]  /*0930*/  DADD R24, R24, R26 ;  /* 0x0000000018187229 */ /* 0x008fe2000000001a */
[----:B------:R-:W-:Y:S10]  /*0940*/  BRA `(.L_x_407) ;  /* 0x0000000000807947 */ /* 0x000ff40003800000 */
.L_x_398:
[----:B------:R-:W2:Y:S01]  /*0950*/  LDG.E.64 R8, desc[UR8][R6.64] ;  /* 0x0000000806087981 */ /* 0x000ea2000c1e1b00 */
[----:B------:R-:W0:Y:S01]  /*0960*/  LDC.64 R4, c[0x0][0x390] ;  /* 0x0000e400ff047b82 */ /* 0x000e220000000a00 */
[----:B------:R-:W2:Y:S02]  /*0970*/  LDCU.64 UR4, c[0x0][0x450] ;  /* 0x00008a00ff0477ac */ /* 0x000ea40008000a00 */
[----:B0-----:R-:W3:Y:S04]  /*0980*/  LDG.E.64 R2, desc[UR8][R4.64+0x8] ;  /* 0x0000080804027981 */ /* 0x001ee8000c1e1b00 */
[----:B------:R-:W4:Y:S01]  /*0990*/  LDG.E.64 R24, desc[UR8][R4.64] ;  /* 0x0000000804187981 */ /* 0x000f22000c1e1b00 */
[----:B------:R-:W-:Y:S01]  /*09a0*/  IMAD.MOV.U32 R10, RZ, RZ, 0x1 ;  /* 0x00000001ff0a7424 */ /* 0x000fe200078e00ff */
[----:B--2---:R-:W-:-:S06]  /*09b0*/  DADD R8, R8, UR4 ;  /* 0x0000000408087e29 */ /* 0x004fcc0008000000 */
[----:B------:R-:W0:Y:S02]  /*09c0*/  MUFU.RCP64H R11, R9 ;  /* 0x00000009000b7308 */ /* 0x000e240000001800 */
[----:B0-----:R-:W-:Y:S02]  /*09d0*/  DFMA R12, -R8, R10, 1 ;  /* 0x3ff00000080c742b */ /* 0x001fe4000000010a */
[----:B---3--:R-:W-:Y:S02]  /*09e0*/  DADD R2, -R2, UR4 ;  /* 0x0000000402027e29 */ /* 0x008fe40008000100 */
[----:B----4-:R-:W-:-:S04]  /*09f0*/  DADD R24, -R24, UR4 ;  /* 0x0000000418187e29 */ /* 0x010fc80008000100 */
[----:B------:R-:W-:-:S08]  /*0a00*/  DFMA R12, R12, R12, R12 ;  /* 0x0000000c0c0c722b */ /* 0x000fd0000000000c */
[----:B------:R-:W-:-:S08]  /*0a10*/  DFMA R12, R10, R12, R10 ;  /* 0x0000000c0a0c722b */ /* 0x000fd0000000000a */
[----:B------:R-:W-:-:S08]  /*0a20*/  DFMA R10, -R8, R12, 1 ;  /* 0x3ff00000080a742b */ /* 0x000fd0000000010c */
[----:B------:R-:W-:-:S08]  /*0a30*/  DFMA R10, R12, R10, R12 ;  /* 0x0000000a0c0a722b */ /* 0x000fd0000000000c */
[----:B------:R-:W-:-:S08]  /*0a40*/  DMUL R4, |R2|, R10 ;  /* 0x0000000a02047228 */ /* 0x000fd00000000200 */
[----:B------:R-:W-:-:S08]  /*0a50*/  DFMA R12, -R8, R4, |R2| ;  /* 0x00000004080c722b */ /* 0x000fd00000000502 */
[----:B------:R-:W-:Y:S02]  /*0a60*/  DFMA R4, R10, R12, R4 ;  /* 0x0000000c0a04722b */ /* 0x000fe40000000004 */
[----:B------:R-:W-:-:S08]  /*0a70*/  DADD R12, -RZ, |R2| ;  /* 0x00000000ff0c7229 */ /* 0x000fd00000000502 */
[----:B------:R-:W-:Y:S02]  /*0a80*/  FFMA R10, RZ, R9, R5 ;  /* 0x00000009ff0a7223 */ /* 0x000fe40000000005 */
[----:B------:R-:W-:-:S03]  /*0a90*/  FSETP.GEU.AND P1, PT, |R13|, 6.5827683646048100446e-37, PT ;  /* 0x036000000d00780b */ /* 0x000fc60003f2e200 */
[----:B------:R-:W-:-:S13]  /*0aa0*/  FSETP.GT.AND P0, PT, |R10|, 1.469367938527859385e-39, PT ;  /* 0x001000000a00780b */ /* 0x000fda0003f04200 */
[----:B------:R-:W-:Y:S05]  /*0ab0*/  @P0 BRA P1, `(.L_x_408) ;  /* 0x0000000000100947 */ /* 0x000fea0000800000 */
[----:B------:R-:W-:-:S07]  /*0ac0*/  MOV R4, 0xae0 ;  /* 0x00000ae000047802 */ /* 0x000fce0000000f00 */
[----:B------:R-:W-:Y:S05]  /*0ad0*/  CALL.REL.NOINC `($__internal_5_$__cuda_sm20_div_rn_f64_full) ;  /* 0x0000002000887944 */ /* 0x000fea0003c00000 */
[----:B------:R-:W-:Y:S02]  /*0ae0*/  IMAD.MOV.U32 R4, RZ, RZ, R8 ;  /* 0x000000ffff047224 */ /* 0x000fe400078e0008 */
[----:B------:R-:W-:-:S07]  /*0af0*/  IMAD.MOV.U32 R5, RZ, RZ, R9 ;  /* 0x000000ffff057224 */ /* 0x000fce00078e0009 */
.L_x_408:
[----:B------:R-:W0:Y:S02]  /*0b00*/  LDC.64 R8, c[0x0][0x438] ;  /* 0x00010e00ff087b82 */ /* 0x000e240000000a00 */
[----:B0-----:R-:W-:-:S08]  /*0b10*/  DMUL R8, R8, 0.5 ;  /* 0x3fe0000008087828 */ /* 0x001fd00000000000 */
[----:B------:R-:W-:-:S14]  /*0b20*/  DSETP.GT.AND P0, PT, R4, R8, PT ;  /* 0x000000080400722a */ /* 0x000fdc0003f04000 */
[----:B------:R-:W-:Y:S01]  /*0b30*/  @P0 MOV R24, R2 ;  /* 0x0000000200180202 */ /* 0x000fe20000000f00 */
[----:B------:R-:W-:-:S07]  /*0b40*/  @P0 IMAD.MOV.U32 R25, RZ, RZ, R3 ;  /* 0x000000ffff190224 */ /* 0x000fce00078e0003 */
.L_x_407:
[----:B------:R-:W-:Y:S05]  /*0b50*/  BSYNC B0 ;  /* 0x0000000000007941 */ /* 0x000fea0003800000 */
.L_x_397:
[----:B------:R-:W0:Y:S01]  /*0b60*/  LDCU.64 UR4, c[0x0][0x430] ;  /* 0x00008600ff0477ac */ /* 0x000e220008000a00 */
[----:B------:R-:W-:Y:S01]  /*0b70*/  BSSY.RECONVERGENT B0, `(.L_x_409) ;  /* 0x00001a0000007945 */ /* 0x000fe20003800200 */
[----:B0-----:R-:W-:-:S14]  /*0b80*/  DSETP.NEU.AND P0, PT, RZ, UR4, PT ;  /* 0x00000004ff007e2a */ /* 0x001fdc000bf0d000 */
[----:B------:R-:W-:Y:S05]  /*0b90*/  @P0 BRA `(.L_x_410) ;  /* 0x0000000c00280947 */ /* 0x000fea0003800000 */
[----:B-12---:R-:W0:Y:S01]  /*0ba0*/  LDC R2, c[0x0][0x408] ;  /* 0x00010200ff027b82 */ /* 0x006e220000000800 */
[----:B------:R-:W0:Y:S01]  /*0bb0*/  LDCU UR4, c[0x0][0x418] ;  /* 0x00008300ff0477ac */ /* 0x000e220008000800 */
[----:B------:R-:W-:Y:S06]  /*0bc0*/  BSSY.RECONVERGENT B2, `(.L_x_411) ;  /* 0x0000041000027945 */ /* 0x000fec0003800200 */
[----:B------:R-:W1:Y:S01]  /*0bd0*/  LDC.64 R26, c[0x0][0x3d0] ;  /* 0x0000f400ff1a7b82 */ /* 0x000e620000000a00 */
[C---:B0-----:R-:W-:Y:S02]  /*0be0*/  ISETP.NE.AND P0, PT, R2.reuse, UR4, PT ;  /* 0x0000000402007c0c */ /* 0x041fe4000bf05270 */
[----:B------:R-:W-:Y:S01]  /*0bf0*/  ISETP.NE.AND P1, PT, R2, 0x2710, PT ;  /* 0x000027100200780c */ /* 0x000fe20003f25270 */
[----:B-1----:R-:W-:-:S10]  /*0c00*/  IMAD.WIDE R26, R0, 0x8, R26 ;  /* 0x00000008001a7825 */ /* 0x002fd400078e021a */
[----:B------:R-:W-:Y:S02]  /*0c10*/  @!P0 IMAD.MOV.U32 R2, RZ, RZ, 0x0 ;  /* 0x00000000ff028424 */ /* 0x000fe400078e00ff */
[----:B------:R-:W-:Y:S02]  /*0c20*/  @!P0 IMAD.MOV.U32 R3, RZ, RZ, 0x3ff00000 ;  /* 0x3ff00000ff038424 */ /* 0x000fe400078e00ff */
[----:B------:R-:W-:Y:S02]  /*0c30*/  @!P1 IMAD.MOV.U32 R4, RZ, RZ, -0x66666666 ;  /* 0x9999999aff049424 */ /* 0x000fe400078e00ff */
[----:B------:R-:W-:Y:S01]  /*0c40*/  @!P1 IMAD.MOV.U32 R5, RZ, RZ, 0x3fb99999 ;  /* 0x3fb99999ff059424 */ /* 0x000fe200078e00ff */
[----:B------:R0:W-:Y:S01]  /*0c50*/  @!P0 STG.E.64 desc[UR8][R26.64], R2 ;  /* 0x000000021a008986 */ /* 0x0001e2000c101b08 */
[----:B------:R-:W-:-:S03]  /*0c60*/  DSETP.NEU.AND P0, PT, R24, RZ, PT ;  /* 0x000000ff1800722a */ /* 0x000fc60003f0d000 */
[----:B------:R0:W-:Y:S11]  /*0c70*/  @!P1 STG.E.64 desc[UR8][R26.64], R4 ;  /* 0x000000041a009986 */ /* 0x0001f6000c101b08 */
[----:B------:R-:W-:Y:S05]  /*0c80*/  @!P0 BRA `(.L_x_412) ;  /* 0x0000000000d08947 */ /* 0x000fea0003800000 */
[----:B------:R-:W1:Y:S01]  /*0c90*/  LDC.64 R8, c[0x0][0x3a8] ;  /* 0x0000ea00ff087b82 */ /* 0x000e620000000a00 */
[----:B------:R-:W2:Y:S04]  /*0ca0*/  LDG.E.64 R28, desc[UR8][R26.64] ;  /* 0x000000081a1c7981 */ /* 0x000ea8000c1e1b00 */
[----:B-1----:R-:W2:Y:S01]  /*0cb0*/  LDG.E.64 R8, desc[UR8][R8.64] ;  /* 0x0000000808087981 */ /* 0x002ea2000c1e1b00 */
[----:B0-----:R-:W-:Y:S01]  /*0cc0*/  DADD R2, -RZ, |R24| ;  /* 0x00000000ff027229 */ /* 0x001fe20000000518 */
[----:B------:R-:W-:Y:S01]  /*0cd0*/  BSSY.RECONVERGENT B1, `(.L_x_413) ;  /* 0x0000008000017945 */ /* 0x000fe20003800200 */
[----:B------:R-:W-:Y:S02]  /*0ce0*/  IMAD.MOV.U32 R4, RZ, RZ, -0x33333333 ;  /* 0xcccccccdff047424 */ /* 0x000fe400078e00ff */
[----:B------:R-:W-:-:S06]  /*0cf0*/  IMAD.MOV.U32 R5, RZ, RZ, 0x3feccccc ;  /* 0x3fecccccff057424 */ /* 0x000fcc00078e00ff */
[----:B------:R-:W-:Y:S02]  /*0d00*/  MOV R14, R2 ;  /* 0x00000002000e7202 */ /* 0x000fe40000000f00 */
[----:B------:R-:W-:Y:S02]  /*0d10*/  ISETP.GE.AND P1, PT, R3, RZ, PT ;  /* 0x000000ff0300720c */ /* 0x000fe40003f26270 */
[----:B------:R-:W-:Y:S01]  /*0d20*/  MOV R2, 0xd50 ;  /* 0x00000d5000027802 */ /* 0x000fe20000000f00 */
[----:B--2---:R-:W-:-:S11]  /*0d30*/  DMUL R28, R8, R28 ;  /* 0x0000001c081c7228 */ /* 0x004fd60000000000 */
[----:B------:R-:W-:Y:S05]  /*0d40*/  CALL.REL.NOINC `($_Z13rad_temp_iterPdS_S_S_S_S_S_S_PiS_S_S_S_S_S_S_S_idididdiiiidi$__internal_accurate_pow) ;  /* 0x00000024005c7944 */ /* 0x000fea0003c00000 */
[----:B------:R-:W-:Y:S05]  /*0d50*/  BSYNC.RECONVERGENT B1 ;  /* 0x0000000000017941 */ /* 0x000fea0003800200 */
.L_x_413:
[----:B------:R-:W-:Y:S01]  /*0d60*/  IMAD.MOV.U32 R8, RZ, RZ, -0x33333333 ;  /* 0xcccccccdff087424 */ /* 0x000fe200078e00ff */
[----:B------:R-:W-:Y:S01]  /*0d70*/  BSSY.RECONVERGENT B1, `(.L_x_414) ;  /* 0x000000f000017945 */ /* 0x000fe20003800200 */
[----:B------:R-:W-:Y:S01]  /*0d80*/  IMAD.MOV.U32 R9, RZ, RZ, 0x3feccccc ;  /* 0x3fecccccff097424 */ /* 0x000fe200078e00ff */
[C---:B------:R-:W-:Y:S01]  /*0d90*/  DSETP.NEU.AND P0, PT, |R24|.reuse, 1, PT ;  /* 0x3ff000001800742a */ /* 0x040fe20003f0d200 */
[----:B------:R-:W-:Y:S02]  /*0da0*/  FSEL R4, R4, RZ, P1 ;  /* 0x000000ff04047208 */ /* 0x000fe40000800000 */
[----:B------:R-:W-:Y:S02]  /*0db0*/  FSEL R5, R5, -QNAN , P1 ;  /* 0xfff8000005057808 */ /* 0x000fe40000800000 */
[----:B------:R-:W-:-:S10]  /*0dc0*/  DADD R2, |R24|, R8 ;  /* 0x0000000018027229 */ /* 0x000fd40000000208 */
[----:B------:R-:W-:-:S04]  /*0dd0*/  LOP3.LUT R2, R3, 0x7ff00000, RZ, 0xc0, !PT ;  /* 0x7ff0000003027812 */ /* 0x000fc800078ec0ff */
[----:B------:R-:W-:-:S13]  /*0de0*/  ISETP.NE.AND P2, PT, R2, 0x7ff00000, PT ;  /* 0x7ff000000200780c */ /* 0x000fda0003f45270 */
[----:B------:R-:W-:Y:S05]  /*0df0*/  @P2 BRA `(.L_x_415) ;  /* 0x0000000000182947 */ /* 0x000fea0003800000 */
[----:B------:R-:W-:-:S14]  /*0e00*/  DSETP.NAN.AND P1, PT, R24, R24, PT ;  /* 0x000000181800722a */ /* 0x000fdc0003f28000 */
[----:B------:R-:W-:Y:S01]  /*0e10*/  @P1 DADD R4, |R24|, R8 ;  /* 0x0000000018041229 */ /* 0x000fe20000000208 */
[----:B------:R-:W-:Y:S10]  /*0e20*/  @P1 BRA `(.L_x_415) ;  /* 0x00000000000c1947 */ /* 0x000ff40003800000 */
[----:B------:R-:W-:-:S14]  /*0e30*/  DSETP.NEU.AND P1, PT, |R24|, +INF , PT ;  /* 0x7ff000001800742a */ /* 0x000fdc0003f2d200 */
[----:B------:R-:W-:Y:S01]  /*0e40*/  @!P1 IMAD.MOV.U32 R4, RZ, RZ, 0x0 ;  /* 0x00000000ff049424 */ /* 0x000fe200078e00ff */
[----:B------:R-:W-:-:S07]  /*0e50*/  @!P1 MOV R5, 0x7ff00000 ;  /* 0x7ff0000000059802 */ /* 0x000fce0000000f00 */
.L_x_415:
[----:B------:R-:W-:Y:S05]  /*0e60*/  BSYNC.RECONVERGENT B1 ;  /* 0x0000000000017941 */ /* 0x000fea0003800200 */
.L_x_414:
        /* <DEDUP_REMOVED lines=17> */
[----:B------:R-:W-:Y:S01]  /*0f80*/  MOV R4, 0xfb0 ;  /* 0x00000fb000047802 */ /* 0x000fe20000000f00 */
[----:B------:R-:W-:-:S07]  /*0f90*/  IMAD.MOV.U32 R13, RZ, RZ, R29 ;  /* 0x000000ffff0d7224 */ /* 0x000fce00078e001d */
[----:B------:R-:W-:Y:S05]  /*0fa0*/  CALL.REL.NOINC `($__internal_5_$__cuda_sm20_div_rn_f64_full) ;  /* 0x0000001c00547944 */ /* 0x000fea0003c00000 */
[----:B------:R-:W-:Y:S02]  /*0fb0*/  IMAD.MOV.U32 R2, RZ, RZ, R8 ;  /* 0x000000ffff027224 */ /* 0x000fe400078e0008 */
[----:B------:R-:W-:-:S07]  /*0fc0*/  IMAD.MOV.U32 R3, RZ, RZ, R9 ;  /* 0x000000ffff037224 */ /* 0x000fce00078e0009 */
.L_x_412:
[----:B------:R-:W-:Y:S05]  /*0fd0*/  BSYNC.RECONVERGENT B2 ;  /* 0x0000000000027941 */ /* 0x000fea0003800200 */
.L_x_411:
[----:B0-----:R-:W0:Y:S02]  /*0fe0*/  LDC.64 R4, c[0x0][0x3b8] ;  /* 0x0000ee00ff047b82 */ /* 0x001e240000000a00 */
[----:B0-----:R-:W2:Y:S04]  /*0ff0*/  LDG.E.64 R8, desc[UR8][R4.64] ;  /* 0x0000000804087981 */ /* 0x001ea8000c1e1b00 */
[----:B------:R-:W2:Y:S01]  /*1000*/  LDG.E.64 R10, desc[UR8][R4.64+0x8] ;  /* 0x00000808040a7981 */ /* 0x000ea2000c1e1b00 */
[----:B------:R-:W-:Y:S01]  /*1010*/  FSETP.GEU.AND P1, PT, |R25|, 6.5827683646048100446e-37, PT ;  /* 0x036000001900780b */ /* 0x000fe20003f2e200 */
[----:B------:R-:W-:Y:S01]  /*1020*/  BSSY.RECONVERGENT B2, `(.L_x_416) ;  /* 0x0000015000027945 */ /* 0x000fe20003800200 */
[----:B--2---:R-:W-:Y:S01]  /*1030*/  DADD R8, R8, -R10 ;  /* 0x0000000008087229 */ /* 0x004fe2000000080a */
[----:B------:R-:W-:-:S05]  /*1040*/  MOV R10, 0x1 ;  /* 0x00000001000a7802 */ /* 0x000fca0000000f00 */
        /* <DEDUP_REMOVED lines=18> */
.L_x_417:
[----:B------:R-:W-:Y:S05]  /*1170*/  BSYNC.RECONVERGENT B2 ;  /* 0x0000000000027941 */ /* 0x000fea0003800200 */
.L_x_416:
[----:B------:R-:W-:Y:S01]  /*1180*/  DMUL R2, R4, R2 ;  /* 0x0000000204027228 */ /* 0x000fe20000000000 */
        /* <DEDUP_REMOVED lines=21> */
[----:B------:R-:W-:Y:S05]  /*12e0*/  CALL.REL.NOINC `($__internal_5_$__cuda_sm20_div_rn_f64_full) ;  /* 0x0000001800847944 */ /* 0x000fea0003c00000 */
[----:B------:R-:W-:Y:S01]  /*12f0*/  MOV R2, R8 ;  /* 0x0000000800027202 */ /* 0x000fe20000000f00 */
[----:B------:R-:W-:-:S07]  /*1300*/  IMAD.MOV.U32 R3, RZ, RZ, R9 ;  /* 0x000000ffff037224 */ /* 0x000fce00078e0009 */
.L_x_420:
[----:B------:R-:W-:Y:S05]  /*1310*/  BSYNC.RECONVERGENT B3 ;  /* 0x0000000000037941 */ /* 0x000fea0003800200 */
.L_x_419:
[----:B------:R-:W-:Y:S05]  /*1320*/  BSYNC.RECONVERGENT B2 ;  /* 0x0000000000027941 */ /* 0x000fea0003800200 */
.L_x_418:
        /* <DEDUP_REMOVED lines=14> */
[----:B------:R-:W-:-:S05]  /*1410*/  IMAD.HI.U32 R9, R9, R11, RZ ;  /* 0x0000000b09097227 */ /* 0x000fca00078e00ff */
[----:B------:R-:W-:-:S05]  /*1420*/  IADD3 R9, PT, PT, -R9, RZ, RZ ;  /* 0x000000ff09097210 */ /* 0x000fca0007ffe1ff */
[----:B------:R-:W-:-:S05]  /*1430*/  IMAD R5, R10, R9, R11 ;  /* 0x000000090a057224 */ /* 0x000fca00078e020b */
[----:B------:R-:W-:-:S13]  /*1440*/  ISETP.GT.U32.AND P0, PT, R10, R5, PT ;  /* 0x000000050a00720c */ /* 0x000fda0003f04070 */
[----:B------:R-:W-:Y:S01]  /*1450*/  @!P0 IMAD.IADD R5, R5, 0x1, -R10 ;  /* 0x0000000105058824 */ /* 0x000fe200078e0a0a */
[----:B------:R-:W-:-:S04]  /*1460*/  ISETP.NE.AND P0, PT, R4, RZ, PT ;  /* 0x000000ff0400720c */ /* 0x000fc80003f05270 */
[----:B------:R-:W-:-:S13]  /*1470*/  ISETP.GT.U32.AND P1, PT, R10, R5, PT ;  /* 0x000000050a00720c */ /* 0x000fda0003f24070 */
[----:B------:R-:W-:-:S04]  /*1480*/  @!P1 IMAD.IADD R5, R5, 0x1, -R10 ;  /* 0x0000000105059824 */ /* 0x000fc800078e0a0a */
        /* <DEDUP_REMOVED lines=13> */
.L_x_421:
        /* <DEDUP_REMOVED lines=9> */
[----:B------:R-:W-:Y:S02]  /*15f0*/  DMUL R10, |R2|, R10 ;  /* 0x0000000a020a7228 */ /* 0x000fe40000000200 */
[----:B--2---:R-:W-:-:S08]  /*1600*/  DADD R8, R8, -R12 ;  /* 0x0000000008087229 */ /* 0x004fd0000000080c */
[----:B------:R-:W-:-:S14]  /*1610*/  DSETP.GEU.AND P0, PT, |R8|, R10, PT ;  /* 0x0000000a0800722a */ /* 0x000fdc0003f0e200 */
[----:B------:R-:W-:Y:S05]  /*1620*/  @P0 BRA `(.L_x_423) ;  /* 0x00000000006c0947 */ /* 0x000fea0003800000 */
[----:B------:R-:W2:Y:S01]  /*1630*/  LDG.E.64 R12, desc[UR8][R26.64] ;  /* 0x000000081a0c7981 */ /* 0x000ea2000c1e1b00 */
[----:B------:R-:W0:Y:S01]  /*1640*/  MUFU.RCP64H R5, 1.5 ;  /* 0x3ff8000000057908 */ /* 0x000e220000001800 */
[----:B------:R-:W-:Y:S01]  /*1650*/  MOV R10, 0x0 ;  /* 0x00000000000a7802 */ /* 0x000fe20000000f00 */
        /* <DEDUP_REMOVED lines=15> */
[----:B------:R-:W-:Y:S01]  /*1750*/  IMAD.MOV.U32 R8, RZ, RZ, RZ ;  /* 0x000000ffff087224 */ /* 0x000fe200078e00ff */
[----:B------:R-:W-:Y:S01]  /*1760*/  MOV R4, 0x1790 ;  /* 0x0000179000047802 */ /* 0x000fe20000000f00 */
[----:B------:R-:W-:-:S07]  /*1770*/  IMAD.MOV.U32 R9, RZ, RZ, 0x3ff80000 ;  /* 0x3ff80000ff097424 */ /* 0x000fce00078e00ff */
[----:B------:R-:W-:Y:S05]  /*1780*/  CALL.REL.NOINC `($__internal_5_$__cuda_sm20_div_rn_f64_full) ;  /* 0x00000014005c7944 */ /* 0x000fea0003c00000 */
[----:B------:R-:W-:Y:S01]  /*1790*/  IMAD.MOV.U32 R4, RZ, RZ, R8 ;  /* 0x000000ffff047224 */ /* 0x000fe200078e0008 */
[----:B------:R-:W-:-:S07]  /*17a0*/  MOV R5, R9 ;  /* 0x0000000900057202 */ /* 0x000fce0000000f00 */
.L_x_425:
[----:B------:R-:W-:Y:S05]  /*17b0*/  BSYNC.RECONVERGENT B2 ;  /* 0x0000000000027941 */ /* 0x000fea0003800200 */
.L_x_424:
[----:B------:R1:W-:Y:S01]  /*17c0*/  STG.E.64 desc[UR8][R26.64], R4 ;  /* 0x000000041a007986 */ /* 0x0003e2000c101b08 */
[----:B------:R-:W-:Y:S05]  /*17d0*/  BRA `(.L_x_422) ;  /* 0x0000000c00647947 */ /* 0x000fea0003800000 */
.L_x_423:
[----:B------:R-:W2:Y:S01]  /*17e0*/  LDG.E.64 R4, desc[UR8][R26.64] ;  /* 0x000000081a047981 */ /* 0x000ea2000c1e1b00 */
[----:B------:R-:W-:Y:S01]  /*17f0*/  UMOV UR4, 0x9999999a ;  /* 0x9999999a00047882 */ /* 0x000fe20000000000 */
[----:B------:R-:W-:Y:S02]  /*1800*/  UMOV UR5, 0x3ff19999 ;  /* 0x3ff1999900057882 */ /* 0x000fe40000000000 */
[----:B--2---:R-:W-:-:S07]  /*1810*/  DMUL R4, R4, UR4 ;  /* 0x0000000404047c28 */ /* 0x004fce0008000000 */
[----:B------:R2:W-:Y:S01]  /*1820*/  STG.E.64 desc[UR8][R26.64], R4 ;  /* 0x000000041a007986 */ /* 0x0005e2000c101b08 */
[----:B------:R-:W-:Y:S05]  /*1830*/  BRA `(.L_x_422) ;  /* 0x0000000c004c7947 */ /* 0x000fea0003800000 */
.L_x_410:
[----:B------:R-:W0:Y:S02]  /*1840*/  LDCU UR4, c[0x0][0x428] ;  /* 0x00008500ff0477ac */ /* 0x000e240008000800 */
[----:B0-----:R-:W-:-:S13]  /*1850*/  ISETP.GE.AND P0, PT, R0, UR4, PT ;  /* 0x0000000400007c0c */ /* 0x001fda000bf06270 */
[----:B------:R-:W-:Y:S05]  /*1860*/  @P0 BRA `(.L_x_426) ;  /* 0x0000000400b00947 */ /* 0x000fea0003800000 */
[----:B-1----:R-:W0:Y:S08]  /*1870*/  LDC.64 R12, c[0x0][0x400] ;  /* 0x00010000ff0c7b82 */ /* 0x002e300000000a00 */
[----:B--2---:R-:W1:Y:S01]  /*1880*/  LDC.64 R2, c[0x0][0x3f8] ;  /* 0x0000fe00ff027b82 */ /* 0x004e620000000a00 */
[----:B0-----:R-:W-:-:S06]  /*1890*/  IMAD.WIDE R12, R0, 0x8, R12 ;  /* 0x00000008000c7825 */ /* 0x001fcc00078e020c */
[----:B------:R-:W2:Y:S01]  /*18a0*/  LDG.E.64 R12, desc[UR8][R12.64] ;  /* 0x000000080c0c7981 */ /* 0x000ea2000c1e1b00 */
[----:B-1----:R-:W-:-:S06]  /*18b0*/  IMAD.WIDE R2, R0, 0x8, R2 ;  /* 0x0000000800027825 */ /* 0x002fcc00078e0202 */
[----:B------:R-:W5:Y:S01]  /*18c0*/  LDG.E.64 R2, desc[UR8][R2.64] ;  /* 0x0000000802027981 */ /* 0x000f62000c1e1b00 */
[----:B------:R-:W0:Y:S01]  /*18d0*/  MUFU.RCP64H R5, 1.6605380059939358722e-24 ;  /* 0x3b000f4b00057908 */ /* 0x000e220000001800 */
[----:B------:R-:W-:Y:S01]  /*18e0*/  IMAD.MOV.U32 R10, RZ, RZ, -0x53e825d1 ;  /* 0xac17da2fff0a7424 */ /* 0x000fe200078e00ff */
        /* <DEDUP_REMOVED lines=10> */
[----:B------:R-:W-:-:S08]  /*1990*/  DFMA R10, R8, -R10, R12 ;  /* 0x8000000a080a722b */ /* 0x000fd0000000000c */
[----:B------:R-:W-:-:S10]  /*19a0*/  DFMA R4, R4, R10, R8 ;  /* 0x0000000a0404722b */ /* 0x000fd40000000008 */
[----:B------:R-:W-:-:S05]  /*19b0*/  FFMA R8, RZ, 0.0019540365319699048996, R5 ;  /* 0x3b000f4bff087823 */ /* 0x000fca0000000005 */
[----:B------:R-:W-:-:S13]  /*19c0*/  FSETP.GT.AND P0, PT, |R8|, 1.469367938527859385e-39, PT ;  /* 0x001000000800780b */ /* 0x000fda0003f04200 */
[----:B------:R-:W-:Y:S05]  /*19d0*/  @P0 BRA P1, `(.L_x_428) ;  /* 0x0000000000180947 */ /* 0x000fea0000800000 */
[----:B------:R-:W-:Y:S01]  /*19e0*/  IMAD.MOV.U32 R8, RZ, RZ, -0x53e825d1 ;  /* 0xac17da2fff087424 */ /* 0x000fe200078e00ff */
[----:B------:R-:W-:Y:S01]  /*19f0*/  MOV R4, 0x1a20 ;  /* 0x00001a2000047802 */ /* 0x000fe20000000f00 */
[----:B------:R-:W-:-:S07]  /*1a00*/  IMAD.MOV.U32 R9, RZ, RZ, 0x3b000f4b ;  /* 0x3b000f4bff097424 */ /* 0x000fce00078e00ff */
[----:B-----5:R-:W-:Y:S05]  /*1a10*/  CALL.REL.NOINC `($__internal_5_$__cuda_sm20_div_rn_f64_full) ;  /* 0x0000001000b87944 */ /* 0x020fea0003c00000 */
[----:B------:R-:W-:Y:S01]  /*1a20*/  MOV R4, R8 ;  /* 0x0000000800047202 */ /* 0x000fe20000000f00 */
[----:B------:R-:W-:-:S07]  /*1a30*/  IMAD.MOV.U32 R5, RZ, RZ, R9 ;  /* 0x000000ffff057224 */ /* 0x000fce00078e0009 */
.L_x_428:
[----:B------:R-:W-:Y:S05]  /*1a40*/  BSYNC.RECONVERGENT B2 ;  /* 0x0000000000027941 */ /* 0x000fea0003800200 */
.L_x_427:
[----:B------:R-:W0:Y:S01]  /*1a50*/  MUFU.RCP64H R9, R5 ;  /* 0x0000000500097308 */ /* 0x000e220000001800 */
[----:B------:R-:W-:Y:S01]  /*1a60*/  IMAD.MOV.U32 R8, RZ, RZ, 0x1 ;  /* 0x00000001ff087424 */ /* 0x000fe200078e00ff */
[----:B-----5:R-:W-:Y:S01]  /*1a70*/  FSETP.GEU.AND P1, PT, |R3|, 6.5827683646048100446e-37, PT ;  /* 0x036000000300780b */ /* 0x020fe20003f2e200 */
        /* <DEDUP_REMOVED lines=17> */
[----:B------:R-:W-:Y:S05]  /*1b90*/  CALL.REL.NOINC `($__internal_5_$__cuda_sm20_div_rn_f64_full) ;  /* 0x0000001000587944 */ /* 0x000fea0003c00000 */
.L_x_430:
[----:B------:R-:W-:Y:S05]  /*1ba0*/  BSYNC.RECONVERGENT B2 ;  /* 0x0000000000027941 */ /* 0x000fea0003800200 */
.L_x_429:
[----:B------:R-:W0:Y:S01]  /*1bb0*/  MUFU.RCP64H R3, R9 ;  /* 0x0000000900037308 */ /* 0x000e220000001800 */
[----:B------:R-:W-:Y:S01]  /*1bc0*/  IMAD.MOV.U32 R2, RZ, RZ, 0x1 ;  /* 0x00000001ff027424 */ /* 0x000fe200078e00ff */
[----:B------:R-:W1:Y:S01]  /*1bd0*/  LDCU.64 UR4, c[0x0][0x420] ;  /* 0x00008400ff0477ac */ /* 0x000e620008000a00 */
[----:B------:R-:W2:Y:S01]  /*1be0*/  LDC R12, c[0x0][0x424] ;  /* 0x00010900ff0c7b82 */ /* 0x000ea20000000800 */
[----:B------:R-:W-:Y:S03]  /*1bf0*/  BSSY.RECONVERGENT B2, `(.L_x_431) ;  /* 0x0000014000027945 */ /* 0x000fe60003800200 */
[----:B0-----:R-:W-:-:S08]  /*1c00*/  DFMA R4, R2, -R8, 1 ;  /* 0x3ff000000204742b */ /* 0x001fd00000000808 */
[----:B------:R-:W-:Y:S01]  /*1c10*/  DFMA R4, R4, R4, R4 ;  /* 0x000000040404722b */ /* 0x000fe20000000004 */
[----:B--2---:R-:W-:-:S07]  /*1c20*/  FSETP.GEU.AND P1, PT, |R12|, 6.5827683646048100446e-37, PT ;  /* 0x036000000c00780b */ /* 0x004fce0003f2e200 */
[----:B------:R-:W-:-:S08]  /*1c30*/  DFMA R4, R2, R4, R2 ;  /* 0x000000040204722b */ /* 0x000fd00000000002 */
[----:B------:R-:W-:-:S08]  /*1c40*/  DFMA R2, R4, -R8, 1 ;  /* 0x3ff000000402742b */ /* 0x000fd00000000808 */
[----:B------:R-:W-:-:S08]  /*1c50*/  DFMA R2, R4, R2, R4 ;  /* 0x000000020402722b */ /* 0x000fd00000000004 */
[----:B-1----:R-:W-:-:S08]  /*1c60*/  DMUL R4, R2, UR4 ;  /* 0x0000000402047c28 */ /* 0x002fd00008000000 */
[----:B------:R-:W-:-:S08]  /*1c70*/  DFMA R10, R4, -R8, UR4 ;  /* 0x00000004040a7e2b */ /* 0x000fd00008000808 */
[----:B------:R-:W-:-:S10]  /*1c80*/  DFMA R2, R2, R10, R4 ;  /* 0x0000000a0202722b */ /* 0x000fd40000000004 */
[----:B------:R-:W-:-:S05]  /*1c90*/  FFMA R4, RZ, R9, R3 ;  /* 0x00000009ff047223 */ /* 0x000fca0000000003 */
[----:B------:R-:W-:-:S13]  /*1ca0*/  FSETP.GT.AND P0, PT, |R4|, 1.469367938527859385e-39, PT ;  /* 0x001000000400780b */ /* 0x000fda0003f04200 */
[----:B------:R-:W-:Y:S05]  /*1cb0*/  @P0 BRA P1, `(.L_x_432) ;  /* 0x00000000001c0947 */ /* 0x000fea0000800000 */
[----:B------:R-:W0:Y:S01]  /*1cc0*/  LDCU.64 UR4, c[0x0][0x420] ;  /* 0x00008400ff0477ac */ /* 0x000e220008000a00 */
[----:B------:R-:W-:Y:S01]  /*1cd0*/  MOV R4, 0x1d10 ;  /* 0x00001d1000047802 */ /* 0x000fe20000000f00 */
[----:B0-----:R-:W-:Y:S02]  /*1ce0*/  IMAD.U32 R12, RZ, RZ, UR4 ;  /* 0x00000004ff0c7e24 */ /* 0x001fe4000f8e00ff */
[----:B------:R-:W-:-:S07]  /*1cf0*/  IMAD.U32 R13, RZ, RZ, UR5 ;  /* 0x00000005ff0d7e24 */ /* 0x000fce000f8e00ff */
[----:B------:R-:W-:Y:S05]  /*1d00*/  CALL.REL.NOINC `($__internal_5_$__cuda_sm20_div_rn_f64_full) ;  /* 0x0000000c00fc7944 */ /* 0x000fea0003c00000 */
[----:B------:R-:W-:Y:S02]  /*1d10*/  IMAD.MOV.U32 R2, RZ, RZ, R8 ;  /* 0x000000ffff027224 */ /* 0x000fe400078e0008 */
[----:B------:R-:W-:-:S07]  /*1d20*/  IMAD.MOV.U32 R3, RZ, RZ, R9 ;  /* 0x000000ffff037224 */ /* 0x000fce00078e0009 */
.L_x_432:
[----:B------:R-:W-:Y:S05]  /*1d30*/  BSYNC.RECONVERGENT B2 ;  /* 0x0000000000027941 */ /* 0x000fea0003800200 */
.L_x_431:
[----:B------:R-:W0:Y:S02]  /*1d40*/  LDC.64 R4, c[0x0][0x3b8] ;  /* 0x0000ee00ff047b82 */ /* 0x000e240000000a00 */
[----:B0-----:R-:W-:-:S05]  /*1d50*/  IMAD.WIDE R4, R0, 0x8, R4 ;  /* 0x0000000800047825 */ /* 0x001fca00078e0204 */
[----:B------:R-:W2:Y:S04]  /*1d60*/  LDG.E.64 R8, desc[UR8][R4.64] ;  /* 0x0000000804087981 */ /* 0x000ea8000c1e1b00 */
[----:B------:R-:W2:Y:S01]  /*1d70*/  LDG.E.64 R10, desc[UR8][R4.64+0x8] ;  /* 0x00000808040a7981 */ /* 0x000ea2000c1e1b00 */
[----:B------:R-:W-:Y:S01]  /*1d80*/  DMUL R24, R2, R24 ;  /* 0x0000001802187228 */ /* 0x000fe20000000000 */
[----:B------:R-:W-:Y:S09]  /*1d90*/  BSSY.RECONVERGENT B2, `(.L_x_433) ;  /* 0x0000016000027945 */ /* 0x000ff20003800200 */
[----:B------:R-:W-:Y:S01]  /*1da0*/  FSETP.GEU.AND P1, PT, |R25|, 6.5827683646048100446e-37, PT ;  /* 0x036000001900780b */ /* 0x000fe20003f2e200 */
        /* <DEDUP_REMOVED lines=20> */
.L_x_434:
[----:B------:R-:W-:Y:S05]  /*1ef0*/  BSYNC.RECONVERGENT B2 ;  /* 0x0000000000027941 */ /* 0x000fea0003800200 */
.L_x_433:
[----:B------:R-:W0:Y:S02]  /*1f00*/  LDCU.64 UR4, c[0x0][0x430] ;  /* 0x00008600ff0477ac */ /* 0x000e240008000a00 */
[----:B0-----:R-:W-:Y:S01]  /*1f10*/  DMUL R2, R2, UR4 ;  /* 0x0000000402027c28 */ /* 0x001fe20008000000 */
[----:B------:R-:W-:Y:S10]  /*1f20*/  BRA `(.L_x_422) ;  /* 0x0000000400907947 */ /* 0x000ff40003800000 */
.L_x_426:
[----:B-12---:R-:W0:Y:S02]  /*1f30*/  LDC.64 R4, c[0x0][0x400] ;  /* 0x00010000ff047b82 */ /* 0x006e240000000a00 */
[----:B0-----:R-:W2:Y:S06]  /*1f40*/  LDG.E.64 R12, desc[UR8][R4.64] ;  /* 0x00000008040c7981 */ /* 0x001eac000c1e1b00 */
[----:B------:R-:W0:Y:S02]  /*1f50*/  LDC.64 R2, c[0x0][0x3f8] ;  /* 0x0000fe00ff027b82 */ /* 0x000e240000000a00 */
[----:B0-----:R-:W5:Y:S01]  /*1f60*/  LDG.E.64 R2, desc[UR8][R2.64] ;  /* 0x0000000802027981 */ /* 0x001f62000c1e1b00 */
[----:B------:R-:W0:Y:S01]  /*1f70*/  MUFU.RCP64H R9, 1.6605380059939358722e-24 ;  /* 0x3b000f4b00097908 */ /* 0x000e220000001800 */
[----:B------:R-:W-:-:S02]  /*1f80*/  HFMA2 R11, -RZ, RZ, 0.875, 0.0004451274871826171875 ;  /* 0x3b000f4bff0b7431 */ /* 0x000fc400000001ff */
[----:B------:R-:W-:Y:S02]  /*1f90*/  IMAD.MOV.U32 R10, RZ, RZ, -0x53e825d1 ;  /* 0xac17da2fff0a7424 */ /* 0x000fe400078e00ff */
        /* <DEDUP_REMOVED lines=17> */
[----:B------:R-:W-:Y:S02]  /*20b0*/  IMAD.MOV.U32 R4, RZ, RZ, R8 ;  /* 0x000000ffff047224 */ /* 0x000fe400078e0008 */
[----:B------:R-:W-:-:S07]  /*20c0*/  IMAD.MOV.U32 R5, RZ, RZ, R9 ;  /* 0x000000ffff057224 */ /* 0x000fce00078e0009 */
.L_x_435:
[----:B------:R-:W0:Y:S01]  /*20d0*/  MUFU.RCP64H R9, R5 ;  /* 0x0000000500097308 */ /* 0x000e220000001800 */
[----:B------:R-:W-:Y:S01]  /*20e0*/  MOV R8, 0x1 ;  /* 0x0000000100087802 */ /* 0x000fe20000000f00 */
[----:B------:R-:W-:Y:S01]  /*20f0*/  BSSY.RECONVERGENT B2, `(.L_x_436) ;  /* 0x0000013000027945 */ /* 0x000fe20003800200 */
[----:B-----5:R-:W-:-:S04]  /*2100*/  FSETP.GEU.AND P1, PT, |R3|, 6.5827683646048100446e-37, PT ;  /* 0x036000000300780b */ /* 0x020fc80003f2e200 */
        /* <DEDUP_REMOVED lines=16> */
[----:B------:R-:W-:Y:S05]  /*2210*/  CALL.REL.NOINC `($__internal_5_$__cuda_sm20_div_rn_f64_full) ;  /* 0x0000000800b87944 */ /* 0x000fea0003c00000 */
.L_x_437:
[----:B------:R-:W-:Y:S05]  /*2220*/  BSYNC.RECONVERGENT B2 ;  /* 0x0000000000027941 */ /* 0x000fea0003800200 */
.L_x_436:
        /* <DEDUP_REMOVED lines=18> */
[----:B------:R-:W-:Y:S02]  /*2350*/  MOV R4, 0x2390 ;  /* 0x0000239000047802 */ /* 0x000fe40000000f00 */
[----:B0-----:R-:W-:Y:S01]  /*2360*/  MOV R12, UR4 ;  /* 0x00000004000c7c02 */ /* 0x001fe20008000f00 */
[----:B------:R-:W-:-:S07]  /*2370*/  IMAD.U32 R13, RZ, RZ, UR5 ;  /* 0x00000005ff0d7e24 */ /* 0x000fce000f8e00ff */
[----:B------:R-:W-:Y:S05]  /*2380*/  CALL.REL.NOINC `($__internal_5_$__cuda_sm20_div_rn_f64_full) ;  /* 0x00000008005c7944 */ /* 0x000fea0003c00000 */
[----:B------:R-:W-:Y:S02]  /*2390*/  IMAD.MOV.U32 R2, RZ, RZ, R8 ;  /* 0x000000ffff027224 */ /* 0x000fe400078e0008 */
[----:B------:R-:W-:-:S07]  /*23a0*/  IMAD.MOV.U32 R3, RZ, RZ, R9 ;  /* 0x000000ffff037224 */ /* 0x000fce00078e0009 */
.L_x_439:
[----:B------:R-:W-:Y:S05]  /*23b0*/  BSYNC.RECONVERGENT B2 ;  /* 0x0000000000027941 */ /* 0x000fea0003800200 */
.L_x_438:
[----:B------:R-:W0:Y:S02]  /*23c0*/  LDC.64 R14, c[0x0][0x3b8] ;  /* 0x0000ee00ff0e7b82 */ /* 0x000e240000000a00 */
[----:B0-----:R-:W2:Y:S04]  /*23d0*/  LDG.E.64 R8, desc[UR8][R14.64] ;  /* 0x000000080e087981 */ /* 0x001ea8000c1e1b00 */
[----:B------:R-:W2:Y:S01]  /*23e0*/  LDG.E.64 R4, desc[UR8][R14.64+0x8] ;  /* 0x000008080e047981 */ /* 0x000ea2000c1e1b00 */
[----:B------:R-:W-:Y:S01]  /*23f0*/  DMUL R12, R2, R24 ;  /* 0x00000018020c7228 */ /* 0x000fe20000000000 */
[----:B------:R-:W-:Y:S09]  /*2400*/  BSSY.RECONVERGENT B2, `(.L_x_440) ;  /* 0x0000014000027945 */ /* 0x000ff20003800200 */
[----:B------:R-:W-:Y:S01]  /*2410*/  FSETP.GEU.AND P1, PT, |R13|, 6.5827683646048100446e-37, PT ;  /* 0x036000000d00780b */ /* 0x000fe20003f2e200 */
[----:B--2---:R-:W-:Y:S01]  /*2420*/  DADD R8, R8, -R4 ;  /* 0x0000000008087229 */ /* 0x004fe20000000804 */
        /* <DEDUP_REMOVED lines=14> */
[----:B------:R-:W-:Y:S05]  /*2510*/  CALL.REL.NOINC `($__internal_5_$__cuda_sm20_div_rn_f64_full) ;  /* 0x0000000400f87944 */ /* 0x000fea0003c00000 */
[----:B------:R-:W-:Y:S01]  /*2520*/  IMAD.MOV.U32 R2, RZ, RZ, R8 ;  /* 0x000000ffff027224 */ /* 0x000fe200078e0008 */
[----:B------:R-:W-:-:S07]  /*2530*/  MOV R3, R9 ;  /* 0x0000000900037202 */ /* 0x000fce0000000f00 */
.L_x_441:
[----:B------:R-:W-:Y:S05]  /*2540*/  BSYNC.RECONVERGENT B2 ;  /* 0x0000000000027941 */ /* 0x000fea0003800200 */
.L_x_440:
[----:B------:R-:W0:Y:S02]  /*2550*/  LDCU.64 UR4, c[0x0][0x430] ;  /* 0x00008600ff0477ac */ /* 0x000e240008000a00 */
[----:B0-----:R-:W-:-:S11]  /*2560*/  DMUL R2, R2, UR4 ;  /* 0x0000000402027c28 */ /* 0x001fd60008000000 */
.L_x_422:
[----:B------:R-:W-:Y:S05]  /*2570*/  BSYNC.RECONVERGENT B0 ;  /* 0x0000000000007941 */ /* 0x000fea0003800200 */
.L_x_409:
[----:B-12---:R-:W1:Y:S01]  /*2580*/  LDC.64 R4, c[0x0][0x3a0] ;  /* 0x0000e800ff047b82 */ /* 0x006e620000000a00 */
[----:B------:R-:W2:Y:S01]  /*2590*/  LDCU.64 UR6, c[0x0][0x448] ;  /* 0x00008900ff0677ac */ /* 0x000ea20008000a00 */
[----:B------:R-:W-:Y:S01]  /*25a0*/  UMOV UR4, 0x9374bc6a ;  /* 0x9374bc6a00047882 */ /* 0x000fe20000000000 */
[----:B------:R-:W-:Y:S01]  /*25b0*/  UMOV UR5, 0x3ff00418 ;  /* 0x3ff0041800057882 */ /* 0x000fe20000000000 */
[----:B------:R-:W3:Y:S04]  /*25c0*/  LDCU UR10, c[0x0][0x428] ;  /* 0x00008500ff0a77ac */ /* 0x000ee80008000800 */
[----:B0-----:R-:W0:Y:S01]  /*25d0*/  LDC R10, c[0x0][0x458] ;  /* 0x00011600ff0a7b82 */ /* 0x001e220000000800 */
[----:B-1----:R-:W-:-:S05]  /*25e0*/  IMAD.WIDE R4, R0, 0x8, R4 ;  /* 0x0000000800047825 */ /* 0x002fca00078e0204 */
[----:B------:R-:W4:Y:S01]  /*25f0*/  LDG.E.64 R8, desc[UR8][R4.64] ;  /* 0x0000000804087981 */ /* 0x000f22000c1e1b00 */
[----:B--2---:R-:W-:Y:S01]  /*2600*/  UIMAD UR6, UR7, UR6, URZ ;  /* 0x00000006070672a4 */ /* 0x004fe2000f8e02ff */
[----:B------:R-:W-:Y:S02]  /*2610*/  BSSY.RECONVERGENT B0, `(.L_x_442) ;  /* 0x0000043000007945 */ /* 0x000fe40003800200 */
[----:B------:R-:W-:Y:S02]  /*2620*/  UMOV UR7, UR5 ;  /* 0x0000000500077c82 */ /* 0x000fe40008000000 */
[----:B------:R-:W-:Y:S01]  /*2630*/  IMAD.U32 R12, RZ, RZ, UR7 ;  /* 0x00000007ff0c7e24 */ /* 0x000fe2000f8e00ff */
[----:B----4-:R-:W-:-:S03]  /*2640*/  DADD R8, R8, R2 ;  /* 0x0000000008087229 */ /* 0x010fc60000000002 */
[----:B------:R-:W1:Y:S05]  /*2650*/  I2F.F64 R2, UR6 ;  /* 0x0000000600027d12 */ /* 0x000e6a0008201c00 */
[----:B------:R-:W-:Y:S02]  /*2660*/  DSETP.MAX.AND P0, P1, R8, UR4, PT ;  /* 0x0000000408007e2a */ /* 0x000fe4000b90f000 */
[----:B------:R-:W-:-:S04]  /*2670*/  IMAD.MOV.U32 R11, RZ, RZ, R9 ;  /* 0x000000ffff0b7224 */ /* 0x000fc800078e0009 */
[----:B------:R-:W-:Y:S02]  /*2680*/  SEL R8, R8, UR4, P0 ;  /* 0x0000000408087c07 */ /* 0x000fe40008000000 */
[----:B------:R-:W-:Y:S01]  /*2690*/  FSEL R11, R11, UR7, P0 ;  /* 0x000000070b0b7c08 */ /* 0x000fe20008000000 */
[----:B-1----:R-:W-:Y:S01]  /*26a0*/  DADD R2, R2, -UR4 ;  /* 0x8000000402027e29 */ /* 0x002fe20008000000 */
[----:B---3--:R-:W-:-:S04]  /*26b0*/  ISETP.NE.AND P0, PT, R0, UR10, PT ;  /* 0x0000000a00007c0c */ /* 0x008fc8000bf05270 */
[----:B------:R-:W-:Y:S02]  /*26c0*/  @P1 LOP3.LUT R11, R12, 0x80000, RZ, 0xfc, !PT ;  /* 0x000800000c0b1812 */ /* 0x000fe400078efcff */
[----:B0-----:R-:W-:-:S03]  /*26d0*/  ISETP.NE.AND P1, PT, R10, 0x1, PT ;  /* 0x000000010a00780c */ /* 0x001fc60003f25270 */
[----:B------:R-:W-:Y:S01]  /*26e0*/  IMAD.MOV.U32 R9, RZ, RZ, R11 ;  /* 0x000000ffff097224 */ /* 0x000fe200078e000b */
[----:B------:R-:W-:Y:S01]  /*26f0*/  FSEL R11, R8, -3.0890025044765874817e-27, P1 ;  /* 0x9374bc6a080b7808 */ /* 0x000fe20000800000 */
[----:B------:R-:W-:-:S03]  /*2700*/  IMAD.MOV.U32 R10, RZ, RZ, R3 ;  /* 0x000000ffff0a7224 */ /* 0x000fc600078e0003 */
[----:B------:R-:W-:Y:S02]  /*2710*/  FSEL R13, R9, 1.8751249313354492188, P1 ;  /* 0x3ff00418090d7808 */ /* 0x000fe40000800000 */
[----:B------:R-:W-:Y:S02]  /*2720*/  FSEL R8, R11, R8, P0 ;  /* 0x000000080b087208 */ /* 0x000fe40000000000 */
[----:B------:R-:W-:-:S05]  /*2730*/  FSEL R9, R13, R9, P0 ;  /* 0x000000090d097208 */ /* 0x000fca0000000000 */
[----:B------:R-:W-:Y:S01]  /*2740*/  IMAD.MOV.U32 R11, RZ, RZ, R9 ;  /* 0x000000ffff0b7224 */ /* 0x000fe200078e0009 */
[----:B------:R-:W-:-:S06]  /*2750*/  DSETP.MIN.AND P0, P1, R2, R8, PT ;  /* 0x000000080200722a */ /* 0x000fcc0003900000 */
[----:B------:R-:W-:Y:S02]  /*2760*/  FSEL R13, R10, R11, P0 ;  /* 0x0000000b0a0d7208 */ /* 0x000fe40000000000 */
[----:B------:R-:W-:Y:S02]  /*2770*/  SEL R2, R2, R8, P0 ;  /* 0x0000000802027207 */ /* 0x000fe40000000000 */
[----:B------:R-:W-:-:S04]  /*2780*/  ISETP.GE.AND P0, PT, R0, UR10, PT ;  /* 0x0000000a00007c0c */ /* 0x000fc8000bf06270 */
[----:B------:R-:W-:-:S04]  /*2790*/  @P1 LOP3.LUT R13, R11, 0x80000, RZ, 0xfc, !PT ;  /* 0x000800000b0d1812 */ /* 0x000fc800078efcff */
[----:B------:R-:W-:-:S05]  /*27a0*/  MOV R3, R13 ;  /* 0x0000000d00037202 */ /* 0x000fca0000000f00 */
[----:B------:R0:W-:Y:S01]  /*27b0*/  STG.E.64 desc[UR8][R4.64], R2 ;  /* 0x0000000204007986 */ /* 0x0001e2000c101b08 */
[----:B------:R-:W-:Y:S05]  /*27c0*/  @P0 BRA `(.L_x_443) ;  /* 0x00000000009c0947 */ /* 0x000fea0003800000 */
[----:B------:R-:W2:Y:S01]  /*27d0*/  LDG.E.64 R8, desc[UR8][R6.64] ;  /* 0x0000000806087981 */ /* 0x000ea2000c1e1b00 */
[----:B0-----:R-:W0:Y:S01]  /*27e0*/  LDC.64 R2, c[0x0][0x3e0] ;  /* 0x0000f800ff027b82 */ /* 0x001e220000000a00 */
[----:B------:R-:W2:Y:S07]  /*27f0*/  LDCU.64 UR4, c[0x0][0x450] ;  /* 0x00008a00ff0477ac */ /* 0x000eae0008000a00 */
[----:B------:R-:W1:Y:S08]  /*2800*/  LDC.64 R4, c[0x0][0x3f0] ;  /* 0x0000fc00ff047b82 */ /* 0x000e700000000a00 */
[----:B------:R-:W3:Y:S01]  /*2810*/  LDC.64 R10, c[0x0][0x390] ;  /* 0x0000e400ff0a7b82 */ /* 0x000ee20000000a00 */
[----:B0-----:R-:W-:-:S06]  /*2820*/  IMAD.WIDE R2, R0, 0x8, R2 ;  /* 0x0000000800027825 */ /* 0x001fcc00078e0202 */
[----:B------:R-:W4:Y:S01]  /*2830*/  LDG.E.64 R2, desc[UR8][R2.64] ;  /* 0x0000000802027981 */ /* 0x000f22000c1e1b00 */
[----:B-1----:R-:W-:-:S06]  /*2840*/  IMAD.WIDE R4, R0, 0x8, R4 ;  /* 0x0000000800047825 */ /* 0x002fcc00078e0204 */
[----:B------:R-:W5:Y:S01]  /*2850*/  LDG.E.64 R4, desc[UR8][R4.64] ;  /* 0x0000000804047981 */ /* 0x000f62000c1e1b00 */
[----:B---3--:R-:W-:-:S06]  /*2860*/  IMAD.WIDE R10, R0, 0x8, R10 ;  /* 0x00000008000a7825 */ /* 0x008fcc00078e020a */
[----:B------:R-:W3:Y:S01]  /*2870*/  LDG.E.64 R10, desc[UR8][R10.64+0x8] ;  /* 0x000008080a0a7981 */ /* 0x000ee2000c1e1b00 */
[----:B------:R-:W-:Y:S01]  /*2880*/  IMAD.MOV.U32 R12, RZ, RZ, 0x1 ;  /* 0x00000001ff0c7424 */ /* 0x000fe200078e00ff */
[----:B------:R-:W-:Y:S01]  /*2890*/  BSSY.RECONVERGENT B2, `(.L_x_444) ;  /* 0x0000017000027945 */ /* 0x000fe20003800200 */
[----:B--2---:R-:W-:-:S06]  /*28a0*/  DADD R8, R8, UR4 ;  /* 0x0000000408087e29 */ /* 0x004fcc0008000000 */
[----:B------:R-:W0:Y:S02]  /*28b0*/  MUFU.RCP64H R13, R9 ;  /* 0x00000009000d7308 */ /* 0x000e240000001800 */
[----:B0-----:R-:W-:-:S08]  /*28c0*/  DFMA R14, -R8, R12, 1 ;  /* 0x3ff00000080e742b */ /* 0x001fd0000000010c */
[----:B------:R-:W-:Y:S02]  /*28d0*/  DFMA R14, R14, R14, R14 ;  /* 0x0000000e0e0e722b */ /* 0x000fe4000000000e */
[----:B----4-:R-:W-:-:S06]  /*28e0*/  DADD R2, R2, UR4 ;  /* 0x0000000402027e29 */ /* 0x010fcc0008000000 */
[----:B------:R-:W-:Y:S02]  /*28f0*/  DFMA R14, R12, R14, R12 ;  /* 0x0000000e0c0e722b */ /* 0x000fe4000000000c */
[----:B-----5:R-:W-:-:S06]  /*2900*/  DADD R2, R2, R4 ;  /* 0x0000000002027229 */ /* 0x020fcc0000000004 */
[----:B------:R-:W-:Y:S02]  /*2910*/  DFMA R4, -R8, R14, 1 ;  /* 0x3ff000000804742b */ /* 0x000fe4000000010e */
[----:B---3--:R-:W-:-:S06]  /*2920*/  DADD R10, R2, -R10 ;  /* 0x00000000020a7229 */ /* 0x008fcc000000080a */
        /* <DEDUP_REMOVED lines=13> */
.L_x_445:
[----:B------:R-:W-:Y:S05]  /*2a00*/  BSYNC.RECONVERGENT B2 ;  /* 0x0000000000027941 */ /* 0x000fea0003800200 */
.L_x_444:
[----:B------:R-:W0:Y:S02]  /*2a10*/  LDCU.64 UR4, c[0x0][0x438] ;  /* 0x00008700ff0477ac */ /* 0x000e240008000a00 */
[----:B0-----:R-:W-:-:S06]  /*2a20*/  DSETP.GEU.AND P0, PT, R2, UR4, PT ;  /* 0x0000000402007e2a */ /* 0x001fcc000bf0e000 */
[----:B------:R-:W-:-:S08]  /*2a30*/  SEL R2, RZ, 0x1, P0 ;  /* 0x00000001ff027807 */ /* 0x000fd00000000000 */
.L_x_443:
[----:B------:R-:W-:Y:S05]  /*2a40*/  BSYNC.RECONVERGENT B0 ;  /* 0x0000000000007941 */ /* 0x000fea0003800200 */
.L_x_442:
[----:B------:R-:W1:Y:S01]  /*2a50*/  LDCU UR4, c[0x0][0x428] ;  /* 0x00008500ff0477ac */ /* 0x000e620008000800 */
[----:B------:R-:W-:Y:S01]  /*2a60*/  BSSY.RECONVERGENT B0, `(.L_x_446) ;  /* 0x000001f000007945 */ /* 0x000fe20003800200 */
[----:B-1----:R-:W-:-:S13]  /*2a70*/  ISETP.NE.AND P0, PT, R0, UR4, PT ;  /* 0x0000000400007c0c */ /* 0x002fda000bf05270 */
[----:B------:R-:W-:Y:S05]  /*2a80*/  @P0 BRA `(.L_x_447) ;  /* 0x0000000000700947 */ /* 0x000fea0003800000 */
[----:B------:R-:W2:Y:S01]  /*2a90*/  LDG.E.64 R6, desc[UR8][R6.64] ;  /* 0x0000000806067981 */ /* 0x000ea2000c1e1b00 */
[----:B0-----:R-:W0:Y:S01]  /*2aa0*/  LDC.64 R2, c[0x0][0x390] ;  /* 0x0000e400ff027b82 */ /* 0x001e220000000a00 */
[----:B------:R-:W2:Y:S02]  /*2ab0*/  LDCU.64 UR4, c[0x0][0x450] ;  /* 0x00008a00ff0477ac */ /* 0x000ea40008000a00 */
[----:B0-----:R-:W3:Y:S01]  /*2ac0*/  LDG.E.64 R2, desc[UR8][R2.64] ;  /* 0x0000000802027981 */ /* 0x001ee2000c1e1b00 */
[----:B------:R-:W-:Y:S01]  /*2ad0*/  IMAD.MOV.U32 R4, RZ, RZ, 0x1 ;  /* 0x00000001ff047424 */ /* 0x000fe200078e00ff */
[----:B--2---:R-:W-:-:S06]  /*2ae0*/  DADD R8, R6, UR4 ;  /* 0x0000000406087e29 */ /* 0x004fcc0008000000 */
[----:B------:R-:W0:Y:S02]  /*2af0*/  MUFU.RCP64H R5, R9 ;  /* 0x0000000900057308 */ /* 0x000e240000001800 */
[----:B0-----:R-:W-:-:S08]  /*2b00*/  DFMA R10, -R8, R4, 1 ;  /* 0x3ff00000080a742b */ /* 0x001fd00000000104 */
[----:B------:R-:W-:-:S08]  /*2b10*/  DFMA R10, R10, R10, R10 ;  /* 0x0000000a0a0a722b */ /* 0x000fd0000000000a */
[----:B------:R-:W-:Y:S02]  /*2b20*/  DFMA R10, R4, R10, R4 ;  /* 0x0000000a040a722b */ /* 0x000fe40000000004 */
[----:B---3--:R-:W-:-:S06]  /*2b30*/  DADD R4, -R2, UR4 ;  /* 0x0000000402047e29 */ /* 0x008fcc0008000100 */
        /* <DEDUP_REMOVED lines=12> */
[----:B------:R-:W-:Y:S01]  /*2c00*/  IMAD.MOV.U32 R2, RZ, RZ, R8 ;  /* 0x000000ffff027224 */ /* 0x000fe200078e0008 */
[----:B------:R-:W-:-:S07]  /*2c10*/  MOV R3, R9 ;  /* 0x0000000900037202 */ /* 0x000fce0000000f00 */
.L_x_448:
[----:B------:R-:W0:Y:S02]  /*2c20*/  LDCU.64 UR4, c[0x0][0x438] ;  /* 0x00008700ff0477ac */ /* 0x000e240008000a00 */
[----:B0-----:R-:W-:-:S06]  /*2c30*/  DSETP.GEU.AND P0, PT, R2, UR4, PT ;  /* 0x0000000402007e2a */ /* 0x001fcc000bf0e000 */
[----:B------:R-:W-:-:S08]  /*2c40*/  SEL R2, RZ, 0x1, P0 ;  /* 0x00000001ff027807 */ /* 0x000fd00000000000 */
.L_x_447:
[----:B------:R-:W-:Y:S05]  /*2c50*/  BSYNC.RECONVERGENT B0 ;  /* 0x0000000000007941 */ /* 0x000fea0003800200 */
.L_x_446:
[----:B------:R-:W-:-:S13]  /*2c60*/  LOP3.LUT P0, RZ, R2, 0xff, RZ, 0xc0, !PT ;  /* 0x000000ff02ff7812 */ /* 0x000fda000780c0ff */
[----:B0-----:R-:W0:Y:S01]  /*2c70*/  @P0 LDC.64 R2, c[0x0][0x3c0] ;  /* 0x0000f000ff020b82 */ /* 0x001e220000000a00 */
[----:B------:R-:W-:Y:S02]  /*2c80*/  @P0 IMAD.MOV.U32 R5, RZ, RZ, 0x1 ;  /* 0x00000001ff050424 */ /* 0x000fe400078e00ff */
[----:B0-----:R-:W-:-:S05]  /*2c90*/  @P0 IMAD.WIDE R2, R0, 0x4, R2 ;  /* 0x0000000400020825 */ /* 0x001fca00078e0202 */
[----:B------:R0:W-:Y:S01]  /*2ca0*/  @P0 STG.E desc[UR8][R2.64], R5 ;  /* 0x0000000502000986 */ /* 0x0001e2000c101908 */
[----:B------:R-:W-:Y:S05]  /*2cb0*/  @P0 EXIT ;  /* 0x000000000000094d */ /* 0x000fea0003800000 */
[----:B0-----:R-:W0:Y:S02]  /*2cc0*/  LDC.64 R2, c[0x0][0x3c0] ;  /* 0x0000f000ff027b82 */ /* 0x001e240000000a00 */
[----:B0-----:R-:W-:-:S05]  /*2cd0*/  IMAD.WIDE R2, R0, 0x4, R2 ;  /* 0x0000000400027825 */ /* 0x001fca00078e0202 */
[----:B------:R-:W-:Y:S01]  /*2ce0*/  STG.E desc[UR8][R2.64], RZ ;  /* 0x000000ff02007986 */ /* 0x000fe2000c101908 */
[----:B------:R-:W-:Y:S05]  /*2cf0*/  EXIT ;  /* 0x000000000000794d */ /* 0x000fea0003800000 */
        .weak           $__internal_5_$__cuda_sm20_div_rn_f64_full
        .type           $__internal_5_$__cuda_sm20_div_rn_f64_full,@function
        .size           $__internal_5_$__cuda_sm20_div_rn_f64_full,($_Z13rad_temp_iterPdS_S_S_S_S_S_S_PiS_S_S_S_S_S_S_S_idididdiiiidi$__internal_accurate_pow - $__internal_5_$__cuda_sm20_div_rn_f64_full)
$__internal_5_$__cuda_sm20_div_rn_f64_full:
[----:B------:R-:W-:Y:S01]  /*2d00*/  FSETP.GEU.AND P2, PT, |R13|, 1.469367938527859385e-39, PT ;  /* 0x001000000d00780b */ /* 0x000fe20003f4e200 */
[--C-:B------:R-:W-:Y:S01]  /*2d10*/  IMAD.MOV.U32 R16, RZ, RZ, R8.reuse ;  /* 0x000000ffff107224 */ /* 0x100fe200078e0008 */
[C---:B------:R-:W-:Y:S01]  /*2d20*/  FSETP.GEU.AND P0, PT, |R9|.reuse, 1.469367938527859385e-39, PT ;  /* 0x001000000900780b */ /* 0x040fe20003f0e200 */
[----:B------:R-:W-:Y:S01]  /*2d30*/  IMAD.MOV.U32 R17, RZ, RZ, R9 ;  /* 0x000000ffff117224 */ /* 0x000fe200078e0009 */
[----:B------:R-:W-:Y:S01]  /*2d40*/  LOP3.LUT R14, R9, 0x800fffff, RZ, 0xc0, !PT ;  /* 0x800fffff090e7812 */ /* 0x000fe200078ec0ff */
[----:B------:R-:W-:Y:S01]  /*2d50*/  IMAD.MOV.U32 R20, RZ, RZ, 0x1 ;  /* 0x00000001ff147424 */ /* 0x000fe200078e00ff */
[----:B------:R-:W-:Y:S01]  /*2d60*/  LOP3.LUT R5, R13, 0x7ff00000, RZ, 0xc0, !PT ;  /* 0x7ff000000d057812 */ /* 0x000fe200078ec0ff */
[----:B------:R-:W-:Y:S01]  /*2d70*/  BSSY.RECONVERGENT B1, `(.L_x_449) ;  /* 0x0000052000017945 */ /* 0x000fe20003800200 */
[----:B------:R-:W-:Y:S01]  /*2d80*/  LOP3.LUT R15, R14, 0x3ff00000, RZ, 0xfc, !PT ;  /* 0x3ff000000e0f7812 */ /* 0x000fe200078efcff */
[----:B------:R-:W-:Y:S01]  /*2d90*/  IMAD.MOV.U32 R14, RZ, RZ, R8 ;  /* 0x000000ffff0e7224 */ /* 0x000fe200078e0008 */
[----:B------:R-:W-:Y:S01]  /*2da0*/  LOP3.LUT R10, R9, 0x7ff00000, RZ, 0xc0, !PT ;  /* 0x7ff00000090a7812 */ /* 0x000fe200078ec0ff */
[----:B------:R-:W-:-:S02]  /*2db0*/  IMAD.MOV.U32 R8, RZ, RZ, 0x1ca00000 ;  /* 0x1ca00000ff087424 */ /* 0x000fc400078e00ff */
[----:B------:R-:W-:Y:S01]  /*2dc0*/  @!P2 LOP3.LUT R18, R17, 0x7ff00000, RZ, 0xc0, !PT ;  /* 0x7ff000001112a812 */ /* 0x000fe200078ec0ff */
[----:B------:R-:W-:Y:S01]  /*2dd0*/  @!P2 IMAD.MOV.U32 R22, RZ, RZ, RZ ;  /* 0x000000ffff16a224 */ /* 0x000fe200078e00ff */
[----:B------:R-:W-:Y:S01]  /*2de0*/  @!P0 DMUL R14, R16, 8.98846567431157953865e+307 ;  /* 0x7fe00000100e8828 */ /* 0x000fe20000000000 */
[C---:B------:R-:W-:Y:S01]  /*2df0*/  ISETP.GE.U32.AND P1, PT, R5.reuse, R10, PT ;  /* 0x0000000a0500720c */ /* 0x040fe20003f26070 */
[----:B------:R-:W-:Y:S01]  /*2e00*/  IMAD.MOV.U32 R11, RZ, RZ, R5 ;  /* 0x000000ffff0b7224 */ /* 0x000fe200078e0005 */
[----:B------:R-:W-:Y:S02]  /*2e10*/  @!P2 ISETP.GE.U32.AND P3, PT, R5, R18, PT ;  /* 0x000000120500a20c */ /* 0x000fe40003f66070 */
[C---:B------:R-:W-:Y:S01]  /*2e20*/  SEL R19, R8.reuse, 0x63400000, !P1 ;  /* 0x6340000008137807 */ /* 0x040fe20004800000 */
[----:B------:R-:W0:Y:S01]  /*2e30*/  MUFU.RCP64H R21, R15 ;  /* 0x0000000f00157308 */ /* 0x000e220000001800 */
[----:B------:R-:W-:Y:S02]  /*2e40*/  @!P2 SEL R9, R8, 0x63400000, !P3 ;  /* 0x634000000809a807 */ /* 0x000fe40005800000 */
[----:B------:R-:W-:-:S02]  /*2e50*/  LOP3.LUT R19, R19, 0x800fffff, R13, 0xf8, !PT ;  /* 0x800fffff13137812 */ /* 0x000fc400078ef80d */
[----:B------:R-:W-:Y:S02]  /*2e60*/  @!P2 LOP3.LUT R9, R9, 0x80000000, R13, 0xf8, !PT ;  /* 0x800000000909a812 */ /* 0x000fe400078ef80d */
[----:B------:R-:W-:Y:S02]  /*2e70*/  MOV R18, R12 ;  /* 0x0000000c00127202 */ /* 0x000fe40000000f00 */
[----:B------:R-:W-:Y:S02]  /*2e80*/  @!P2 LOP3.LUT R23, R9, 0x100000, RZ, 0xfc, !PT ;  /* 0x001000000917a812 */ /* 0x000fe400078efcff */
[----:B------:R-:W-:-:S04]  /*2e90*/  @!P0 LOP3.LUT R10, R15, 0x7ff00000, RZ, 0xc0, !PT ;  /* 0x7ff000000f0a8812 */ /* 0x000fc800078ec0ff */
[----:B------:R-:W-:Y:S02]  /*2ea0*/  @!P2 DFMA R18, R18, 2, -R22 ;  /* 0x400000001212a82b */ /* 0x000fe40000000816 */
[----:B0-----:R-:W-:-:S08]  /*2eb0*/  DFMA R22, R20, -R14, 1 ;  /* 0x3ff000001416742b */ /* 0x001fd0000000080e */
[----:B------:R-:W-:Y:S01]  /*2ec0*/  DFMA R22, R22, R22, R22 ;  /* 0x000000161616722b */ /* 0x000fe20000000016 */
[----:B------:R-:W-:-:S05]  /*2ed0*/  @!P2 LOP3.LUT R11, R19, 0x7ff00000, RZ, 0xc0, !PT ;  /* 0x7ff00000130ba812 */ /* 0x000fca00078ec0ff */
[----:B------:R-:W-:Y:S02]  /*2ee0*/  VIADD R9, R11, 0xffffffff ;  /* 0xffffffff0b097836 */ /* 0x000fe40000000000 */
[----:B------:R-:W-:-:S03]  /*2ef0*/  DFMA R20, R20, R22, R20 ;  /* 0x000000161414722b */ /* 0x000fc60000000014 */
[----:B------:R-:W-:Y:S01]  /*2f00*/  ISETP.GT.U32.AND P0, PT, R9, 0x7feffffe, PT ;  /* 0x7feffffe0900780c */ /* 0x000fe20003f04070 */
[----:B------:R-:W-:-:S04]  /*2f10*/  VIADD R9, R10, 0xffffffff ;  /* 0xffffffff0a097836 */ /* 0x000fc80000000000 */
[----:B------:R-:W-:Y:S01]  /*2f20*/  DFMA R22, R20, -R14, 1 ;  /* 0x3ff000001416742b */ /* 0x000fe2000000080e */
[----:B------:R-:W-:-:S07]  /*2f30*/  ISETP.GT.U32.OR P0, PT, R9, 0x7feffffe, P0 ;  /* 0x7feffffe0900780c */ /* 0x000fce0000704470 */
[----:B------:R-:W-:-:S08]  /*2f40*/  DFMA R20, R20, R22, R20 ;  /* 0x000000161414722b */ /* 0x000fd00000000014 */
[----:B------:R-:W-:-:S08]  /*2f50*/  DMUL R22, R20, R18 ;  /* 0x0000001214167228 */ /* 0x000fd00000000000 */
[----:B------:R-:W-:-:S08]  /*2f60*/  DFMA R28, R22, -R14, R18 ;  /* 0x8000000e161c722b */ /* 0x000fd00000000012 */
[----:B------:R-:W-:Y:S01]  /*2f70*/  DFMA R28, R20, R28, R22 ;  /* 0x0000001c141c722b */ /* 0x000fe20000000016 */
[----:B------:R-:W-:Y:S10]  /*2f80*/  @P0 BRA `(.L_x_450) ;  /* 0x00000000006c0947 */ /* 0x000ff40003800000 */
[----:B------:R-:W-:-:S04]  /*2f90*/  LOP3.LUT R10, R17, 0x7ff00000, RZ, 0xc0, !PT ;  /* 0x7ff00000110a7812 */ /* 0x000fc800078ec0ff */
[CC--:B------:R-:W-:Y:S02]  /*2fa0*/  VIADDMNMX R9, R5.reuse, -R10.reuse, 0xb9600000, !PT ;  /* 0xb960000005097446 */ /* 0x0c0fe4000780090a */
[----:B------:R-:W-:Y:S01]  /*2fb0*/  ISETP.GE.U32.AND P0, PT, R5, R10, PT ;  /* 0x0000000a0500720c */ /* 0x000fe20003f06070 */
[----:B------:R-:W-:Y:S01]  /*2fc0*/  IMAD.MOV.U32 R10, RZ, RZ, RZ ;  /* 0x000000ffff0a7224 */ /* 0x000fe200078e00ff */
[----:B------:R-:W-:Y:S02]  /*2fd0*/  VIMNMX R5, PT, PT, R9, 0x46a00000, PT ;  /* 0x46a0000009057848 */ /* 0x000fe40003fe0100 */
[----:B------:R-:W-:-:S04]  /*2fe0*/  SEL R8, R8, 0x63400000, !P0 ;  /* 0x6340000008087807 */ /* 0x000fc80004000000 */
[----:B------:R-:W-:-:S05]  /*2ff0*/  IADD3 R5, PT, PT, -R8, R5, RZ ;  /* 0x0000000508057210 */ /* 0x000fca0007ffe1ff */
        /* <DEDUP_REMOVED lines=20> */
.L_x_450:
        /* <DEDUP_REMOVED lines=16> */
.L_x_453:
[----:B------:R-:W-:Y:S01]  /*3240*/  LOP3.LUT R9, R17, 0x80000, RZ, 0xfc, !PT ;  /* 0x0008000011097812 */ /* 0x000fe200078efcff */
[----:B------:R-:W-:Y:S01]  /*3250*/  IMAD.MOV.U32 R8, RZ, RZ, R16 ;  /* 0x000000ffff087224 */ /* 0x000fe200078e0010 */
[----:B------:R-:W-:Y:S06]  /*3260*/  BRA `(.L_x_451) ;  /* 0x0000000000087947 */ /* 0x000fec0003800000 */
.L_x_452:
[----:B------:R-:W-:Y:S02]  /*3270*/  LOP3.LUT R9, R13, 0x80000, RZ, 0xfc, !PT ;  /* 0x000800000d097812 */ /* 0x000fe400078efcff */
[----:B------:R-:W-:-:S07]  /*3280*/  MOV R8, R12 ;  /* 0x0000000c00087202 */ /* 0x000fce0000000f00 */
.L_x_451:
[----:B------:R-:W-:Y:S05]  /*3290*/  BSYNC.RECONVERGENT B1 ;  /* 0x0000000000017941 */ /* 0x000fea0003800200 */
.L_x_449:
[----:B------:R-:W-:-:S04]  /*32a0*/  IMAD.MOV.U32 R5, RZ, RZ, 0x0 ;  /* 0x00000000ff057424 */ /* 0x000fc800078e00ff */
[----:B------:R-:W-:Y:S05]  /*32b0*/  RET.REL.NODEC R4 `(_Z13rad_temp_iterPdS_S_S_S_S_S_S_PiS_S_S_S_S_S_S_S_idididdiiiidi) ;  /* 0xffffffcc04507950 */ /* 0x000fea0003c3ffff */
        .type           $_Z13rad_temp_iterPdS_S_S_S_S_S_S_PiS_S_S_S_S_S_S_S_idididdiiiidi$__internal_accurate_pow,@function
        .size           $_Z13rad_temp_iterPdS_S_S_S_S_S_S_PiS_S_S_S_S_S_S_S_idididdiiiidi$__internal_accurate_pow,(.L_x_1561 - $_Z13rad_temp_iterPdS_S_S_S_S_S_S_PiS_S_S_S_S_S_S_S_idididdiiiidi$__internal_accurate_pow)
$_Z13rad_temp_iterPdS_S_S_S_S_S_S_PiS_S_S_S_S_S_S_S_idididdiiiidi$__internal_accurate_pow:
[----:B------:R-:W-:Y:S01]  /*32c0*/  ISETP.GT.U32.AND P0, PT, R3, 0xfffff, PT ;  /* 0x000fffff0300780c */ /* 0x000fe20003f04070 */
[----:B------:R-:W-:Y:S01]  /*32d0*/  IMAD.MOV.U32 R8, RZ, RZ, R14 ;  /* 0x000000ffff087224 */ /* 0x000fe200078e000e */
[----:B------:R-:W-:Y:S01]  /*32e0*/  UMOV UR4, 0x7d2cafe2 ;  /* 0x7d2cafe200047882 */ /* 0x000fe20000000000 */
[----:B------:R-:W-:Y:S01]  /*32f0*/  IMAD.MOV.U32 R9, RZ, RZ, R3 ;  /* 0x000000ffff097224 */ /* 0x000fe200078e0003 */
[----:B------:R-:W-:Y:S01]  /*3300*/  UMOV UR5, 0x3eb0f5ff ;  /* 0x3eb0f5ff00057882 */ /* 0x000fe20000000000 */
[----:B------:R-:W-:Y:S01]  /*3310*/  IMAD.MOV.U32 R10, RZ, RZ, RZ ;  /* 0x000000ffff0a7224 */ /* 0x000fe200078e00ff */
[----:B------:R-:W-:Y:S01]  /*3320*/  UMOV UR6, 0x3b39803f ;  /* 0x3b39803f00067882 */ /* 0x000fe20000000000 */
[----:B------:R-:W-:-:S06]  /*3330*/  UMOV UR7, 0x3c7abc9e ;  /* 0x3c7abc9e00077882 */ /* 0x000fcc0000000000 */
[----:B------:R-:W-:Y:S01]  /*3340*/  @!P0 DMUL R18, R8, 1.80143985094819840000e+16 ;  /* 0x4350000008128828 */ /* 0x000fe20000000000 */
[--C-:B------:R-:W-:Y:S01]  /*3350*/  IMAD.MOV.U32 R8, RZ, RZ, R3.reuse ;  /* 0x000000ffff087224 */ /* 0x100fe200078e0003 */
[----:B------:R-:W-:-:S08]  /*3360*/  SHF.R.U32.HI R3, RZ, 0x14, R3 ;  /* 0x00000014ff037819 */ /* 0x000fd00000011603 */
[----:B------:R-:W-:Y:S01]  /*3370*/  @!P0 IMAD.MOV.U32 R8, RZ, RZ, R19 ;  /* 0x000000ffff088224 */ /* 0x000fe200078e0013 */
[----:B------:R-:W-:-:S04]  /*3380*/  @!P0 LEA.HI R3, R19, 0xffffffca, RZ, 0xc ;  /* 0xffffffca13038811 */ /* 0x000fc800078f60ff */
[----:B------:R-:W-:-:S04]  /*3390*/  LOP3.LUT R8, R8, 0x800fffff, RZ, 0xc0, !PT ;  /* 0x800fffff08087812 */ /* 0x000fc800078ec0ff */
[----:B------:R-:W-:Y:S02]  /*33a0*/  LOP3.LUT R9, R8, 0x3ff00000, RZ, 0xfc, !PT ;  /* 0x3ff0000008097812 */ /* 0x000fe400078efcff */
[----:B------:R-:W-:Y:S01]  /*33b0*/  MOV R8, R14 ;  /* 0x0000000e00087202 */ /* 0x000fe20000000f00 */
[----:B------:R-:W-:Y:S01]  /*33c0*/  @!P0 IMAD.MOV.U32 R8, RZ, RZ, R18 ;  /* 0x000000ffff088224 */ /* 0x000fe200078e0012 */
[----:B------:R-:W-:-:S13]  /*33d0*/  ISETP.GE.U32.AND P2, PT, R9, 0x3ff6a09f, PT ;  /* 0x3ff6a09f0900780c */ /* 0x000fda0003f46070 */
[----:B------:R-:W-:-:S04]  /*33e0*/  @P2 VIADD R11, R9, 0xfff00000 ;  /* 0xfff00000090b2836 */ /* 0x000fc80000000000 */
[----:B------:R-:W-:-:S06]  /*33f0*/  @P2 IMAD.MOV.U32 R9, RZ, RZ, R11 ;  /* 0x000000ffff092224 */ /* 0x000fcc00078e000b */
[----:B------:R-:W-:-:S06]  /*3400*/  DADD R14, R8, 1 ;  /* 0x3ff00000080e7429 */ /* 0x000fcc0000000000 */
[----:B------:R-:W0:Y:S02]  /*3410*/  MUFU.RCP64H R11, R15 ;  /* 0x0000000f000b7308 */ /* 0x000e240000001800 */
[----:B0-----:R-:W-:-:S08]  /*3420*/  DFMA R12, -R14, R10, 1 ;  /* 0x3ff000000e0c742b */ /* 0x001fd0000000010a */
[----:B------:R-:W-:Y:S02]  /*3430*/  DFMA R16, R12, R12, R12 ;  /* 0x0000000c0c10722b */ /* 0x000fe4000000000c */
[----:B------:R-:W-:-:S06]  /*3440*/  DADD R12, R8, -1 ;  /* 0xbff00000080c7429 */ /* 0x000fcc0000000000 */
[----:B------:R-:W-:-:S08]  /*3450*/  DFMA R10, R10, R16, R10 ;  /* 0x000000100a0a722b */ /* 0x000fd0000000000a */
[----:B------:R-:W-:-:S08]  /*3460*/  DMUL R8, R12, R10 ;  /* 0x0000000a0c087228 */ /* 0x000fd00000000000 */
[----:B------:R-:W-:-:S08]  /*3470*/  DFMA R8, R12, R10, R8 ;  /* 0x0000000a0c08722b */ /* 0x000fd00000000008 */
[----:B------:R-:W-:Y:S02]  /*3480*/  DADD R16, R12, -R8 ;  /* 0x000000000c107229 */ /* 0x000fe40000000808 */
[CC--:B------:R-:W-:Y:S02]  /*3490*/  DMUL R14, R8.reuse, R8.reuse ;  /* 0x00000008080e7228 */ /* 0x0c0fe40000000000 */
[----:B------:R-:W-:-:S04]  /*34a0*/  DMUL R20, R8, R8 ;  /* 0x0000000808147228 */ /* 0x000fc80000000000 */
[----:B------:R-:W-:-:S08]  /*34b0*/  DADD R16, R16, R16 ;  /* 0x0000000010107229 */ /* 0x000fd00000000010 */
[----:B------:R-:W-:Y:S01]  /*34c0*/  DFMA R12, R12, -R8, R16 ;  /* 0x800000080c0c722b */ /* 0x000fe20000000010 */
[----:B------:R-:W-:Y:S01]  /*34d0*/  MOV R16, 0x41ad3b5a ;  /* 0x41ad3b5a00107802 */ /* 0x000fe20000000f00 */
[----:B------:R-:W-:-:S06]  /*34e0*/  IMAD.MOV.U32 R17, RZ, RZ, 0x3ed0f5d2 ;  /* 0x3ed0f5d2ff117424 */ /* 0x000fcc00078e00ff */
[----:B------:R-:W-:Y:S02]  /*34f0*/  DMUL R10, R10, R12 ;  /* 0x0000000c0a0a7228 */ /* 0x000fe40000000000 */
        /* <DEDUP_REMOVED lines=19> */
[----:B------:R-:W-:Y:S01]  /*3630*/  DADD R18, -R12, UR4 ;  /* 0x000000040c127e29 */ /* 0x000fe20008000100 */
[----:B------:R-:W-:Y:S01]  /*3640*/  UMOV UR4, 0xb9e7b0 ;  /* 0x00b9e7b000047882 */ /* 0x000fe20000000000 */
[----:B------:R-:W-:-:S06]  /*3650*/  UMOV UR5, 0x3c46a4cb ;  /* 0x3c46a4cb00057882 */ /* 0x000fcc0000000000 */
[----:B------:R-:W-:Y:S02]  /*3660*/  DFMA R14, R14, R16, R18 ;  /* 0x000000100e0e722b */ /* 0x000fe40000000012 */
[----:B------:R-:W-:Y:S01]  /*3670*/  DFMA R18, R8, R8, -R20 ;  /* 0x000000080812722b */ /* 0x000fe20000000814 */
[----:B------:R-:W-:Y:S02]  /*3680*/  VIADD R17, R11, 0x100000 ;  /* 0x001000000b117836 */ /* 0x000fe40000000000 */
[----:B------:R-:W-:-:S03]  /*3690*/  IMAD.MOV.U32 R16, RZ, RZ, R10 ;  /* 0x000000ffff107224 */ /* 0x000fc600078e000a */
[----:B------:R-:W-:Y:S01]  /*36a0*/  DADD R14, R14, -UR4 ;  /* 0x800000040e0e7e29 */ /* 0x000fe20008000000 */
[----:B------:R-:W-:Y:S01]  /*36b0*/  UMOV UR4, 0x80000000 ;  /* 0x8000000000047882 */ /* 0x000fe20000000000 */
[----:B------:R-:W-:Y:S01]  /*36c0*/  UMOV UR5, 0x43300000 ;  /* 0x4330000000057882 */ /* 0x000fe20000000000 */
[C---:B------:R-:W-:Y:S02]  /*36d0*/  DFMA R16, R8.reuse, R16, R18 ;  /* 0x000000100810722b */ /* 0x040fe40000000012 */
[----:B------:R-:W-:-:S08]  /*36e0*/  DMUL R18, R8, R20 ;  /* 0x0000001408127228 */ /* 0x000fd00000000000 */
[----:B------:R-:W-:-:S08]  /*36f0*/  DFMA R22, R8, R20, -R18 ;  /* 0x000000140816722b */ /* 0x000fd00000000812 */
[----:B------:R-:W-:Y:S02]  /*3700*/  DFMA R22, R10, R20, R22 ;  /* 0x000000140a16722b */ /* 0x000fe40000000016 */
[----:B------:R-:W-:-:S06]  /*3710*/  DADD R20, R12, R14 ;  /* 0x000000000c147229 */ /* 0x000fcc000000000e */
[----:B------:R-:W-:Y:S02]  /*3720*/  DFMA R16, R8, R16, R22 ;  /* 0x000000100810722b */ /* 0x000fe40000000016 */
[----:B------:R-:W-:-:S08]  /*3730*/  DADD R22, R12, -R20 ;  /* 0x000000000c167229 */ /* 0x000fd00000000814 */
[----:B------:R-:W-:Y:S02]  /*3740*/  DADD R22, R14, R22 ;  /* 0x000000000e167229 */ /* 0x000fe40000000016 */
[----:B------:R-:W-:-:S08]  /*3750*/  DMUL R14, R20, R18 ;  /* 0x00000012140e7228 */ /* 0x000fd00000000000 */
        /* <DEDUP_REMOVED lines=10> */
[C---:B------:R-:W-:Y:S01]  /*3800*/  VIADD R8, R3.reuse, 0xfffffc01 ;  /* 0xfffffc0103087836 */ /* 0x040fe20000000000 */
[----:B------:R-:W-:Y:S01]  /*3810*/  @P2 IADD3 R8, PT, PT, R3, -0x3fe, RZ ;  /* 0xfffffc0203082810 */ /* 0x000fe20007ffe0ff */
[----:B------:R-:W-:-:S05]  /*3820*/  IMAD.SHL.U32 R3, R5, 0x2, RZ ;  /* 0x0000000205037824 */ /* 0x000fca00078e00ff */
[----:B------:R-:W-:Y:S01]  /*3830*/  DADD R14, R10, R14 ;  /* 0x000000000a0e7229 */ /* 0x000fe2000000000e */
[----:B------:R-:W-:Y:S01]  /*3840*/  ISETP.GT.U32.AND P0, PT, R3, -0x2000001, PT ;  /* 0xfdffffff0300780c */ /* 0x000fe20003f04070 */
[----:B------:R-:W-:Y:S01]  /*3850*/  IMAD.MOV.U32 R11, RZ, RZ, 0x43300000 ;  /* 0x43300000ff0b7424 */ /* 0x000fe200078e00ff */
[----:B------:R-:W-:-:S05]  /*3860*/  LOP3.LUT R10, R8, 0x80000000, RZ, 0x3c, !PT ;  /* 0x80000000080a7812 */ /* 0x000fca00078e3cff */
[----:B------:R-:W-:Y:S02]  /*3870*/  DADD R12, R16, R14 ;  /* 0x00000000100c7229 */ /* 0x000fe4000000000e */
[----:B------:R-:W-:Y:S01]  /*3880*/  DADD R10, R10, -UR4 ;  /* 0x800000040a0a7e29 */ /* 0x000fe20008000000 */
[----:B------:R-:W-:Y:S01]  /*3890*/  UMOV UR4, 0xfefa39ef ;  /* 0xfefa39ef00047882 */ /* 0x000fe20000000000 */
[----:B------:R-:W-:-:S04]  /*38a0*/  UMOV UR5, 0x3fe62e42 ;  /* 0x3fe62e4200057882 */ /* 0x000fc80000000000 */
[--C-:B------:R-:W-:Y:S02]  /*38b0*/  DADD R18, R16, -R12.reuse ;  /* 0x0000000010127229 */ /* 0x100fe4000000080c */
[----:B------:R-:W-:-:S06]  /*38c0*/  DFMA R8, R10, UR4, R12 ;  /* 0x000000040a087c2b */ /* 0x000fcc000800000c */
[----:B------:R-:W-:Y:S02]  /*38d0*/  DADD R18, R14, R18 ;  /* 0x000000000e127229 */ /* 0x000fe40000000012 */
[----:B------:R-:W-:Y:S01]  /*38e0*/  DFMA R16, R10, -UR4, R8 ;  /* 0x800000040a107c2b */ /* 0x000fe20008000008 */
[----:B------:R-:W-:Y:S01]  /*38f0*/  LOP3.LUT R15, R5, 0xff0fffff, RZ, 0xc0, !PT ;  /* 0xff0fffff050f7812 */ /* 0x000fe200078ec0ff */
[----:B------:R-:W-:-:S03]  /*3900*/  IMAD.MOV.U32 R14, RZ, RZ, R4 ;  /* 0x000000ffff0e7224 */ /* 0x000fc600078e0004 */
[----:B------:R-:W-:-:S03]  /*3910*/  SEL R15, R15, R5, P0 ;  /* 0x000000050f0f7207 */ /* 0x000fc60000000000 */
[----:B------:R-:W-:-:S08]  /*3920*/  DADD R16, -R12, R16 ;  /* 0x000000000c107229 */ /* 0x000fd00000000110 */
[----:B------:R-:W-:-:S08]  /*3930*/  DADD R16, R18, -R16 ;  /* 0x0000000012107229 */ /* 0x000fd00000000810 */
[----:B------:R-:W-:-:S08]  /*3940*/  DFMA R10, R10, UR6, R16 ;  /* 0x000000060a0a7c2b */ /* 0x000fd00008000010 */
[----:B------:R-:W-:-:S08]  /*3950*/  DADD R12, R8, R10 ;  /* 0x00000000080c7229 */ /* 0x000fd0000000000a */
[----:B------:R-:W-:Y:S02]  /*3960*/  DADD R8, R8, -R12 ;  /* 0x0000000008087229 */ /* 0x000fe4000000080c */
[----:B------:R-:W-:-:S06]  /*3970*/  DMUL R4, R12, R14 ;  /* 0x0000000e0c047228 */ /* 0x000fcc0000000000 */
[----:B------:R-:W-:Y:S02]  /*3980*/  DADD R8, R10, R8 ;  /* 0x000000000a087229 */ /* 0x000fe40000000008 */
[----:B------:R-:W-:Y:S01]  /*3990*/  DFMA R12, R12, R14, -R4 ;  /* 0x0000000e0c0c722b */ /* 0x000fe20000000804 */
[----:B------:R-:W-:Y:S01]  /*39a0*/  IMAD.MOV.U32 R10, RZ, RZ, 0x652b82fe ;  /* 0x652b82feff0a7424 */ /* 0x000fe200078e00ff */
[----:B------:R-:W-:-:S06]  /*39b0*/  MOV R11, 0x3ff71547 ;  /* 0x3ff71547000b7802 */ /* 0x000fcc0000000f00 */
        /* <DEDUP_REMOVED lines=51> */
[----:B------:R-:W-:-:S04]  /*3cf0*/  @!P2 SHF.R.S32.HI R3, RZ, 0x1, R3 ;  /* 0x00000001ff03a819 */ /* 0x000fc80000011403 */
[----:B------:R-:W-:Y:S01]  /*3d00*/  @!P2 IADD3 R8, PT, PT, R10, -R3, RZ ;  /* 0x800000030a08a210 */ /* 0x000fe20007ffe0ff */
[----:B------:R-:W-:-:S03]  /*3d10*/  @!P2 IMAD R15, R3, 0x100000, R15 ;  /* 0x00100000030fa824 */ /* 0x000fc600078e020f */
[----:B------:R-:W-:Y:S01]  /*3d20*/  @!P2 LEA R9, R8, 0x3ff00000, 0x14 ;  /* 0x3ff000000809a811 */ /* 0x000fe200078ea0ff */
[----:B------:R-:W-:-:S06]  /*3d30*/  @!P2 IMAD.MOV.U32 R8, RZ, RZ, RZ ;  /* 0x000000ffff08a224 */ /* 0x000fcc00078e00ff */
[----:B------:R-:W-:-:S11]  /*3d40*/  @!P2 DMUL R4, R14, R8 ;  /* 0x000000080e04a228 */ /* 0x000fd60000000000 */
.L_x_454:
[----:B------:R-:W-:Y:S01]  /*3d50*/  DFMA R12, R12, R4, R4 ;  /* 0x000000040c0c722b */ /* 0x000fe20000000004 */
[----:B------:R-:W-:Y:S01]  /*3d60*/  IMAD.MOV.U32 R3, RZ, RZ, 0x0 ;  /* 0x00000000ff037424 */ /* 0x000fe200078e00ff */
[----:B------:R-:W-:-:S08]  /*3d70*/  DSETP.NEU.AND P0, PT, |R4|, +INF , PT ;  /* 0x7ff000000400742a */ /* 0x000fd00003f0d200 */
[----:B------:R-:W-:Y:S02]  /*3d80*/  FSEL R4, R4, R12, !P0 ;  /* 0x0000000c04047208 */ /* 0x000fe40004000000 */
[----:B------:R-:W-:Y:S01]  /*3d90*/  FSEL R5, R5, R13, !P0 ;  /* 0x0000000d05057208 */ /* 0x000fe20004000000 */
[----:B------:R-:W-:Y:S06]  /*3da0*/  RET.REL.NODEC R2 `(_Z13rad_temp_iterPdS_S_S_S_S_S_S_PiS_S_S_S_S_S_S_S_idididdiiiidi) ;  /* 0xffffffc002947950 */ /* 0x000fec0003c3ffff */
.L_x_455:
        /* <DEDUP_REMOVED lines=13> */
.L_x_1561:


//--------------------- .text._Z21integrate_flux_singlePfS_S_S_S_S_S_S_S_S_S_iii --------------------------
	.section	.text._Z21integrate_flux_singlePfS_S_S_S_S_S_S_S_S_S_iii,"ax",@progbits
	.align	128
        .global         _Z21integrate_flux_singlePfS_S_S_S_S_S_S_S_S_S_iii
        .type           _Z21integrate_flux_singlePfS_S_S_S_S_S_S_S_S_S_iii,@function
        .size           _Z21integrate_flux_singlePfS_S_S_S_S_S_S_S_S_S_iii,(.L_x_1613 - _Z21integrate_flux_singlePfS_S_S_S_S_S_S_S_S_S_iii)
        .other          _Z21integrate_flux_singlePfS_S_S_S_S_S_S_S_S_S_iii,@"STO_CUDA_ENTRY STV_DEFAULT"
_Z21integrate_flux_singlePfS_S_S_S_S_S_S_S_S_S_iii:
.text._Z21integrate_flux_singlePfS_S_S_S_S_S_S_S_S_S_iii:
[----:B------:R-:W-:Y:S01]  /*0000*/  LDC R1, c[0x0][0x37c] ;  /* 0x0000df00ff017b82 */ /* 0x000fe20000000800 */
[----:B------:R-:W0:Y:S01]  /*0010*/  S2R R0, SR_TID.Y ;  /* 0x0000000000007919 */ /* 0x000e220000002200 */
[----:B------:R-:W0:Y:S01]  /*0020*/  LDCU UR6, c[0x0][0x3e0] ;  /* 0x00007c00ff0677ac */ /* 0x000e220008000800 */
[----:B------:R-:W-:Y:S01]  /*0030*/  BSSY.RECONVERGENT B0, `(.L_x_456) ;  /* 0x000002c000007945 */ /* 0x000fe20003800200 */
[----:B------:R-:W1:Y:S01]  /*0040*/  S2R R2, SR_TID.X ;  /* 0x0000000000027919 */ /* 0x000e620000002100 */
[----:B------:R-:W2:Y:S01]  /*0050*/  LDCU.64 UR8, c[0x0][0x3d8] ;  /* 0x00007b00ff0877ac */ /* 0x000ea20008000a00 */
[----:B------:R-:W3:Y:S01]  /*0060*/  S2R R3, SR_TID.Z ;  /* 0x0000000000037919 */ /* 0x000ee20000002300 */
[----:B------:R-:W4:Y:S01]  /*0070*/  LDCU.64 UR4, c[0x0][0x358] ;  /* 0x00006b00ff0477ac */ /* 0x000f220008000a00 */
[----:B------:R-:W0:Y:S01]  /*0080*/  LDCU UR7, c[0x0][0x3d8] ;  /* 0x00007b00ff0777ac */ /* 0x000e220008000800 */
[----:B--2---:R-:W-:Y:S02]  /*0090*/  MOV R5, UR8 ;  /* 0x0000000800057c02 */ /* 0x004fe40008000f00 */
[----:B------:R-:W-:-:S02]  /*00a0*/  MOV R22, UR9 ;  /* 0x0000000900167c02 */ /* 0x000fc40008000f00 */
[----:B0-----:R-:W-:-:S04]  /*00b0*/  ISETP.GE.AND P0, PT, R0, UR6, PT ;  /* 0x0000000600007c0c */ /* 0x001fc8000bf06270 */
[----:B-1----:R-:W-:-:S04]  /*00c0*/  ISETP.LT.AND P0, PT, R2, R5, !P0 ;  /* 0x000000050200720c */ /* 0x002fc80004701270 */
[----:B---3--:R-:W-:-:S13]  /*00d0*/  ISETP.LT.AND P0, PT, R3, R22, P0 ;  /* 0x000000160300720c */ /* 0x008fda0000701270 */
[----:B----4-:R-:W-:Y:S05]  /*00e0*/  @!P0 BRA `(.L_x_457) ;  /* 0x0000000000808947 */ /* 0x010fea0003800000 */
[----:B------:R-:W0:Y:S01]  /*00f0*/  LDC R25, c[0x0][0x360] ;  /* 0x0000d800ff197b82 */ /* 0x000e220000000800 */
[----:B------:R-:W-:-:S07]  /*0100*/  MOV R23, R3 ;  /* 0x0000000300177202 */ /* 0x000fce0000000f00 */
[----:B------:R-:W1:Y:S02]  /*0110*/  LDC R24, c[0x0][0x368] ;  /* 0x0000da00ff187b82 */ /* 0x000e640000000800 */
.L_x_460:
[----:B-1----:R-:W2:Y:S01]  /*0120*/  LDC.64 R12, c[0x0][0x390] ;  /* 0x0000e400ff0c7b82 */ /* 0x002ea20000000a00 */
[----:B------:R-:W3:Y:S01]  /*0130*/  LDCU UR6, c[0x0][0x3dc] ;  /* 0x00007b80ff0677ac */ /* 0x000ee20008000800 */
[----:B------:R-:W-:Y:S01]  /*0140*/  IMAD.MOV.U32 R4, RZ, RZ, R23 ;  /* 0x000000ffff047224 */ /* 0x000fe200078e0017 */
[----:B------:R-:W-:Y:S01]  /*0150*/  BSSY.RECONVERGENT B1, `(.L_x_458) ;  /* 0x0000018000017945 */ /* 0x000fe20003800200 */
[----:B------:R-:W-:-:S04]  /*0160*/  MOV R26, R2 ;  /* 0x00000002001a7202 */ /* 0x000fc80000000f00 */
[----:B------:R-:W4:Y:S08]  /*0170*/  LDC.64 R14, c[0x0][0x388] ;  /* 0x0000e200ff0e7b82 */ /* 0x000f300000000a00 */
[----:B------:R-:W0:Y:S01]  /*0180*/  LDC.64 R6, c[0x0][0x3b8] ;  /* 0x0000ee00ff067b82 */ /* 0x000e220000000a00 */
[----:B---3--:R-:W-:-:S07]  /*0190*/  MOV R22, UR6 ;  /* 0x0000000600167c02 */ /* 0x008fce0008000f00 */
[----:B------:R-:W3:Y:S01]  /*01a0*/  LDC.64 R8, c[0x0][0x3c0] ;  /* 0x0000f000ff087b82 */ /* 0x000ee20000000a00 */
[----:B--2---:R-:W-:-:S07]  /*01b0*/  IMAD.WIDE R12, R23, 0x4, R12 ;  /* 0x00000004170c7825 */ /* 0x004fce00078e020c */
[----:B------:R-:W2:Y:S01]  /*01c0*/  LDC.64 R10, c[0x0][0x3c8] ;  /* 0x0000f200ff0a7b82 */ /* 0x000ea20000000a00 */
[----:B----4-:R-:W-:Y:S01]  /*01d0*/  IMAD.WIDE R14, R23, 0x4, R14 ;  /* 0x00000004170e7825 */ /* 0x010fe200078e020e */
[----:B-1----:R-:W-:-:S04]  /*01e0*/  IADD3 R23, PT, PT, R24, R23, RZ ;  /* 0x0000001718177210 */ /* 0x002fc80007ffe0ff */
[----:B------:R-:W-:-:S13]  /*01f0*/  ISETP.GE.AND P2, PT, R23, R22, PT ;  /* 0x000000161700720c */ /* 0x000fda0003f46270 */
.L_x_459:
[----:B------:R-:W-:Y:S01]  /*0200*/  IMAD.U32 R5, RZ, RZ, UR7 ;  /* 0x00000007ff057e24 */ /* 0x000fe2000f8e00ff */
[----:B-1----:R1:W-:Y:S03]  /*0210*/  STG.E desc[UR4][R12.64], RZ ;  /* 0x000000ff0c007986 */ /* 0x0023e6000c101904 */
[-C--:B------:R-:W-:Y:S01]  /*0220*/  IMAD R19, R4, R5.reuse, R26 ;  /* 0x0000000504137224 */ /* 0x080fe200078e021a */
[----:B------:R1:W-:Y:S01]  /*0230*/  STG.E desc[UR4][R14.64], RZ ;  /* 0x000000ff0e007986 */ /* 0x0003e2000c101904 */
[----:B0-----:R-:W-:Y:S02]  /*0240*/  IADD3 R26, PT, PT, R25, R26, RZ ;  /* 0x0000001a191a7210 */ /* 0x001fe40007ffe0ff */
[----:B--2---:R-:W-:Y:S02]  /*0250*/  IMAD.WIDE R20, R19, 0x4, R10 ;  /* 0x0000000413147825 */ /* 0x004fe400078e020a */
[----:B------:R-:W-:-:S02]  /*0260*/  ISETP.GE.AND P1, PT, R26, R5, PT ;  /* 0x000000051a00720c */ /* 0x000fc40003f26270 */
[C---:B---3--:R-:W-:Y:S01]  /*0270*/  IMAD.WIDE R16, R19.reuse, 0x4, R8 ;  /* 0x0000000413107825 */ /* 0x048fe200078e0208 */
[----:B------:R1:W-:Y:S03]  /*0280*/  STG.E desc[UR4][R20.64], RZ ;  /* 0x000000ff14007986 */ /* 0x0003e6000c101904 */
[----:B------:R-:W-:Y:S01]  /*0290*/  IMAD.WIDE R18, R19, 0x4, R6 ;  /* 0x0000000413127825 */ /* 0x000fe200078e0206 */
[----:B------:R1:W-:Y:S04]  /*02a0*/  STG.E desc[UR4][R16.64], RZ ;  /* 0x000000ff10007986 */ /* 0x0003e8000c101904 */
[----:B------:R1:W-:Y:S02]  /*02b0*/  STG.E desc[UR4][R18.64], RZ ;  /* 0x000000ff12007986 */ /* 0x0003e4000c101904 */
[----:B------:R-:W-:Y:S05]  /*02c0*/  @!P1 BRA `(.L_x_459) ;  /* 0xfffffffc00cc9947 */ /* 0x000fea000383ffff */
[----:B------:R-:W-:Y:S05]  /*02d0*/  BSYNC.RECONVERGENT B1 ;  /* 0x0000000000017941 */ /* 0x000fea0003800200 */
.L_x_458:
[----:B------:R-:W-:Y:S05]  /*02e0*/  @!P2 BRA `(.L_x_460) ;  /* 0xfffffffc008ca947 */ /* 0x000fea000383ffff */
.L_x_457:
[----:B------:R-:W-:Y:S05]  /*02f0*/  BSYNC.RECONVERGENT B0 ;  /* 0x0000000000007941 */ /* 0x000fea0003800200 */
.L_x_456:
[----:B------:R-:W-:Y:S06]  /*0300*/  BAR.SYNC.DEFER_BLOCKING 0x0 ;  /* 0x0000000000007b1d */ /* 0x000fec0000010000 */
[----:B------:R-:W-:Y:S05]  /*0310*/  @!P0 BRA `(.L_x_461) ;  /* 0x0000000400908947 */ /* 0x000fea0003800000 */
[----:B------:R-:W0:Y:S01]  /*0320*/  LDC R4, c[0x0][0x360] ;  /* 0x0000d800ff047b82 */ /* 0x000e220000000800 */
[----:B------:R-:W-:-:S07]  /*0330*/  MOV R8, R3 ;  /* 0x0000000300087202 */ /* 0x000fce0000000f00 */
[----:B------:R-:W2:Y:S02]  /*0340*/  LDC R6, c[0x0][0x364] ;  /* 0x0000d900ff067b82 */ /* 0x000ea40000000800 */
.L_x_475:
[----:B------:R-:W-:Y:S01]  /*0350*/  BSSY B1, `(.L_x_462) ;  /* 0x000005a000017945 */ /* 0x000fe20003800000 */
[----:B------:R-:W-:-:S07]  /*0360*/  MOV R7, R0 ;  /* 0x0000000000077202 */ /* 0x000fce0000000f00 */
.L_x_474:
[----:B-1----:R-:W1:Y:S01]  /*0370*/  LDC.64 R12, c[0x0][0x3d0] ;  /* 0x0000f400ff0c7b82 */ /* 0x002e620000000a00 */
[----:B------:R-:W-:Y:S01]  /*0380*/  BSSY B0, `(.L_x_463) ;  /* 0x0000053000007945 */ /* 0x000fe20003800000 */
[----:B------:R-:W-:Y:S02]  /*0390*/  IMAD.MOV.U32 R9, RZ, RZ, R2 ;  /* 0x000000ffff097224 */ /* 0x000fe400078e0002 */
[----:B-1----:R-:W-:-:S07]  /*03a0*/  IMAD.WIDE R12, R7, 0x4, R12 ;  /* 0x00000004070c7825 */ /* 0x002fce00078e020c */
.L_x_473:
[----:B------:R-:W1:Y:S01]  /*03b0*/  LDCU UR6, c[0x0][0x3d8] ;  /* 0x00007b00ff0677ac */ /* 0x000e620008000800 */
[----:B------:R-:W3:Y:S01]  /*03c0*/  LDC R10, c[0x0][0x3e0] ;  /* 0x0000f800ff0a7b82 */ /* 0x000ee20000000800 */
[----:B------:R-:W4:Y:S07]  /*03d0*/  LDG.E R21, desc[UR4][R12.64] ;  /* 0x000000040c157981 */ /* 0x000f2e000c1e1900 */
[----:B------:R-:W5:Y:S01]  /*03e0*/  LDC.64 R14, c[0x0][0x3b0] ;  /* 0x0000ec00ff0e7b82 */ /* 0x000f620000000a00 */
[----:B-1----:R-:W-:-:S05]  /*03f0*/  MOV R5, UR6 ;  /* 0x0000000600057c02 */ /* 0x002fca0008000f00 */
[----:B------:R-:W-:-:S04]  /*0400*/  IMAD R11, R8, R5, R9 ;  /* 0x00000005080b7224 */ /* 0x000fc800078e0209 */
[----:B---3--:R-:W-:-:S04]  /*0410*/  IMAD R20, R11, R10, R7 ;  /* 0x0000000a0b147224 */ /* 0x008fc800078e0207 */
[----:B-----5:R-:W-:Y:S02]  /*0420*/  IMAD.WIDE R22, R20, 0x4, R14 ;  /* 0x0000000414167825 */ /* 0x020fe400078e020e */
[----:B------:R-:W1:Y:S04]  /*0430*/  LDC.64 R14, c[0x0][0x3c8] ;  /* 0x0000f200ff0e7b82 */ /* 0x000e680000000a00 */
[----:B------:R-:W3:Y:S01]  /*0440*/  LDG.E R22, desc[UR4][R22.64] ;  /* 0x0000000416167981 */ /* 0x000ee2000c1e1900 */
[----:B-1----:R-:W-:-:S05]  /*0450*/  IMAD.WIDE R14, R11, 0x4, R14 ;  /* 0x000000040b0e7825 */ /* 0x002fca00078e020e */
[----:B------:R-:W5:Y:S01]  /*0460*/  ATOMG.E.EXCH.STRONG.GPU PT, R25, desc[UR4][R14.64], RZ ;  /* 0x800000ff0e1979a8 */ /* 0x000f62000c1ef104 */
[----:B----4-:R-:W1:Y:S02]  /*0470*/  F2F.F64.F32 R18, R21 ;  /* 0x0000001500127310 */ /* 0x010e640000201800 */
[----:B-1----:R-:W-:-:S06]  /*0480*/  DMUL R18, R18, 0.5 ;  /* 0x3fe0000012127828 */ /* 0x002fcc0000000000 */
[----:B---3--:R-:W1:Y:S02]  /*0490*/  F2F.F64.F32 R16, R22 ;  /* 0x0000001600107310 */ /* 0x008e640000201800 */
[----:B-1----:R-:W-:Y:S01]  /*04a0*/  DMUL R18, R18, R16 ;  /* 0x0000001012127228 */ /* 0x002fe20000000000 */
[----:B------:R-:W1:Y:S09]  /*04b0*/  LDC.64 R16, c[0x0][0x3a8] ;  /* 0x0000ea00ff107b82 */ /* 0x000e720000000a00 */
[----:B------:R-:W5:Y:S02]  /*04c0*/  F2F.F32.F64 R18, R18 ;  /* 0x0000001200127310 */ /* 0x000f640000301000 */
[----:B-----5:R-:W-:-:S06]  /*04d0*/  FADD R25, R18, R25 ;  /* 0x0000001912197221 */ /* 0x020fcc0000000000 */
[----:B------:R-:W3:Y:S01]  /*04e0*/  ATOMG.E.EXCH.STRONG.GPU PT, R25, desc[UR4][R14.64], R25 ;  /* 0x800000190e1979a8 */ /* 0x000ee2000c1ef104 */
[----:B------:R-:W-:Y:S01]  /*04f0*/  BSSY B2, `(.L_x_464) ;  /* 0x0000009000027945 */ /* 0x000fe20003800000 */
[----:B---3--:R-:W-:-:S13]  /*0500*/  FSETP.NEU.AND P0, PT, R25, RZ, PT ;  /* 0x000000ff1900720b */ /* 0x008fda0003f0d000 */
[----:B-1----:R-:W-:Y:S05]  /*0510*/  @!P0 BRA `(.L_x_465) ;  /* 0x0000000000188947 */ /* 0x002fea0003800000 */
.L_x_466:
[----:B------:R-:W-:Y:S05]  /*0520*/  YIELD ;  /* 0x0000000000007946 */ /* 0x000fea0003800000 */
[----:B------:R-:W3:Y:S02]  /*0530*/  ATOMG.E.EXCH.STRONG.GPU PT, R18, desc[UR4][R14.64], RZ ;  /* 0x800000ff0e1279a8 */ /* 0x000ee4000c1ef104 */
[----:B---3--:R-:W-:-:S06]  /*0540*/  FADD R25, R18, R25 ;  /* 0x0000001912197221 */ /* 0x008fcc0000000000 */
[----:B------:R-:W3:Y:S02]  /*0550*/  ATOMG.E.EXCH.STRONG.GPU PT, R25, desc[UR4][R14.64], R25 ;  /* 0x800000190e1979a8 */ /* 0x000ee4000c1ef104 */
[----:B---3--:R-:W-:-:S13]  /*0560*/  FSETP.NEU.AND P0, PT, R25, RZ, PT ;  /* 0x000000ff1900720b */ /* 0x008fda0003f0d000 */
[----:B------:R-:W-:Y:S05]  /*0570*/  @P0 BRA `(.L_x_466) ;  /* 0xfffffffc00e80947 */ /* 0x000fea000383ffff */
.L_x_465:
[----:B------:R-:W-:Y:S05]  /*0580*/  BSYNC B2 ;  /* 0x0000000000027941 */ /* 0x000fea0003800000 */
.L_x_464:
[----:B------:R-:W3:Y:S01]  /*0590*/  LDG.E R21, desc[UR4][R12.64] ;  /* 0x000000040c157981 */ /* 0x000ee2000c1e1900 */
[----:B------:R-:W-:Y:S01]  /*05a0*/  IMAD.WIDE R22, R20, 0x4, R16 ;  /* 0x0000000414167825 */ /* 0x000fe200078e0210 */
[----:B------:R-:W1:Y:S05]  /*05b0*/  LDC.64 R14, c[0x0][0x3c0] ;  /* 0x0000f000ff0e7b82 */ /* 0x000e6a0000000a00 */
[----:B------:R-:W4:Y:S01]  /*05c0*/  LDG.E R22, desc[UR4][R22.64] ;  /* 0x0000000416167981 */ /* 0x000f22000c1e1900 */
[----:B-1----:R-:W-:-:S05]  /*05d0*/  IMAD.WIDE R14, R11, 0x4, R14 ;  /* 0x000000040b0e7825 */ /* 0x002fca00078e020e */
[----:B------:R-:W5:Y:S01]  /*05e0*/  ATOMG.E.EXCH.STRONG.GPU PT, R25, desc[UR4][R14.64], RZ ;  /* 0x800000ff0e1979a8 */ /* 0x000f62000c1ef104 */
[----:B---3--:R-:W1:Y:S08]  /*05f0*/  F2F.F64.F32 R18, R21 ;  /* 0x0000001500127310 */ /* 0x008e700000201800 */
[----:B----4-:R-:W3:Y:S01]  /*0600*/  F2F.F64.F32 R16, R22 ;  /* 0x0000001600107310 */ /* 0x010ee20000201800 */
[----:B-1----:R-:W-:-:S08]  /*0610*/  DMUL R18, R18, 0.5 ;  /* 0x3fe0000012127828 */ /* 0x002fd00000000000 */
[----:B---3--:R-:W-:Y:S01]  /*0620*/  DMUL R18, R18, R16 ;  /* 0x0000001012127228 */ /* 0x008fe20000000000 */
[----:B------:R-:W1:Y:S09]  /*0630*/  LDC.64 R16, c[0x0][0x3a0] ;  /* 0x0000e800ff107b82 */ /* 0x000e720000000a00 */
[----:B------:R-:W5:Y:S02]  /*0640*/  F2F.F32.F64 R18, R18 ;  /* 0x0000001200127310 */ /* 0x000f640000301000 */
[----:B-----5:R-:W-:-:S06]  /*0650*/  FADD R25, R18, R25 ;  /* 0x0000001912197221 */ /* 0x020fcc0000000000 */
[----:B------:R-:W3:Y:S01]  /*0660*/  ATOMG.E.EXCH.STRONG.GPU PT, R25, desc[UR4][R14.64], R25 ;  /* 0x800000190e1979a8 */ /* 0x000ee2000c1ef104 */
[----:B------:R-:W-:Y:S01]  /*0670*/  BSSY B2, `(.L_x_467) ;  /* 0x0000009000027945 */ /* 0x000fe20003800000 */
[----:B---3--:R-:W-:-:S13]  /*0680*/  FSETP.NEU.AND P0, PT, R25, RZ, PT ;  /* 0x000000ff1900720b */ /* 0x008fda0003f0d000 */
[----:B-1----:R-:W-:Y:S05]  /*0690*/  @!P0 BRA `(.L_x_468) ;  /* 0x0000000000188947 */ /* 0x002fea0003800000 */
.L_x_469:
[----:B------:R-:W-:Y:S05]  /*06a0*/  YIELD ;  /* 0x0000000000007946 */ /* 0x000fea0003800000 */
[----:B------:R-:W3:Y:S02]  /*06b0*/  ATOMG.E.EXCH.STRONG.GPU PT, R18, desc[UR4][R14.64], RZ ;  /* 0x800000ff0e1279a8 */ /* 0x000ee4000c1ef104 */
[----:B---3--:R-:W-:-:S06]  /*06c0*/  FADD R25, R18, R25 ;  /* 0x0000001912197221 */ /* 0x008fcc0000000000 */
[----:B------:R-:W3:Y:S02]  /*06d0*/  ATOMG.E.EXCH.STRONG.GPU PT, R25, desc[UR4][R14.64], R25 ;  /* 0x800000190e1979a8 */ /* 0x000ee4000c1ef104 */
[----:B---3--:R-:W-:-:S13]  /*06e0*/  FSETP.NEU.AND P0, PT, R25, RZ, PT ;  /* 0x000000ff1900720b */ /* 0x008fda0003f0d000 */
[----:B------:R-:W-:Y:S05]  /*06f0*/  @P0 BRA `(.L_x_469) ;  /* 0xfffffffc00e80947 */ /* 0x000fea000383ffff */
.L_x_468:
[----:B------:R-:W-:Y:S05]  /*0700*/  BSYNC B2 ;  /* 0x0000000000027941 */ /* 0x000fea0003800000 */
.L_x_467:
        /* <DEDUP_REMOVED lines=9> */
[----:B---3--:R-:W-:-:S10]  /*07a0*/  DMUL R16, R18, R16 ;  /* 0x0000001012107228 */ /* 0x008fd40000000000 */
[----:B------:R-:W5:Y:S02]  /*07b0*/  F2F.F32.F64 R16, R16 ;  /* 0x0000001000107310 */ /* 0x000f640000301000 */
[----:B-----5:R-:W-:-:S06]  /*07c0*/  FADD R11, R16, R11 ;  /* 0x0000000b100b7221 */ /* 0x020fcc0000000000 */
[----:B------:R-:W3:Y:S01]  /*07d0*/  ATOMG.E.EXCH.STRONG.GPU PT, R11, desc[UR4][R14.64], R11 ;  /* 0x8000000b0e0b79a8 */ /* 0x000ee2000c1ef104 */
[----:B0-----:R-:W-:Y:S01]  /*07e0*/  IADD3 R9, PT, PT, R4, R9, RZ ;  /* 0x0000000904097210 */ /* 0x001fe20007ffe0ff */
[----:B------:R-:W-:Y:S03]  /*07f0*/  BSSY B2, `(.L_x_470) ;  /* 0x000000a000027945 */ /* 0x000fe60003800000 */
[----:B------:R-:W-:Y:S02]  /*0800*/  ISETP.GE.AND P1, PT, R9, R5, PT ;  /* 0x000000050900720c */ /* 0x000fe40003f26270 */
[----:B---3--:R-:W-:-:S13]  /*0810*/  FSETP.NEU.AND P0, PT, R11, RZ, PT ;  /* 0x000000ff0b00720b */ /* 0x008fda0003f0d000 */
[----:B------:R-:W-:Y:S05]  /*0820*/  @!P0 BRA `(.L_x_471) ;  /* 0x0000000000188947 */ /* 0x000fea0003800000 */
.L_x_472:
[----:B------:R-:W-:Y:S05]  /*0830*/  YIELD ;  /* 0x0000000000007946 */ /* 0x000fea0003800000 */
[----:B------:R-:W3:Y:S02]  /*0840*/  ATOMG.E.EXCH.STRONG.GPU PT, R16, desc[UR4][R14.64], RZ ;  /* 0x800000ff0e1079a8 */ /* 0x000ee4000c1ef104 */
[----:B---3--:R-:W-:-:S06]  /*0850*/  FADD R11, R16, R11 ;  /* 0x0000000b100b7221 */ /* 0x008fcc0000000000 */
[----:B------:R-:W3:Y:S02]  /*0860*/  ATOMG.E.EXCH.STRONG.GPU PT, R11, desc[UR4][R14.64], R11 ;  /* 0x8000000b0e0b79a8 */ /* 0x000ee4000c1ef104 */
[----:B---3--:R-:W-:-:S13]  /*0870*/  FSETP.NEU.AND P0, PT, R11, RZ, PT ;  /* 0x000000ff0b00720b */ /* 0x008fda0003f0d000 */
[----:B------:R-:W-:Y:S05]  /*0880*/  @P0 BRA `(.L_x_472) ;  /* 0xfffffffc00e80947 */ /* 0x000fea000383ffff */
.L_x_471:
[----:B------:R-:W-:Y:S05]  /*0890*/  BSYNC B2 ;  /* 0x0000000000027941 */ /* 0x000fea0003800000 */
.L_x_470:
[----:B------:R-:W-:Y:S05]  /*08a0*/  @!P1 BRA `(.L_x_473) ;  /* 0xfffffff800c09947 */ /* 0x000fea000383ffff */
[----:B------:R-:W-:Y:S05]  /*08b0*/  BSYNC B0 ;  /* 0x0000000000007941 */ /* 0x000fea0003800000 */
.L_x_463:
[----:B--2---:R-:W-:-:S04]  /*08c0*/  IADD3 R7, PT, PT, R6, R7, RZ ;  /* 0x0000000706077210 */ /* 0x004fc80007ffe0ff */
[----:B------:R-:W-:-:S13]  /*08d0*/  ISETP.GE.AND P0, PT, R7, R10, PT ;  /* 0x0000000a0700720c */ /* 0x000fda0003f06270 */
[----:B------:R-:W-:Y:S05]  /*08e0*/  @!P0 BRA `(.L_x_474) ;  /* 0xfffffff800a08947 */ /* 0x000fea000383ffff */
[----:B------:R-:W-:Y:S05]  /*08f0*/  BSYNC B1 ;  /* 0x0000000000017941 */ /* 0x000fea0003800000 */
.L_x_462:
[----:B------:R-:W0:Y:S01]  /*0900*/  LDCU UR6, c[0x0][0x368] ;  /* 0x00006d00ff0677ac */ /* 0x000e220008000800 */
[----:B------:R-:W1:Y:S01]  /*0910*/  LDCU UR7, c[0x0][0x3dc] ;  /* 0x00007b80ff0777ac */ /* 0x000e620008000800 */
[----:B0-----:R-:W-:Y:S01]  /*0920*/  VIADD R8, R8, UR6 ;  /* 0x0000000608087c36 */ /* 0x001fe20008000000 */
[----:B-1----:R-:W-:-:S04]  /*0930*/  MOV R22, UR7 ;  /* 0x0000000700167c02 */ /* 0x002fc80008000f00 */
[----:B------:R-:W-:-:S13]  /*0940*/  ISETP.GE.AND P0, PT, R8, R22, PT ;  /* 0x000000160800720c */ /* 0x000fda0003f06270 */
[----:B------:R-:W-:Y:S05]  /*0950*/  @!P0 BRA `(.L_x_475) ;  /* 0xfffffff8007c8947 */ /* 0x000fea000383ffff */
.L_x_461:
[----:B------:R-:W-:Y:S01]  /*0960*/  ISETP.GE.AND P0, PT, R3, R22, PT ;  /* 0x000000160300720c */ /* 0x000fe20003f06270 */
[----:B------:R-:W-:Y:S05]  /*0970*/  WARPSYNC.ALL ;  /* 0x0000000000007948 */ /* 0x000fea0003800000 */
[----:B------:R-:W-:Y:S01]  /*0980*/  BAR.SYNC.DEFER_BLOCKING 0x0 ;  /* 0x0000000000007b1d */ /* 0x000fe20000010000 */
[----:B------:R-:W-:-:S04]  /*0990*/  ISETP.LT.AND P0, PT, R2, R5, !P0 ;  /* 0x000000050200720c */ /* 0x000fc80004701270 */
[----:B------:R-:W-:-:S13]  /*09a0*/  ISETP.EQ.AND P0, PT, R0, RZ, P0 ;  /* 0x000000ff0000720c */ /* 0x000fda0000702270 */
[----:B------:R-:W-:Y:S05]  /*09b0*/  @!P0 BRA `(.L_x_476) ;  /* 0x0000000000f08947 */ /* 0x000fea0003800000 */
[----:B------:R-:W0:Y:S01]  /*09c0*/  LDC R0, c[0x0][0x360] ;  /* 0x0000d800ff007b82 */ /* 0x000e220000000800 */
[----:B------:R-:W-:-:S07]  /*09d0*/  MOV R11, R3 ;  /* 0x00000003000b7202 */ /* 0x000fce0000000f00 */
[----:B------:R-:W2:Y:S02]  /*09e0*/  LDC R10, c[0x0][0x368] ;  /* 0x0000da00ff0a7b82 */ /* 0x000ea40000000800 */
.L_x_485:
[----:B------:R-:W3:Y:S01]  /*09f0*/  LDC.64 R4, c[0x0][0x390] ;  /* 0x0000e400ff047b82 */ /* 0x000ee20000000a00 */
[----:B------:R-:W4:Y:S01]  /*0a00*/  LDCU UR6, c[0x0][0x3dc] ;  /* 0x00007b80ff0677ac */ /* 0x000f220008000800 */
[----:B-1----:R-:W-:Y:S01]  /*0a10*/  MOV R12, R11 ;  /* 0x0000000b000c7202 */ /* 0x002fe20000000f00 */
[----:B------:R-:W-:Y:S01]  /*0a20*/  BSSY B0, `(.L_x_477) ;  /* 0x0000034000007945 */ /* 0x000fe20003800000 */
[----:B------:R-:W-:-:S04]  /*0a30*/  MOV R13, R2 ;  /* 0x00000002000d7202 */ /* 0x000fc80000000f00 */
[----:B------:R-:W1:Y:S01]  /*0a40*/  LDC.64 R6, c[0x0][0x388] ;  /* 0x0000e200ff067b82 */ /* 0x000e620000000a00 */
[----:B---3--:R-:W-:-:S04]  /*0a50*/  IMAD.WIDE R4, R11, 0x4, R4 ;  /* 0x000000040b047825 */ /* 0x008fc800078e0204 */
[----:B-1----:R-:W-:-:S04]  /*0a60*/  IMAD.WIDE R6, R11, 0x4, R6 ;  /* 0x000000040b067825 */ /* 0x002fc800078e0206 */
[----:B--2---:R-:W-:-:S05]  /*0a70*/  IMAD.IADD R11, R10, 0x1, R11 ;  /* 0x000000010a0b7824 */ /* 0x004fca00078e020b */
[----:B----4-:R-:W-:-:S13]  /*0a80*/  ISETP.GE.AND P1, PT, R11, UR6, PT ;  /* 0x000000060b007c0c */ /* 0x010fda000bf26270 */
.L_x_484:
[----:B------:R-:W1:Y:S01]  /*0a90*/  LDC.64 R20, c[0x0][0x3c0] ;  /* 0x0000f000ff147b82 */ /* 0x000e620000000a00 */
[----:B------:R-:W2:Y:S07]  /*0aa0*/  LDCU UR6, c[0x0][0x3d8] ;  /* 0x00007b00ff0677ac */ /* 0x000eae0008000800 */
[----:B------:R-:W3:Y:S08]  /*0ab0*/  LDC.64 R8, c[0x0][0x380] ;  /* 0x0000e000ff087b82 */ /* 0x000ef00000000a00 */
[----:B------:R-:W4:Y:S01]  /*0ac0*/  LDC.64 R18, c[0x0][0x3b8] ;  /* 0x0000ee00ff127b82 */ /* 0x000f220000000a00 */
[----:B--2---:R-:W-:-:S04]  /*0ad0*/  IMAD R14, R12, UR6, R13 ;  /* 0x000000060c0e7c24 */ /* 0x004fc8000f8e020d */
[----:B-1----:R-:W-:-:S06]  /*0ae0*/  IMAD.WIDE R20, R14, 0x4, R20 ;  /* 0x000000040e147825 */ /* 0x002fcc00078e0214 */
[----:B------:R-:W2:Y:S01]  /*0af0*/  LDG.E R20, desc[UR4][R20.64] ;  /* 0x0000000414147981 */ /* 0x000ea2000c1e1900 */
[----:B---3--:R-:W-:-:S05]  /*0b00*/  IMAD.WIDE R8, R13, 0x4, R8 ;  /* 0x000000040d087825 */ /* 0x008fca00078e0208 */
[----:B------:R-:W2:Y:S04]  /*0b10*/  LDG.E R15, desc[UR4][R8.64] ;  /* 0x00000004080f7981 */ /* 0x000ea8000c1e1900 */
[----:B------:R-:W2:Y:S02]  /*0b20*/  ATOMG.E.EXCH.STRONG.GPU PT, R17, desc[UR4][R4.64], RZ ;  /* 0x800000ff041179a8 */ /* 0x000ea4000c1ef104 */
[----:B--2---:R-:W-:Y:S02]  /*0b30*/  FFMA R15, R20, R15, R17 ;  /* 0x0000000f140f7223 */ /* 0x004fe40000000011 */
[----:B------:R-:W1:Y:S04]  /*0b40*/  LDC.64 R16, c[0x0][0x3c8] ;  /* 0x0000f200ff107b82 */ /* 0x000e680000000a00 */
[----:B------:R-:W2:Y:S01]  /*0b50*/  ATOMG.E.EXCH.STRONG.GPU PT, R15, desc[UR4][R4.64], R15 ;  /* 0x8000000f040f79a8 */ /* 0x000ea2000c1ef104 */
[----:B0-----:R-:W-:Y:S01]  /*0b60*/  IADD3 R13, PT, PT, R0, R13, RZ ;  /* 0x0000000d000d7210 */ /* 0x001fe20007ffe0ff */
[----:B------:R-:W-:Y:S03]  /*0b70*/  BSSY B1, `(.L_x_478) ;  /* 0x000000c000017945 */ /* 0x000fe60003800000 */
[----:B------:R-:W-:Y:S01]  /*0b80*/  ISETP.GE.AND P2, PT, R13, UR6, PT ;  /* 0x000000060d007c0c */ /* 0x000fe2000bf46270 */
[----:B----4-:R-:W-:-:S04]  /*0b90*/  IMAD.WIDE R18, R14, 0x4, R18 ;  /* 0x000000040e127825 */ /* 0x010fc800078e0212 */
[----:B-1----:R-:W-:Y:S01]  /*0ba0*/  IMAD.WIDE R16, R14, 0x4, R16 ;  /* 0x000000040e107825 */ /* 0x002fe200078e0210 */
[----:B--2---:R-:W-:-:S13]  /*0bb0*/  FSETP.NEU.AND P3, PT, R15, RZ, PT ;  /* 0x000000ff0f00720b */ /* 0x004fda0003f6d000 */
[----:B------:R-:W-:Y:S05]  /*0bc0*/  @!P3 BRA `(.L_x_479) ;  /* 0x000000000018b947 */ /* 0x000fea0003800000 */
.L_x_480:
[----:B------:R-:W-:Y:S05]  /*0bd0*/  YIELD ;  /* 0x0000000000007946 */ /* 0x000fea0003800000 */
[----:B------:R-:W2:Y:S02]  /*0be0*/  ATOMG.E.EXCH.STRONG.GPU PT, R14, desc[UR4][R4.64], RZ ;  /* 0x800000ff040e79a8 */ /* 0x000ea4000c1ef104 */
[----:B--2---:R-:W-:-:S06]  /*0bf0*/  FADD R15, R14, R15 ;  /* 0x0000000f0e0f7221 */ /* 0x004fcc0000000000 */
[----:B------:R-:W2:Y:S02]  /*0c00*/  ATOMG.E.EXCH.STRONG.GPU PT, R15, desc[UR4][R4.64], R15 ;  /* 0x8000000f040f79a8 */ /* 0x000ea4000c1ef104 */
[----:B--2---:R-:W-:-:S13]  /*0c10*/  FSETP.NEU.AND P3, PT, R15, RZ, PT ;  /* 0x000000ff0f00720b */ /* 0x004fda0003f6d000 */
[----:B------:R-:W-:Y:S05]  /*0c20*/  @P3 BRA `(.L_x_480) ;  /* 0xfffffffc00e83947 */ /* 0x000fea000383ffff */
.L_x_479:
[----:B------:R-:W-:Y:S05]  /*0c30*/  BSYNC B1 ;  /* 0x0000000000017941 */ /* 0x000fea0003800000 */
.L_x_478:
[----:B------:R-:W2:Y:S04]  /*0c40*/  LDG.E R16, desc[UR4][R16.64] ;  /* 0x0000000410107981 */ /* 0x000ea8000c1e1900 */
[----:B------:R-:W2:Y:S04]  /*0c50*/  LDG.E R19, desc[UR4][R18.64] ;  /* 0x0000000412137981 */ /* 0x000ea8000c1e1900 */
[----:B------:R-:W3:Y:S04]  /*0c60*/  LDG.E R9, desc[UR4][R8.64] ;  /* 0x0000000408097981 */ /* 0x000ee8000c1e1900 */
[----:B------:R-:W3:Y:S01]  /*0c70*/  ATOMG.E.EXCH.STRONG.GPU PT, R15, desc[UR4][R6.64], RZ ;  /* 0x800000ff060f79a8 */ /* 0x000ee2000c1ef104 */
[----:B--2---:R-:W-:-:S04]  /*0c80*/  FADD R14, R16, R19 ;  /* 0x00000013100e7221 */ /* 0x004fc80000000000 */
[----:B---3--:R-:W-:-:S06]  /*0c90*/  FFMA R15, R14, R9, R15 ;  /* 0x000000090e0f7223 */ /* 0x008fcc000000000f */
[----:B------:R-:W2:Y:S01]  /*0ca0*/  ATOMG.E.EXCH.STRONG.GPU PT, R15, desc[UR4][R6.64], R15 ;  /* 0x8000000f060f79a8 */ /* 0x000ea2000c1ef104 */
[----:B------:R-:W-:Y:S01]  /*0cb0*/  BSSY B1, `(.L_x_481) ;  /* 0x0000009000017945 */ /* 0x000fe20003800000 */
[----:B--2---:R-:W-:-:S13]  /*0cc0*/  FSETP.NEU.AND P3, PT, R15, RZ, PT ;  /* 0x000000ff0f00720b */ /* 0x004fda0003f6d000 */
[----:B------:R-:W-:Y:S05]  /*0cd0*/  @!P3 BRA `(.L_x_482) ;  /* 0x000000000018b947 */ /* 0x000fea0003800000 */
.L_x_483:
[----:B------:R-:W-:Y:S05]  /*0ce0*/  YIELD ;  /* 0x0000000000007946 */ /* 0x000fea0003800000 */
[----:B------:R-:W2:Y:S02]  /*0cf0*/  ATOMG.E.EXCH.STRONG.GPU PT, R8, desc[UR4][R6.64], RZ ;  /* 0x800000ff060879a8 */ /* 0x000ea4000c1ef104 */
[----:B--2---:R-:W-:-:S06]  /*0d00*/  FADD R15, R8, R15 ;  /* 0x0000000f080f7221 */ /* 0x004fcc0000000000 */
[----:B------:R-:W2:Y:S02]  /*0d10*/  ATOMG.E.EXCH.STRONG.GPU PT, R15, desc[UR4][R6.64], R15 ;  /* 0x8000000f060f79a8 */ /* 0x000ea4000c1ef104 */
[----:B--2---:R-:W-:-:S13]  /*0d20*/  FSETP.NEU.AND P3, PT, R15, RZ, PT ;  /* 0x000000ff0f00720b */ /* 0x004fda0003f6d000 */
[----:B------:R-:W-:Y:S05]  /*0d30*/  @P3 BRA `(.L_x_483) ;  /* 0xfffffffc00e83947 */ /* 0x000fea000383ffff */
.L_x_482:
[----:B------:R-:W-:Y:S05]  /*0d40*/  BSYNC B1 ;  /* 0x0000000000017941 */ /* 0x000fea0003800000 */
.L_x_481:
[----:B------:R-:W-:Y:S05]  /*0d50*/  @!P2 BRA `(.L_x_484) ;  /* 0xfffffffc004ca947 */ /* 0x000fea000383ffff */
[----:B------:R-:W-:Y:S05]  /*0d60*/  BSYNC B0 ;  /* 0x0000000000007941 */ /* 0x000fea0003800000 */
.L_x_477:
[----:B------:R-:W-:Y:S05]  /*0d70*/  @!P1 BRA `(.L_x_485) ;  /* 0xfffffffc001c9947 */ /* 0x000fea000383ffff */
.L_x_476:
[----:B------:R-:W-:Y:S05]  /*0d80*/  WARPSYNC.ALL ;  /* 0x0000000000007948 */ /* 0x000fea0003800000 */
[----:B------:R-:W-:Y:S06]  /*0d90*/  BAR.SYNC.DEFER_BLOCKING 0x0 ;  /* 0x0000000000007b1d */ /* 0x000fec0000010000 */
[----:B------:R-:W-:Y:S05]  /*0da0*/  @!P0 EXIT ;  /* 0x000000000000894d */ /* 0x000fea0003800000 */
[----:B-1----:R-:W0:Y:S01]  /*0db0*/  LDC.64 R14, c[0x0][0x388] ;  /* 0x0000e200ff0e7b82 */ /* 0x002e220000000a00 */
[----:B------:R-:W1:Y:S01]  /*0dc0*/  LDCU UR6, c[0x0][0x368] ;  /* 0x00006d00ff0677ac */ /* 0x000e620008000800 */
[----:B------:R-:W2:Y:S06]  /*0dd0*/  LDCU UR7, c[0x0][0x3dc] ;  /* 0x00007b80ff0777ac */ /* 0x000eac0008000800 */
[----:B------:R-:W3:Y:S08]  /*0de0*/  LDC.64 R12, c[0x0][0x390] ;  /* 0x0000e400ff0c7b82 */ /* 0x000ef00000000a00 */
[----:B------:R-:W4:Y:S02]  /*0df0*/  LDC.64 R10, c[0x0][0x398] ;  /* 0x0000e600ff0a7b82 */ /* 0x000f240000000a00 */
.L_x_486:
[----:B---3--:R-:W-:-:S04]  /*0e00*/  IMAD.WIDE R4, R3, 0x4, R12 ;  /* 0x0000000403047825 */ /* 0x008fc800078e020c */
[C---:B0-----:R-:W-:Y:S02]  /*0e10*/  IMAD.WIDE R6, R3.reuse, 0x4, R14 ;  /* 0x0000000403067825 */ /* 0x041fe400078e020e */
[----:B------:R-:W3:Y:S04]  /*0e20*/  LDG.E R4, desc[UR4][R4.64] ;  /* 0x0000000404047981 */ /* 0x000ee8000c1e1900 */
[----:B------:R-:W3:Y:S01]  /*0e30*/  LDG.E R7, desc[UR4][R6.64] ;  /* 0x0000000406077981 */ /* 0x000ee2000c1e1900 */
[C---:B----4-:R-:W-:Y:S01]  /*0e40*/  IMAD.WIDE R8, R3.reuse, 0x4, R10 ;  /* 0x0000000403087825 */ /* 0x050fe200078e020a */
[----:B-1----:R-:W-:-:S04]  /*0e50*/  IADD3 R3, PT, PT, R3, UR6, RZ ;  /* 0x0000000603037c10 */ /* 0x002fc8000fffe0ff */
[----:B--2---:R-:W-:Y:S01]  /*0e60*/  ISETP.GE.AND P0, PT, R3, UR7, PT ;  /* 0x0000000703007c0c */ /* 0x004fe2000bf06270 */
[----:B---3--:R-:W-:-:S05]  /*0e70*/  FADD R17, R4, -R7 ;  /* 0x8000000704117221 */ /* 0x008fca0000000000 */
[----:B------:R0:W-:Y:S07]  /*0e80*/  STG.E desc[UR4][R8.64], R17 ;  /* 0x0000001108007986 */ /* 0x0001ee000c101904 */
[----:B------:R-:W-:Y:S05]  /*0e90*/  @!P0 BRA `(.L_x_486) ;  /* 0xfffffffc00d88947 */ /* 0x000fea000383ffff */
[----:B------:R-:W-:Y:S05]  /*0ea0*/  EXIT ;  /* 0x000000000000794d */ /* 0x000fea0003800000 */
.L_x_487:
        /* <DEDUP_REMOVED lines=13> */
.L_x_1613:


//--------------------- .text._Z21integrate_flux_doublePdS_S_S_S_S_S_S_S_S_S_iii --------------------------
	.section	.text._Z21integrate_flux_doublePdS_S_S_S_S_S_S_S_S_S_iii,"ax",@progbits
	.align	128
        .global         _Z21integrate_flux_doublePdS_S_S_S_S_S_S_S_S_S_iii
        .type           _Z21integrate_flux_doublePdS_S_S_S_S_S_S_S_S_S_iii,@function
        .size           _Z21integrate_flux_doublePdS_S_S_S_S_S_S_S_S_S_iii,(.L_x_1614 - _Z21integrate_flux_doublePdS_S_S_S_S_S_S_S_S_S_iii)
        .other          _Z21integrate_flux_doublePdS_S_S_S_S_S_S_S_S_S_iii,@"STO_CUDA_ENTRY STV_DEFAULT"
_Z21integrate_flux_doublePdS_S_S_S_S_S_S_S_S_S_iii:
.text._Z21integrate_flux_doublePdS_S_S_S_S_S_S_S_S_S_iii:
[----:B------:R-:W-:Y:S01]  /*0000*/  LDC R1, c[0x0][0x37c] ;  /* 0x0000df00ff017b82 */ /* 0x000fe20000000800 */
[----:B------:R-:W0:Y:S01]  /*0010*/  S2R R8, SR_TID.Z ;  /* 0x0000000000087919 */ /* 0x000e220000002300 */
[----:B------:R-:W1:Y:S01]  /*0020*/  LDCU UR4, c[0x0][0x3dc] ;  /* 0x00007b80ff0477ac */ /* 0x000e620008000800 */
[----:B------:R-:W-:Y:S01]  /*0030*/  BSSY.RECONVERGENT B0, `(.L_x_488) ;  /* 0x0000029000007945 */ /* 0x000fe20003800200 */
[----:B------:R-:W2:Y:S01]  /*0040*/  S2R R9, SR_TID.Y ;  /* 0x0000000000097919 */ /* 0x000ea20000002200 */
[----:B------:R-:W3:Y:S01]  /*0050*/  S2R R0, SR_TID.X ;  /* 0x0000000000007919 */ /* 0x000ee20000002100 */
[----:B-1----:R-:W-:Y:S01]  /*0060*/  IMAD.U32 R3, RZ, RZ, UR4 ;  /* 0x00000004ff037e24 */ /* 0x002fe2000f8e00ff */
[----:B------:R-:W1:Y:S04]  /*0070*/  LDCU.64 UR4, c[0x0][0x358] ;  /* 0x00006b00ff0477ac */ /* 0x000e680008000a00 */
[----:B0-----:R-:W-:-:S04]  /*0080*/  ISETP.GE.AND P0, PT, R8, R3, PT ;  /* 0x000000030800720c */ /* 0x001fc80003f06270 */
[----:B--2---:R-:W-:-:S13]  /*0090*/  ISETP.EQ.AND P0, PT, R9, RZ, !P0 ;  /* 0x000000ff0900720c */ /* 0x004fda0004702270 */
[----:B-1-3--:R-:W-:Y:S05]  /*00a0*/  @!P0 BRA `(.L_x_489) ;  /* 0x0000000000848947 */ /* 0x00afea0003800000 */
[----:B------:R-:W0:Y:S01]  /*00b0*/  LDC R22, c[0x0][0x360] ;  /* 0x0000d800ff167b82 */ /* 0x000e220000000800 */
[----:B------:R-:W-:-:S07]  /*00c0*/  MOV R20, R8 ;  /* 0x0000000800147202 */ /* 0x000fce0000000f00 */
[----:B------:R-:W1:Y:S02]  /*00d0*/  LDC R21, c[0x0][0x368] ;  /* 0x0000da00ff157b82 */ /* 0x000e640000000800 */
.L_x_493:
[----:B------:R-:W2:Y:S01]  /*00e0*/  LDC R24, c[0x0][0x3d8] ;  /* 0x0000f600ff187b82 */ /* 0x000ea20000000800 */
[----:B------:R-:W-:Y:S01]  /*00f0*/  BSSY.RECONVERGENT B1, `(.L_x_490) ;  /* 0x0000017000017945 */ /* 0x000fe20003800200 */
[----:B--2---:R-:W-:-:S13]  /*0100*/  ISETP.GE.AND P1, PT, R0, R24, PT ;  /* 0x000000180000720c */ /* 0x004fda0003f26270 */
[----:B---3--:R-:W-:Y:S05]  /*0110*/  @P1 BRA `(.L_x_491) ;  /* 0x0000000000501947 */ /* 0x008fea0003800000 */
[----:B------:R-:W2:Y:S01]  /*0120*/  LDC.64 R10, c[0x0][0x390] ;  /* 0x0000e400ff0a7b82 */ /* 0x000ea20000000a00 */
[----:B------:R-:W-:-:S07]  /*0130*/  IMAD.MOV.U32 R23, RZ, RZ, R0 ;  /* 0x000000ffff177224 */ /* 0x000fce00078e0000 */
[----:B------:R-:W3:Y:S08]  /*0140*/  LDC.64 R12, c[0x0][0x388] ;  /* 0x0000e200ff0c7b82 */ /* 0x000ef00000000a00 */
[----:B------:R-:W4:Y:S08]  /*0150*/  LDC.64 R6, c[0x0][0x3b8] ;  /* 0x0000ee00ff067b82 */ /* 0x000f300000000a00 */
[----:B------:R-:W0:Y:S01]  /*0160*/  LDC.64 R4, c[0x0][0x3c0] ;  /* 0x0000f000ff047b82 */ /* 0x000e220000000a00 */
[----:B--2---:R-:W-:-:S07]  /*0170*/  IMAD.WIDE R10, R20, 0x8, R10 ;  /* 0x00000008140a7825 */ /* 0x004fce00078e020a */
[----:B------:R-:W2:Y:S01]  /*0180*/  LDC.64 R2, c[0x0][0x3c8] ;  /* 0x0000f200ff027b82 */ /* 0x000ea20000000a00 */
[----:B---3--:R-:W-:-:S07]  /*0190*/  IMAD.WIDE R12, R20, 0x8, R12 ;  /* 0x00000008140c7825 */ /* 0x008fce00078e020c */
.L_x_492:
[-C--:B---3--:R-:W-:Y:S01]  /*01a0*/  IMAD R19, R20, R24.reuse, R23 ;  /* 0x0000001814137224 */ /* 0x088fe200078e0217 */
[----:B------:R3:W-:Y:S01]  /*01b0*/  STG.E.64 desc[UR4][R10.64], RZ ;  /* 0x000000ff0a007986 */ /* 0x0007e2000c101b04 */
[----:B0-----:R-:W-:Y:S02]  /*01c0*/  IADD3 R23, PT, PT, R22, R23, RZ ;  /* 0x0000001716177210 */ /* 0x001fe40007ffe0ff */
[----:B--2---:R-:W-:Y:S01]  /*01d0*/  IMAD.WIDE R14, R19, 0x8, R2 ;  /* 0x00000008130e7825 */ /* 0x004fe200078e0202 */
[----:B------:R3:W-:Y:S01]  /*01e0*/  STG.E.64 desc[UR4][R12.64], RZ ;  /* 0x000000ff0c007986 */ /* 0x0007e2000c101b04 */
[----:B------:R-:W-:Y:S02]  /*01f0*/  ISETP.GE.AND P1, PT, R23, R24, PT ;  /* 0x000000181700720c */ /* 0x000fe40003f26270 */
[C---:B------:R-:W-:Y:S01]  /*0200*/  IMAD.WIDE R16, R19.reuse, 0x8, R4 ;  /* 0x0000000813107825 */ /* 0x040fe200078e0204 */
[----:B------:R3:W-:Y:S03]  /*0210*/  STG.E.64 desc[UR4][R14.64], RZ ;  /* 0x000000ff0e007986 */ /* 0x0007e6000c101b04 */
[----:B----4-:R-:W-:Y:S01]  /*0220*/  IMAD.WIDE R18, R19, 0x8, R6 ;  /* 0x0000000813127825 */ /* 0x010fe200078e0206 */
[----:B------:R3:W-:Y:S04]  /*0230*/  STG.E.64 desc[UR4][R16.64], RZ ;  /* 0x000000ff10007986 */ /* 0x0007e8000c101b04 */
[----:B------:R3:W-:Y:S02]  /*0240*/  STG.E.64 desc[UR4][R18.64], RZ ;  /* 0x000000ff12007986 */ /* 0x0007e4000c101b04 */
[----:B------:R-:W-:Y:S05]  /*0250*/  @!P1 BRA `(.L_x_492) ;  /* 0xfffffffc00d09947 */ /* 0x000fea000383ffff */
.L_x_491:
[----:B------:R-:W-:Y:S05]  /*0260*/  BSYNC.RECONVERGENT B1 ;  /* 0x0000000000017941 */ /* 0x000fea0003800200 */
.L_x_490:
[----:B------:R-:W2:Y:S01]  /*0270*/  LDCU UR6, c[0x0][0x3dc] ;  /* 0x00007b80ff0677ac */ /* 0x000ea20008000800 */
[----:B-1----:R-:W-:Y:S01]  /*0280*/  IMAD.IADD R20, R21, 0x1, R20 ;  /* 0x0000000115147824 */ /* 0x002fe200078e0214 */
[----:B--2---:R-:W-:-:S04]  /*0290*/  MOV R3, UR6 ;  /* 0x0000000600037c02 */ /* 0x004fc80008000f00 */
[----:B------:R-:W-:-:S13]  /*02a0*/  ISETP.GE.AND P1, PT, R20, R3, PT ;  /* 0x000000031400720c */ /* 0x000fda0003f26270 */
[----:B------:R-:W-:Y:S05]  /*02b0*/  @!P1 BRA `(.L_x_493) ;  /* 0xfffffffc00889947 */ /* 0x000fea000383ffff */
.L_x_489:
[----:B------:R-:W-:Y:S05]  /*02c0*/  BSYNC.RECONVERGENT B0 ;  /* 0x0000000000007941 */ /* 0x000fea0003800200 */
.L_x_488:
[----:B------:R-:W-:Y:S01]  /*02d0*/  BAR.SYNC.DEFER_BLOCKING 0x0 ;  /* 0x0000000000007b1d */ /* 0x000fe20000010000 */
[----:B------:R-:W-:-:S13]  /*02e0*/  ISETP.GE.AND P1, PT, R8, R3, PT ;  /* 0x000000030800720c */ /* 0x000fda0003f26270 */
[----:B------:R-:W-:Y:S05]  /*02f0*/  @P1 BRA `(.L_x_494) ;  /* 0x00000004006c1947 */ /* 0x000fea0003800000 */
[----:B---3--:R-:W1:Y:S01]  /*0300*/  LDC R11, c[0x0][0x360] ;  /* 0x0000d800ff0b7b82 */ /* 0x008e620000000800 */
[----:B------:R-:W-:-:S07]  /*0310*/  IMAD.MOV.U32 R15, RZ, RZ, R8 ;  /* 0x000000ffff0f7224 */ /* 0x000fce00078e0008 */
.L_x_507:
[----:B------:R-:W2:Y:S01]  /*0320*/  LDCU UR6, c[0x0][0x3e0] ;  /* 0x00007c00ff0677ac */ /* 0x000ea20008000800 */
[----:B------:R-:W-:Y:S01]  /*0330*/  BSSY B1, `(.L_x_495) ;  /* 0x0000051000017945 */ /* 0x000fe20003800000 */
[----:B--2---:R-:W-:-:S13]  /*0340*/  ISETP.GE.AND P1, PT, R9, UR6, PT ;  /* 0x0000000609007c0c */ /* 0x004fda000bf26270 */
[----:B------:R-:W-:Y:S05]  /*0350*/  @P1 BRA `(.L_x_496) ;  /* 0x0000000400381947 */ /* 0x000fea0003800000 */
[----:B------:R-:W-:-:S07]  /*0360*/  MOV R14, R9 ;  /* 0x00000009000e7202 */ /* 0x000fce0000000f00 */
.L_x_506:
[----:B------:R-:W2:Y:S01]  /*0370*/  LDCU UR6, c[0x0][0x3d8] ;  /* 0x00007b00ff0677ac */ /* 0x000ea20008000800 */
[----:B------:R-:W-:Y:S01]  /*0380*/  BSSY B0, `(.L_x_497) ;  /* 0x0000046000007945 */ /* 0x000fe20003800000 */
[----:B--2---:R-:W-:-:S13]  /*0390*/  ISETP.GE.AND P1, PT, R0, UR6, PT ;  /* 0x0000000600007c0c */ /* 0x004fda000bf26270 */
[----:B------:R-:W-:Y:S05]  /*03a0*/  @P1 BRA `(.L_x_498) ;  /* 0x00000004000c1947 */ /* 0x000fea0003800000 */
[----:B------:R-:W2:Y:S01]  /*03b0*/  LDC.64 R2, c[0x0][0x3d0] ;  /* 0x0000f400ff027b82 */ /* 0x000ea20000000a00 */
[----:B------:R-:W-:Y:S02]  /*03c0*/  IMAD.MOV.U32 R10, RZ, RZ, R0 ;  /* 0x000000ffff0a7224 */ /* 0x000fe400078e0000 */
[----:B--2---:R-:W-:-:S07]  /*03d0*/  IMAD.WIDE R2, R14, 0x8, R2 ;  /* 0x000000080e027825 */ /* 0x004fce00078e0202 */
.L_x_505:
[----:B------:R-:W2:Y:S01]  /*03e0*/  LDCU UR6, c[0x0][0x3d8] ;  /* 0x00007b00ff0677ac */ /* 0x000ea20008000800 */
[----:B------:R-:W3:Y:S01]  /*03f0*/  LDC.64 R20, c[0x0][0x3b0] ;  /* 0x0000ec00ff147b82 */ /* 0x000ee20000000a00 */
[----:B------:R-:W4:Y:S01]  /*0400*/  LDG.E.64 R6, desc[UR4][R2.64] ;  /* 0x0000000402067981 */ /* 0x000f22000c1e1b00 */
[----:B------:R-:W0:Y:S06]  /*0410*/  LDCU UR7, c[0x0][0x3e0] ;  /* 0x00007c00ff0777ac */ /* 0x000e2c0008000800 */
[----:B------:R-:W1:Y:S01]  /*0420*/  LDC.64 R12, c[0x0][0x3c8] ;  /* 0x0000f200ff0c7b82 */ /* 0x000e620000000a00 */
[----:B--2---:R-:W-:-:S04]  /*0430*/  IMAD R17, R15, UR6, R10 ;  /* 0x000000060f117c24 */ /* 0x004fc8000f8e020a */
[----:B0-----:R-:W-:-:S04]  /*0440*/  IMAD R16, R17, UR7, R14 ;  /* 0x0000000711107c24 */ /* 0x001fc8000f8e020e */
[----:B---3--:R-:W-:-:S05]  /*0450*/  IMAD.WIDE R20, R16, 0x8, R20 ;  /* 0x0000000810147825 */ /* 0x008fca00078e0214 */
[----:B------:R-:W2:Y:S01]  /*0460*/  LDG.E.64 R18, desc[UR4][R20.64] ;  /* 0x0000000414127981 */ /* 0x000ea2000c1e1b00 */
[----:B-1----:R-:W-:-:S05]  /*0470*/  IMAD.WIDE R12, R17, 0x8, R12 ;  /* 0x00000008110c7825 */ /* 0x002fca00078e020c */
[----:B------:R0:W5:Y:S01]  /*0480*/  LDG.E.64 R4, desc[UR4][R12.64] ;  /* 0x000000040c047981 */ /* 0x000162000c1e1b00 */
[----:B------:R-:W-:Y:S01]  /*0490*/  IADD3 R10, PT, PT, R11, R10, RZ ;  /* 0x0000000a0b0a7210 */ /* 0x000fe20007ffe0ff */
[----:B------:R-:W-:Y:S03]  /*04a0*/  BSSY B2, `(.L_x_499) ;  /* 0x000000c000027945 */ /* 0x000fe60003800000 */
[----:B------:R-:W-:Y:S01]  /*04b0*/  ISETP.GE.AND P2, PT, R10, UR6, PT ;  /* 0x000000060a007c0c */ /* 0x000fe2000bf46270 */
[----:B----4-:R-:W-:-:S08]  /*04c0*/  DMUL R6, R6, 0.5 ;  /* 0x3fe0000006067828 */ /* 0x010fd00000000000 */
[----:B0-2---:R-:W-:-:S11]  /*04d0*/  DMUL R18, R6, R18 ;  /* 0x0000001206127228 */ /* 0x005fd60000000000 */
.L_x_500:
[----:B-----5:R-:W-:Y:S01]  /*04e0*/  DADD R6, R18, R4 ;  /* 0x0000000012067229 */ /* 0x020fe20000000004 */
[----:B------:R-:W-:Y:S09]  /*04f0*/  YIELD ;  /* 0x0000000000007946 */ /* 0x000ff20003800000 */
[----:B------:R-:W2:Y:S02]  /*0500*/  ATOMG.E.CAS.64.STRONG.GPU PT, R6, [R12], R4, R6 ;  /* 0x000000040c0673a9 */ /* 0x000ea400001ee506 */
[----:B--2---:R-:W-:Y:S01]  /*0510*/  ISETP.NE.U32.AND P1, PT, R4, R6, PT ;  /* 0x000000060400720c */ /* 0x004fe20003f25070 */
[----:B------:R-:W-:-:S03]  /*0520*/  IMAD.MOV.U32 R4, RZ, RZ, R6 ;  /* 0x000000ffff047224 */ /* 0x000fc600078e0006 */
[-C--:B------:R-:W-:Y:S02]  /*0530*/  ISETP.NE.AND.EX P1, PT, R5, R7.reuse, PT, P1 ;  /* 0x000000070500720c */ /* 0x080fe40003f25310 */
[----:B------:R-:W-:-:S11]  /*0540*/  MOV R5, R7 ;  /* 0x0000000700057202 */ /* 0x000fd60000000f00 */
[----:B------:R-:W-:Y:S05]  /*0550*/  @P1 BRA `(.L_x_500) ;  /* 0xfffffffc00e01947 */ /* 0x000fea000383ffff */
[----:B------:R-:W-:Y:S05]  /*0560*/  BSYNC B2 ;  /* 0x0000000000027941 */ /* 0x000fea0003800000 */
.L_x_499:
[----:B------:R-:W0:Y:S01]  /*0570*/  LDC.64 R20, c[0x0][0x3a8] ;  /* 0x0000ea00ff147b82 */ /* 0x000e220000000a00 */
[----:B------:R-:W2:Y:S07]  /*0580*/  LDG.E.64 R6, desc[UR4][R2.64] ;  /* 0x0000000402067981 */ /* 0x000eae000c1e1b00 */
[----:B------:R-:W1:Y:S01]  /*0590*/  LDC.64 R12, c[0x0][0x3c0] ;  /* 0x0000f000ff0c7b82 */ /* 0x000e620000000a00 */
[----:B0-----:R-:W-:-:S05]  /*05a0*/  IMAD.WIDE R20, R16, 0x8, R20 ;  /* 0x0000000810147825 */ /* 0x001fca00078e0214 */
[----:B------:R-:W3:Y:S01]  /*05b0*/  LDG.E.64 R18, desc[UR4][R20.64] ;  /* 0x0000000414127981 */ /* 0x000ee2000c1e1b00 */
[----:B-1----:R-:W-:-:S05]  /*05c0*/  IMAD.WIDE R12, R17, 0x8, R12 ;  /* 0x00000008110c7825 */ /* 0x002fca00078e020c */
[----:B------:R0:W5:Y:S01]  /*05d0*/  LDG.E.64 R4, desc[UR4][R12.64] ;  /* 0x000000040c047981 */ /* 0x000162000c1e1b00 */
[----:B------:R-:W-:Y:S01]  /*05e0*/  BSSY B2, `(.L_x_501) ;  /* 0x000000b000027945 */ /* 0x000fe20003800000 */
[----:B--2---:R-:W-:-:S08]  /*05f0*/  DMUL R6, R6, 0.5 ;  /* 0x3fe0000006067828 */ /* 0x004fd00000000000 */
[----:B0--3--:R-:W-:-:S11]  /*0600*/  DMUL R18, R6, R18 ;  /* 0x0000001206127228 */ /* 0x009fd60000000000 */
.L_x_502:
        /* <DEDUP_REMOVED lines=9> */
.L_x_501:
[----:B------:R-:W0:Y:S01]  /*06a0*/  LDC.64 R12, c[0x0][0x3a0] ;  /* 0x0000e800ff0c7b82 */ /* 0x000e220000000a00 */
[----:B------:R-:W2:Y:S07]  /*06b0*/  LDG.E.64 R6, desc[UR4][R2.64] ;  /* 0x0000000402067981 */ /* 0x000eae000c1e1b00 */
[----:B------:R-:W1:Y:S01]  /*06c0*/  LDC.64 R4, c[0x0][0x3b8] ;  /* 0x0000ee00ff047b82 */ /* 0x000e620000000a00 */
[----:B0-----:R-:W-:-:S06]  /*06d0*/  IMAD.WIDE R12, R16, 0x8, R12 ;  /* 0x00000008100c7825 */ /* 0x001fcc00078e020c */
[----:B------:R-:W3:Y:S01]  /*06e0*/  LDG.E.64 R12, desc[UR4][R12.64] ;  /* 0x000000040c0c7981 */ /* 0x000ee2000c1e1b00 */
[----:B-1----:R-:W-:-:S05]  /*06f0*/  IMAD.WIDE R16, R17, 0x8, R4 ;  /* 0x0000000811107825 */ /* 0x002fca00078e0204 */
[----:B------:R0:W5:Y:S01]  /*0700*/  LDG.E.64 R4, desc[UR4][R16.64] ;  /* 0x0000000410047981 */ /* 0x000162000c1e1b00 */
[----:B------:R-:W-:Y:S01]  /*0710*/  BSSY B2, `(.L_x_503) ;  /* 0x000000b000027945 */ /* 0x000fe20003800000 */
[----:B--2---:R-:W-:-:S08]  /*0720*/  DMUL R6, R6, 0.5 ;  /* 0x3fe0000006067828 */ /* 0x004fd00000000000 */
[----:B0--3--:R-:W-:-:S11]  /*0730*/  DMUL R18, R6, R12 ;  /* 0x0000000c06127228 */ /* 0x009fd60000000000 */
.L_x_504:
        /* <DEDUP_REMOVED lines=9> */
.L_x_503:
[----:B------:R-:W-:Y:S05]  /*07d0*/  @!P2 BRA `(.L_x_505) ;  /* 0xfffffffc0000a947 */ /* 0x000fea000383ffff */
.L_x_498:
[----:B------:R-:W-:Y:S05]  /*07e0*/  BSYNC B0 ;  /* 0x0000000000007941 */ /* 0x000fea0003800000 */
.L_x_497:
[----:B------:R-:W2:Y:S01]  /*07f0*/  LDCU UR6, c[0x0][0x364] ;  /* 0x00006c80ff0677ac */ /* 0x000ea20008000800 */
[----:B------:R-:W3:Y:S01]  /*0800*/  LDCU UR7, c[0x0][0x3e0] ;  /* 0x00007c00ff0777ac */ /* 0x000ee20008000800 */
[----:B--2---:R-:W-:-:S05]  /*0810*/  VIADD R14, R14, UR6 ;  /* 0x000000060e0e7c36 */ /* 0x004fca0008000000 */
[----:B---3--:R-:W-:-:S13]  /*0820*/  ISETP.GE.AND P1, PT, R14, UR7, PT ;  /* 0x000000070e007c0c */ /* 0x008fda000bf26270 */
[----:B------:R-:W-:Y:S05]  /*0830*/  @!P1 BRA `(.L_x_506) ;  /* 0xfffffff800cc9947 */ /* 0x000fea000383ffff */
.L_x_496:
[----:B------:R-:W-:Y:S05]  /*0840*/  BSYNC B1 ;  /* 0x0000000000017941 */ /* 0x000fea0003800000 */
.L_x_495:
[----:B------:R-:W2:Y:S01]  /*0850*/  LDCU UR7, c[0x0][0x3dc] ;  /* 0x00007b80ff0777ac */ /* 0x000ea20008000800 */
[----:B------:R-:W3:Y:S01]  /*0860*/  LDCU UR6, c[0x0][0x368] ;  /* 0x00006d00ff0677ac */ /* 0x000ee20008000800 */
[----:B--2---:R-:W-:Y:S01]  /*0870*/  IMAD.U32 R3, RZ, RZ, UR7 ;  /* 0x00000007ff037e24 */ /* 0x004fe2000f8e00ff */
[----:B---3--:R-:W-:-:S04]  /*0880*/  IADD3 R15, PT, PT, R15, UR6, RZ ;  /* 0x000000060f0f7c10 */ /* 0x008fc8000fffe0ff */
[----:B------:R-:W-:-:S13]  /*0890*/  ISETP.GE.AND P1, PT, R15, R3, PT ;  /* 0x000000030f00720c */ /* 0x000fda0003f26270 */
[----:B------:R-:W-:Y:S05]  /*08a0*/  @!P1 BRA `(.L_x_507) ;  /* 0xfffffff8009c9947 */ /* 0x000fea000383ffff */
.L_x_494:
[----:B------:R-:W-:Y:S05]  /*08b0*/  WARPSYNC.ALL ;  /* 0x0000000000007948 */ /* 0x000fea0003800000 */
[----:B------:R-:W-:Y:S06]  /*08c0*/  BAR.SYNC.DEFER_BLOCKING 0x0 ;  /* 0x0000000000007b1d */ /* 0x000fec0000010000 */
[----:B------:R-:W-:Y:S05]  /*08d0*/  @!P0 BRA `(.L_x_508) ;  /* 0x0000000000f48947 */ /* 0x000fea0003800000 */
[----:B---3--:R-:W2:Y:S01]  /*08e0*/  LDC R14, c[0x0][0x360] ;  /* 0x0000d800ff0e7b82 */ /* 0x008ea20000000800 */
[----:B------:R-:W-:-:S07]  /*08f0*/  MOV R16, R8 ;  /* 0x0000000800107202 */ /* 0x000fce0000000f00 */
[----:B------:R-:W3:Y:S02]  /*0900*/  LDC R15, c[0x0][0x368] ;  /* 0x0000da00ff0f7b82 */ /* 0x000ee40000000800 */
.L_x_516:
[----:B------:R-:W4:Y:S01]  /*0910*/  LDCU UR6, c[0x0][0x3d8] ;  /* 0x00007b00ff0677ac */ /* 0x000f220008000800 */
[----:B------:R-:W-:Y:S01]  /*0920*/  BSSY B0, `(.L_x_509) ;  /* 0x0000033000007945 */ /* 0x000fe20003800000 */
[----:B----4-:R-:W-:-:S13]  /*0930*/  ISETP.GE.AND P0, PT, R0, UR6, PT ;  /* 0x0000000600007c0c */ /* 0x010fda000bf06270 */
[----:B------:R-:W-:Y:S05]  /*0940*/  @P0 BRA `(.L_x_510) ;  /* 0x0000000000c00947 */ /* 0x000fea0003800000 */
[----:B------:R-:W4:Y:S01]  /*0950*/  LDC.64 R2, c[0x0][0x390] ;  /* 0x0000e400ff027b82 */ /* 0x000f220000000a00 */
[----:B------:R-:W-:-:S07]  /*0960*/  IMAD.MOV.U32 R17, RZ, RZ, R0 ;  /* 0x000000ffff117224 */ /* 0x000fce00078e0000 */
[----:B-1----:R-:W1:Y:S01]  /*0970*/  LDC.64 R10, c[0x0][0x388] ;  /* 0x0000e200ff0a7b82 */ /* 0x002e620000000a00 */
[----:B----4-:R-:W-:-:S04]  /*0980*/  IMAD.WIDE R2, R16, 0x8, R2 ;  /* 0x0000000810027825 */ /* 0x010fc800078e0202 */
[----:B-1----:R-:W-:-:S07]  /*0990*/  IMAD.WIDE R10, R16, 0x8, R10 ;  /* 0x00000008100a7825 */ /* 0x002fce00078e020a */
.L_x_515:
[----:B------:R-:W1:Y:S01]  /*09a0*/  LDC.64 R12, c[0x0][0x380] ;  /* 0x0000e000ff0c7b82 */ /* 0x000e620000000a00 */
[----:B------:R-:W4:Y:S01]  /*09b0*/  LDCU UR6, c[0x0][0x3d8] ;  /* 0x00007b00ff0677ac */ /* 0x000f220008000800 */
[----:B------:R1:W5:Y:S06]  /*09c0*/  LDG.E.64 R4, desc[UR4][R2.64] ;  /* 0x0000000402047981 */ /* 0x00036c000c1e1b00 */
[----:B0-----:R-:W0:Y:S01]  /*09d0*/  LDC.64 R22, c[0x0][0x3c0] ;  /* 0x0000f000ff167b82 */ /* 0x001e220000000a00 */
[----:B----4-:R-:W-:Y:S02]  /*09e0*/  IMAD R20, R16, UR6, R17 ;  /* 0x0000000610147c24 */ /* 0x010fe4000f8e0211 */
[----:B-1----:R-:W-:-:S05]  /*09f0*/  IMAD.WIDE R12, R17, 0x8, R12 ;  /* 0x00000008110c7825 */ /* 0x002fca00078e020c */
[----:B------:R-:W4:Y:S01]  /*0a00*/  LDG.E.64 R6, desc[UR4][R12.64] ;  /* 0x000000040c067981 */ /* 0x000f22000c1e1b00 */
[----:B0-----:R-:W-:-:S05]  /*0a10*/  IMAD.WIDE R22, R20, 0x8, R22 ;  /* 0x0000000814167825 */ /* 0x001fca00078e0216 */
[----:B------:R-:W4:Y:S01]  /*0a20*/  LDG.E.64 R18, desc[UR4][R22.64] ;  /* 0x0000000416127981 */ /* 0x000f22000c1e1b00 */
[----:B--2---:R-:W-:Y:S01]  /*0a30*/  IADD3 R17, PT, PT, R14, R17, RZ ;  /* 0x000000110e117210 */ /* 0x004fe20007ffe0ff */
[----:B------:R-:W-:Y:S03]  /*0a40*/  BSSY B1, `(.L_x_511) ;  /* 0x000000b000017945 */ /* 0x000fe60003800000 */
[----:B------:R-:W-:Y:S01]  /*0a50*/  ISETP.GE.AND P1, PT, R17, UR6, PT ;  /* 0x0000000611007c0c */ /* 0x000fe2000bf26270 */
[----:B----4-:R-:W-:-:S12]  /*0a60*/  DMUL R18, R18, R6 ;  /* 0x0000000612127228 */ /* 0x010fd80000000000 */
.L_x_512:
        /* <DEDUP_REMOVED lines=9> */
.L_x_511:
[----:B------:R-:W0:Y:S01]  /*0b00*/  LDC.64 R6, c[0x0][0x3c8] ;  /* 0x0000f200ff067b82 */ /* 0x000e220000000a00 */
[----:B------:R-:W2:Y:S07]  /*0b10*/  LDG.E.64 R12, desc[UR4][R12.64] ;  /* 0x000000040c0c7981 */ /* 0x000eae000c1e1b00 */
[----:B------:R-:W1:Y:S01]  /*0b20*/  LDC.64 R4, c[0x0][0x3b8] ;  /* 0x0000ee00ff047b82 */ /* 0x000e620000000a00 */
[----:B0-----:R-:W-:-:S06]  /*0b30*/  IMAD.WIDE R6, R20, 0x8, R6 ;  /* 0x0000000814067825 */ /* 0x001fcc00078e0206 */
[----:B------:R-:W4:Y:S01]  /*0b40*/  LDG.E.64 R6, desc[UR4][R6.64] ;  /* 0x0000000406067981 */ /* 0x000f22000c1e1b00 */
[----:B-1----:R-:W-:-:S03]  /*0b50*/  IMAD.WIDE R20, R20, 0x8, R4 ;  /* 0x0000000814147825 */ /* 0x002fc600078e0204 */
[----:B------:R0:W5:Y:S04]  /*0b60*/  LDG.E.64 R4, desc[UR4][R10.64] ;  /* 0x000000040a047981 */ /* 0x000168000c1e1b00 */
[----:B------:R-:W4:Y:S01]  /*0b70*/  LDG.E.64 R20, desc[UR4][R20.64] ;  /* 0x0000000414147981 */ /* 0x000f22000c1e1b00 */
[----:B------:R-:W-:Y:S01]  /*0b80*/  BSSY B1, `(.L_x_513) ;  /* 0x000000b000017945 */ /* 0x000fe20003800000 */
[----:B----4-:R-:W-:-:S08]  /*0b90*/  DADD R18, R6, R20 ;  /* 0x0000000006127229 */ /* 0x010fd00000000014 */
[----:B0-2---:R-:W-:-:S11]  /*0ba0*/  DMUL R18, R18, R12 ;  /* 0x0000000c12127228 */ /* 0x005fd60000000000 */
.L_x_514:
        /* <DEDUP_REMOVED lines=9> */
.L_x_513:
[----:B------:R-:W-:Y:S05]  /*0c40*/  @!P1 BRA `(.L_x_515) ;  /* 0xfffffffc00549947 */ /* 0x000fea000383ffff */
.L_x_510:
[----:B------:R-:W-:Y:S05]  /*0c50*/  BSYNC B0 ;  /* 0x0000000000007941 */ /* 0x000fea0003800000 */
.L_x_509:
[----:B------:R-:W4:Y:S01]  /*0c60*/  LDCU UR6, c[0x0][0x3dc] ;  /* 0x00007b80ff0677ac */ /* 0x000f220008000800 */
[----:B---3--:R-:W-:Y:S01]  /*0c70*/  IMAD.IADD R16, R15, 0x1, R16 ;  /* 0x000000010f107824 */ /* 0x008fe200078e0210 */
[----:B----4-:R-:W-:-:S04]  /*0c80*/  MOV R3, UR6 ;  /* 0x0000000600037c02 */ /* 0x010fc80008000f00 */
[----:B------:R-:W-:-:S13]  /*0c90*/  ISETP.GE.AND P0, PT, R16, R3, PT ;  /* 0x000000031000720c */ /* 0x000fda0003f06270 */
[----:B------:R-:W-:Y:S05]  /*0ca0*/  @!P0 BRA `(.L_x_516) ;  /* 0xfffffffc00188947 */ /* 0x000fea000383ffff */
.L_x_508:
[----:B------:R-:W-:Y:S05]  /*0cb0*/  WARPSYNC.ALL ;  /* 0x0000000000007948 */ /* 0x000fea0003800000 */
[----:B------:R-:W-:Y:S01]  /*0cc0*/  BAR.SYNC.DEFER_BLOCKING 0x0 ;  /* 0x0000000000007b1d */ /* 0x000fe20000010000 */
[----:B------:R-:W-:-:S04]  /*0cd0*/  LOP3.LUT P0, RZ, R0, R9, RZ, 0xfc, !PT ;  /* 0x0000000900ff7212 */ /* 0x000fc8000780fcff */
[----:B------:R-:W-:-:S13]  /*0ce0*/  ISETP.GE.OR P0, PT, R8, R3, P0 ;  /* 0x000000030800720c */ /* 0x000fda0000706670 */
[----:B------:R-:W-:Y:S05]  /*0cf0*/  @P0 EXIT ;  /* 0x000000000000094d */ /* 0x000fea0003800000 */
[----:B---3--:R-:W3:Y:S01]  /*0d00*/  LDC.64 R18, c[0x0][0x388] ;  /* 0x0000e200ff127b82 */ /* 0x008ee20000000a00 */
[----:B------:R-:W4:Y:S07]  /*0d10*/  LDCU UR6, c[0x0][0x368] ;  /* 0x00006d00ff0677ac */ /* 0x000f2e0008000800 */
[----:B------:R-:W0:Y:S08]  /*0d20*/  LDC.64 R16, c[0x0][0x390] ;  /* 0x0000e400ff107b82 */ /* 0x000e300000000a00 */
[----:B--2---:R-:W2:Y:S02]  /*0d30*/  LDC.64 R14, c[0x0][0x398] ;  /* 0x0000e600ff0e7b82 */ /* 0x004ea40000000a00 */
.L_x_517:
[----:B0-----:R-:W-:-:S04]  /*0d40*/  IMAD.WIDE R4, R8, 0x8, R16 ;  /* 0x0000000808047825 */ /* 0x001fc800078e0210 */
[C---:B---3--:R-:W-:Y:S02]  /*0d50*/  IMAD.WIDE R6, R8.reuse, 0x8, R18 ;  /* 0x0000000808067825 */ /* 0x048fe400078e0212 */
[----:B------:R-:W1:Y:S04]  /*0d60*/  LDG.E.64 R4, desc[UR4][R4.64] ;  /* 0x0000000404047981 */ /* 0x000e68000c1e1b00 */
[----:B------:R-:W1:Y:S01]  /*0d70*/  LDG.E.64 R6, desc[UR4][R6.64] ;  /* 0x0000000406067981 */ /* 0x000e62000c1e1b00 */
[----:B--2---:R-:W-:-:S04]  /*0d80*/  IMAD.WIDE R12, R8, 0x8, R14 ;  /* 0x00000008080c7825 */ /* 0x004fc800078e020e */
[----:B----4-:R-:W-:-:S05]  /*0d90*/  VIADD R8, R8, UR6 ;  /* 0x0000000608087c36 */ /* 0x010fca0008000000 */
[----:B------:R-:W-:Y:S01]  /*0da0*/  ISETP.GE.AND P0, PT, R8, R3, PT ;  /* 0x000000030800720c */ /* 0x000fe20003f06270 */
[----:B-1----:R-:W-:-:S07]  /*0db0*/  DADD R10, R4, -R6 ;  /* 0x00000000040a7229 */ /* 0x002fce0000000806 */
[----:B------:R0:W-:Y:S05]  /*0dc0*/  STG.E.64 desc[UR4][R12.64], R10 ;  /* 0x0000000a0c007986 */ /* 0x0001ea000c101b04 */
[----:B------:R-:W-:Y:S05]  /*0dd0*/  @!P0 BRA `(.L_x_517) ;  /* 0xfffffffc00d88947 */ /* 0x000fea000383ffff */
[----:B------:R-:W-:Y:S05]  /*0de0*/  EXIT ;  /* 0x000000000000794d */ /* 0x000fea0003800000 */
.L_x_518:
        /* <DEDUP_REMOVED lines=9> */
.L_x_1614:


//--------------------- .text._Z19fband_matrix_nonisoPdS_S_S_S_S_S_S_S_S_S_S_S_S_S_S_S_S_S_S_S_S_S_S_S_S_S_S_S_S_S_S_PiS_S_S_diddiiddiddiiiid --------------------------
	.section	.text._Z19fband_matrix_nonisoPdS_S_S_S_S_S_S_S_S_S_S_S_S_S_S_S_S_S_S_S_S_S_S_S_S_S_S_S_S_S_S_PiS_S_S_diddiiddiddiiiid,"ax",@progbits
	.align	128
        .global         _Z19fband_matrix_nonisoPdS_S_S_S_S_S_S_S_S_S_S_S_S_S_S_S_S_S_S_S_S_S_S_S_S_S_S_S_S_S_S_PiS_S_S_diddiiddiddiiiid
        .type           _Z19fband_matrix_nonisoPdS_S_S_S_S_S_S_S_S_S_S_S_S_S_S_S_S_S_S_S_S_S_S_S_S_S_S_S_S_S_S_PiS_S_S_diddiiddiddiiiid,@function
        .size           _Z19fband_matrix_nonisoPdS_S_S_S_S_S_S_S_S_S_S_S_S_S_S_S_S_S_S_S_S_S_S_S_S_S_S_S_S_S_S_PiS_S_S_diddiiddiddiiiid,(.L_x_1564 - _Z19fband_matrix_nonisoPdS_S_S_S_S_S_S_S_S_S_S_S_S_S_S_S_S_S_S_S_S_S_S_S_S_S_S_S_S_S_S_PiS_S_S_diddiiddiddiiiid)
        .other          _Z19fband_matrix_nonisoPdS_S_S_S_S_S_S_S_S_S_S_S_S_S_S_S_S_S_S_S_S_S_S_S_S_S_S_S_S_S_S_PiS_S_S_diddiiddiddiiiid,@"STO_CUDA_ENTRY STV_DEFAULT"
_Z19fband_matrix_nonisoPdS_S_S_S_S_S_S_S_S_S_S_S_S_S_S_S_S_S_S_S_S_S_S_S_S_S_S_S_S_S_S_PiS_S_S_diddiiddiddiiiid:
.text._Z19fband_matrix_nonisoPdS_S_S_S_S_S_S_S_S_S_S_S_S_S_S_S_S_S_S_S_S_S_S_S_S_S_S_S_S_S_S_PiS_S_S_diddiiddiddiiiid:
        /* <DEDUP_REMOVED lines=8> */
[----:B------:R-:W1:Y:S08]  /*0080*/  S2UR UR7, SR_CTAID.Y ;  /* 0x00000000000779c3 */ /* 0x000e700000002600 */
[----:B------:R-:W1:Y:S08]  /*0090*/  LDC R3, c[0x0][0x364] ;  /* 0x0000d900ff037b82 */ /* 0x000e700000000800 */
[----:B------:R-:W3:Y:S01]  /*00a0*/  S2UR UR6, SR_CTAID.X ;  /* 0x00000000000679c3 */ /* 0x000ee20000002500 */
[----:B----4-:R-:W-:-:S05]  /*00b0*/  IADD3 R18, P1, PT, R1, UR4, RZ ;  /* 0x0000000401127c10 */ /* 0x010fca000ff3e0ff */
[----:B--2---:R-:W-:Y:S02]  /*00c0*/  IMAD.X R2, RZ, RZ, UR5, P1 ;  /* 0x00000005ff027e24 */ /* 0x004fe400088e06ff */
[----:B------:R-:W2:Y:S01]  /*00d0*/  LDC R40, c[0x0][0x4c4] ;  /* 0x00013100ff287b82 */ /* 0x000ea20000000800 */
[----:B-1----:R-:W-:-:S05]  /*00e0*/  IMAD R22, R3, UR7, R22 ;  /* 0x0000000703167c24 */ /* 0x002fca000f8e0216 */
[----:B0-----:R-:W-:Y:S01]  /*00f0*/  ISETP.GE.AND P0, PT, R22, UR48, PT ;  /* 0x0000003016007c0c */ /* 0x001fe2000bf06270 */
[----:B---3--:R-:W-:-:S05]  /*0100*/  IMAD R17, R0, UR6, R17 ;  /* 0x0000000600117c24 */ /* 0x008fca000f8e0211 */
[----:B--2---:R-:W-:-:S13]  /*0110*/  ISETP.GE.OR P0, PT, R17, R40, P0 ;  /* 0x000000281100720c */ /* 0x004fda0000706670 */
[----:B------:R-:W-:Y:S05]  /*0120*/  @P0 EXIT ;  /* 0x000000000000094d */ /* 0x000fea0003800000 */
[----:B------:R-:W0:Y:S01]  /*0130*/  LDC.64 R4, c[0x0][0x480] ;  /* 0x00012000ff047b82 */ /* 0x000e220000000a00 */
[----:B------:R-:W1:Y:S01]  /*0140*/  LDCU.64 UR46, c[0x0][0x358] ;  /* 0x00006b00ff2e77ac */ /* 0x000e620008000a00 */
[----:B------:R-:W-:Y:S01]  /*0150*/  IMAD R19, R17, UR48, R22 ;  /* 0x0000003011137c24 */ /* 0x000fe2000f8e0216 */
[----:B------:R-:W2:Y:S01]  /*0160*/  LDCU.64 UR4, c[0x0][0x4a0] ;  /* 0x00009400ff0477ac */ /* 0x000ea20008000a00 */
[----:B------:R-:W3:Y:S01]  /*0170*/  LDCU UR49, c[0x0][0x4c0] ;  /* 0x00009800ff3177ac */ /* 0x000ee20008000800 */
[----:B------:R-:W4:Y:S01]  /*0180*/  LDCU.64 UR36, c[0x0][0x4e0] ;  /* 0x00009c00ff2477ac */ /* 0x000f220008000a00 */
[----:B------:R-:W0:Y:S01]  /*0190*/  LDCU.64 UR40, c[0x0][0x4e0] ;  /* 0x00009c00ff2877ac */ /* 0x000e220008000a00 */
[----:B------:R-:W0:Y:S02]  /*01a0*/  LDCU.64 UR44, c[0x0][0x4e8] ;  /* 0x00009d00ff2c77ac */ /* 0x000e240008000a00 */
[----:B0-----:R-:W-:Y:S01]  /*01b0*/  IMAD.WIDE R4, R19, 0x4, R4 ;  /* 0x0000000413047825 */ /* 0x001fe200078e0204 */
[----:B------:R-:W0:Y:S01]  /*01c0*/  LDCU.64 UR38, c[0x0][0x4e8] ;  /* 0x00009d00ff2677ac */ /* 0x000e220008000a00 */
[----:B------:R-:W0:Y:S04]  /*01d0*/  LDCU UR50, c[0x0][0x4c4] ;  /* 0x00009880ff3277ac */ /* 0x000e280008000800 */
[----:B-1----:R-:W5:Y:S01]  /*01e0*/  LDG.E R4, desc[UR46][R4.64] ;  /* 0x0000002e04047981 */ /* 0x002f62000c1e1900 */
[----:B--2---:R-:W-:Y:S01]  /*01f0*/  IMAD.U32 R8, RZ, RZ, UR4 ;  /* 0x00000004ff087e24 */ /* 0x004fe2000f8e00ff */
[----:B------:R-:W-:Y:S01]  /*0200*/  MOV R9, UR5 ;  /* 0x0000000500097c02 */ /* 0x000fe20008000f00 */
[----:B------:R-:W1:Y:S01]  /*0210*/  LDCU UR51, c[0x0][0x4f8] ;  /* 0x00009f00ff3377ac */ /* 0x000e620008000800 */
[----:B------:R-:W2:Y:S01]  /*0220*/  LDCU.64 UR42, c[0x0][0x500] ;  /* 0x0000a000ff2a77ac */ /* 0x000ea20008000a00 */
[----:B-----5:R-:W-:-:S13]  /*0230*/  ISETP.NE.AND P0, PT, R4, 0x1, PT ;  /* 0x000000010400780c */ /* 0x020fda0003f05270 */
[----:B01234-:R-:W-:Y:S05]  /*0240*/  @!P0 BRA `(.L_x_519) ;  /* 0x0000001c00b48947 */ /* 0x01ffea0003800000 */
[----:B------:R-:W0:Y:S02]  /*0250*/  LDC R0, c[0x0][0x4c0] ;  /* 0x00013000ff007b82 */ /* 0x000e240000000800 */
[----:B0-----:R-:W-:-:S13]  /*0260*/  ISETP.GE.AND P0, PT, R0, 0x1, PT ;  /* 0x000000010000780c */ /* 0x001fda0003f06270 */
[----:B------:R-:W-:Y:S05]  /*0270*/  @!P0 EXIT ;  /* 0x000000000000894d */ /* 0x000fea0003800000 */
[----:B------:R-:W0:Y:S01]  /*0280*/  LDCU UR6, c[0x0][0x4bc] ;  /* 0x00009780ff0677ac */ /* 0x000e220008000800 */
[----:B------:R-:W1:Y:S01]  /*0290*/  LDC.64 R8, c[0x0][0x4b8] ;  /* 0x00012e00ff087b82 */ /* 0x000e620000000a00 */
[----:B------:R-:W-:Y:S01]  /*02a0*/  IMAD.MOV.U32 R4, RZ, RZ, 0x1 ;  /* 0x00000001ff047424 */ /* 0x000fe200078e00ff */
[----:B------:R-:W2:Y:S01]  /*02b0*/  LDCU UR4, c[0x0][0x4f0] ;  /* 0x00009e00ff0477ac */ /* 0x000ea20008000800 */
[----:B------:R-:W-:-:S05]  /*02c0*/  IMAD R23, R17, R0, RZ ;  /* 0x0000000011177224 */ /* 0x000fca00078e02ff */
[----:B------:R-:W3:Y:S01]  /*02d0*/  LDC.64 R10, c[0x0][0x4b0] ;  /* 0x00012c00ff0a7b82 */ /* 0x000ee20000000a00 */
[----:B------:R-:W-:-:S07]  /*02e0*/  IMAD.IADD R36, R17, 0x1, R23 ;  /* 0x0000000111247824 */ /* 0x000fce00078e0217 */
[----:B------:R-:W4:Y:S01]  /*02f0*/  LDC R12, c[0x0][0x4b4] ;  /* 0x00012d00ff0c7b82 */ /* 0x000f220000000800 */
[----:B0-----:R-:W1:Y:S02]  /*0300*/  MUFU.RCP64H R5, UR6 ;  /* 0x0000000600057d08 */ /* 0x001e640008001800 */
[----:B-1----:R-:W-:Y:S01]  /*0310*/  DFMA R6, R4, -R8, 1 ;  /* 0x3ff000000406742b */ /* 0x002fe20000000808 */
[----:B----4-:R-:W-:-:S07]  /*0320*/  FSETP.GEU.AND P1, PT, |R12|, 6.5827683646048100446e-37, PT ;  /* 0x036000000c00780b */ /* 0x010fce0003f2e200 */
[----:B------:R-:W-:-:S08]  /*0330*/  DFMA R6, R6, R6, R6 ;  /* 0x000000060606722b */ /* 0x000fd00000000006 */
[----:B------:R-:W-:-:S08]  /*0340*/  DFMA R6, R4, R6, R4 ;  /* 0x000000060406722b */ /* 0x000fd00000000004 */
[----:B------:R-:W-:-:S08]  /*0350*/  DFMA R4, R6, -R8, 1 ;  /* 0x3ff000000604742b */ /* 0x000fd00000000808 */
[----:B------:R-:W-:-:S08]  /*0360*/  DFMA R4, R6, R4, R6 ;  /* 0x000000040604722b */ /* 0x000fd00000000006 */
[----:B---3--:R-:W-:-:S08]  /*0370*/  DMUL R6, R4, R10 ;  /* 0x0000000a04067228 */ /* 0x008fd00000000000 */
[----:B------:R-:W-:-:S08]  /*0380*/  DFMA R8, R6, -R8, R10 ;  /* 0x800000080608722b */ /* 0x000fd0000000000a */
[----:B------:R-:W-:Y:S01]  /*0390*/  DFMA R4, R4, R8, R6 ;  /* 0x000000080404722b */ /* 0x000fe20000000006 */
[----:B--2---:R-:W0:Y:S01]  /*03a0*/  I2F.F64 R6, UR4 ;  /* 0x0000000400067d12 */ /* 0x004e220008201c00 */
[----:B------:R-:W1:Y:S08]  /*03b0*/  LDCU.64 UR4, c[0x0][0x4c8] ;  /* 0x00009900ff0477ac */ /* 0x000e700008000a00 */
[----:B------:R-:W-:Y:S01]  /*03c0*/  FFMA R3, RZ, UR6, R5 ;  /* 0x00000006ff037c23 */ /* 0x000fe20008000005 */
[----:B------:R-:W2:Y:S04]  /*03d0*/  LDCU UR6, c[0x0][0x4c0] ;  /* 0x00009800ff0677ac */ /* 0x000ea80008000800 */
[----:B------:R-:W-:Y:S01]  /*03e0*/  FSETP.GT.AND P0, PT, |R3|, 1.469367938527859385e-39, PT ;  /* 0x001000000300780b */ /* 0x000fe20003f04200 */
[----:B0-----:R-:W-:-:S08]  /*03f0*/  DADD R6, -R6, 1 ;  /* 0x3ff0000006067429 */ /* 0x001fd00000000100 */
[----:B-1----:R-:W-:Y:S01]  /*0400*/  DMUL R8, R6, UR4 ;  /* 0x0000000406087c28 */ /* 0x002fe20008000000 */
[----:B--2---:R-:W-:-:S03]  /*0410*/  IMAD.U32 R37, RZ, RZ, UR6 ;  /* 0x00000006ff257e24 */ /* 0x004fc6000f8e00ff */
[----:B------:R-:W-:Y:S07]  /*0420*/  @P0 BRA P1, `(.L_x_520) ;  /* 0x0000000000280947 */ /* 0x000fee0000800000 */
[----:B------:R-:W0:Y:S01]  /*0430*/  LDCU.64 UR4, c[0x0][0x4b0] ;  /* 0x00009600ff0477ac */ /* 0x000e220008000a00 */
[----:B------:R-:W-:Y:S01]  /*0440*/  MOV R0, 0x4b0 ;  /* 0x000004b000007802 */ /* 0x000fe20000000f00 */
[----:B------:R-:W1:Y:S01]  /*0450*/  LDCU.64 UR6, c[0x0][0x4b8] ;  /* 0x00009700ff0677ac */ /* 0x000e620008000a00 */
[----:B0-----:R-:W-:Y:S01]  /*0460*/  MOV R12, UR4 ;  /* 0x00000004000c7c02 */ /* 0x001fe20008000f00 */
[----:B------:R-:W-:Y:S02]  /*0470*/  IMAD.U32 R13, RZ, RZ, UR5 ;  /* 0x00000005ff0d7e24 */ /* 0x000fe4000f8e00ff */
[----:B-1----:R-:W-:Y:S02]  /*0480*/  IMAD.U32 R4, RZ, RZ, UR6 ;  /* 0x00000006ff047e24 */ /* 0x002fe4000f8e00ff */
[----:B------:R-:W-:-:S07]  /*0490*/  IMAD.U32 R5, RZ, RZ, UR7 ;  /* 0x00000007ff057e24 */ /* 0x000fce000f8e00ff */
[----:B------:R-:W-:Y:S05]  /*04a0*/  CALL.REL.NOINC `($__internal_7_$__cuda_sm20_div_rn_f64_full) ;  /* 0x0000006c00d47944 */ /* 0x000fea0003c00000 */
[----:B------:R-:W-:Y:S01]  /*04b0*/  MOV R4, R54 ;  /* 0x0000003600047202 */ /* 0x000fe20000000f00 */
[----:B------:R-:W-:-:S07]  /*04c0*/  IMAD.MOV.U32 R5, RZ, RZ, R55 ;  /* 0x000000ffff057224 */ /* 0x000fce00078e0037 */
.L_x_520:
[----:B------:R-:W0:Y:S01]  /*04d0*/  LDC.64 R42, c[0x0][0x4c0] ;  /* 0x00013000ff2a7b82 */ /* 0x000e220000000a00 */
[----:B------:R-:W1:Y:S01]  /*04e0*/  LDCU UR8, c[0x0][0x4d8] ;  /* 0x00009b00ff0877ac */ /* 0x000e620008000800 */
[----:B------:R-:W-:Y:S01]  /*04f0*/  DMUL R4, R4, R4 ;  /* 0x0000000404047228 */ /* 0x000fe20000000000 */
[----:B------:R-:W-:Y:S01]  /*0500*/  IMAD.MOV.U32 R24, RZ, RZ, 0x54442d18 ;  /* 0x54442d18ff187424 */ /* 0x000fe200078e00ff */
[----:B------:R-:W-:Y:S01]  /*0510*/  MOV R25, 0x401921fb ;  /* 0x401921fb00197802 */ /* 0x000fe20000000f00 */
[----:B------:R-:W2:Y:S01]  /*0520*/  LDCU.64 UR6, c[0x0][0x4e0] ;  /* 0x00009c00ff0677ac */ /* 0x000ea20008000a00 */
[----:B------:R-:W-:Y:S01]  /*0530*/  BSSY.RECONVERGENT B7, `(.L_x_521) ;  /* 0x00000da000077945 */ /* 0x000fe20003800200 */
[----:B------:R-:W-:Y:S01]  /*0540*/  SHF.R.S32.HI R44, RZ, 0x1f, R23 ;  /* 0x0000001fff2c7819 */ /* 0x000fe20000011417 */
[----:B------:R-:W3:Y:S01]  /*0550*/  LDC.64 R6, c[0x0][0x3b0] ;  /* 0x0000ec00ff067b82 */ /* 0x000ee20000000a00 */
[----:B------:R-:W-:Y:S01]  /*0560*/  UMOV UR4, 0x54442d18 ;  /* 0x54442d1800047882 */ /* 0x000fe20000000000 */
[----:B------:R-:W-:Y:S01]  /*0570*/  DMUL R4, R8, R4 ;  /* 0x0000000408047228 */ /* 0x000fe20000000000 */
[----:B------:R-:W-:Y:S01]  /*0580*/  UMOV UR5, 0x400921fb ;  /* 0x400921fb00057882 */ /* 0x000fe20000000000 */
[----:B------:R-:W-:Y:S01]  /*0590*/  SHF.R.S32.HI R45, RZ, 0x1f, R36 ;  /* 0x0000001fff2d7819 */ /* 0x000fe20000011424 */
[----:B------:R-:W-:-:S03]  /*05a0*/  IMAD.MOV.U32 R61, RZ, RZ, 0x1 ;  /* 0x00000001ff3d7424 */ /* 0x000fc600078e00ff */
[----:B------:R-:W4:Y:S02]  /*05b0*/  LDC.64 R40, c[0x0][0x3b8] ;  /* 0x0000ee00ff287b82 */ /* 0x000f240000000a00 */
[----:B------:R-:W-:Y:S02]  /*05c0*/  DMUL R26, R4, UR4 ;  /* 0x00000004041a7c28 */ /* 0x000fe40008000000 */
[----:B--2---:R-:W-:Y:S01]  /*05d0*/  DMUL R24, R24, UR6 ;  /* 0x0000000618187c28 */ /* 0x004fe20008000000 */
[----:B0-----:R-:W-:Y:S02]  /*05e0*/  VIADD R16, R42, 0xffffffff ;  /* 0xffffffff2a107836 */ /* 0x001fe40000000000 */
[C-C-:B------:R-:W-:Y:S02]  /*05f0*/  IMAD R3, R43.reuse, R42, R17.reuse ;  /* 0x0000002a2b037224 */ /* 0x140fe400078e0211 */
[----:B-1----:R-:W-:Y:S02]  /*0600*/  IMAD R49, R43, UR8, RZ ;  /* 0x000000082b317c24 */ /* 0x002fe4000f8e02ff */
[----:B------:R-:W-:Y:S01]  /*0610*/  IMAD R43, R16, R43, R17 ;  /* 0x0000002b102b7224 */ /* 0x000fe200078e0211 */
[----:B---3--:R-:W-:Y:S01]  /*0620*/  IADD3 R38, P1, PT, R6, -0x8, RZ ;  /* 0xfffffff806267810 */ /* 0x008fe20007f3e0ff */
[----:B------:R-:W-:-:S02]  /*0630*/  IMAD.IADD R42, R23, 0x1, R42 ;  /* 0x00000001172a7824 */ /* 0x000fc400078e022a */
[--C-:B------:R-:W-:Y:S02]  /*0640*/  IMAD R46, R3, UR8, R22.reuse ;  /* 0x00000008032e7c24 */ /* 0x100fe4000f8e0216 */
[----:B------:R-:W-:Y:S01]  /*0650*/  IMAD R60, R43, UR8, R22 ;  /* 0x000000082b3c7c24 */ /* 0x000fe2000f8e0216 */
[----:B----4-:R-:W-:Y:S02]  /*0660*/  IADD3 R39, P0, PT, R40, -0x8, RZ ;  /* 0xfffffff828277810 */ /* 0x010fe40007f1e0ff */
[----:B------:R-:W-:Y:S02]  /*0670*/  IADD3.X R40, PT, PT, R7, -0x1, RZ, P1, !PT ;  /* 0xffffffff07287810 */ /* 0x000fe40000ffe4ff */
[----:B------:R-:W-:-:S09]  /*0680*/  IADD3.X R41, PT, PT, R41, -0x1, RZ, P0, !PT ;  /* 0xffffffff29297810 */ /* 0x000fd200007fe4ff */
.L_x_535:
[----:B------:R-:W-:-:S13]  /*0690*/  ISETP.NE.AND P0, PT, R61, 0x1, PT ;  /* 0x000000013d00780c */ /* 0x000fda0003f05270 */
[----:B------:R-:W0:Y:S08]  /*06a0*/  @!P0 LDC R3, c[0x0][0x4c0] ;  /* 0x00013000ff038b82 */ /* 0x000e300000000800 */
[----:B------:R-:W1:Y:S08]  /*06b0*/  @!P0 LDC.64 R8, c[0x0][0x3b0] ;  /* 0x0000ec00ff088b82 */ /* 0x000e700000000a00 */
[----:B------:R-:W2:Y:S01]  /*06c0*/  @!P0 LDC.64 R6, c[0x0][0x380] ;  /* 0x0000e000ff068b82 */ /* 0x000ea20000000a00 */
[----:B0-----:R-:W-:-:S04]  /*06d0*/  @!P0 IADD3 R0, P1, PT, R36, R3, RZ ;  /* 0x0000000324008210 */ /* 0x001fc80007f3e0ff */
[----:B------:R-:W-:Y:S02]  /*06e0*/  @!P0 LEA.HI.X.SX32 R3, R3, R45, 0x1, P1 ;  /* 0x0000002d03038211 */ /* 0x000fe400008f0eff */
[----:B-1----:R-:W-:-:S04]  /*06f0*/  @!P0 LEA R8, P1, R0, R8, 0x3 ;  /* 0x0000000800088211 */ /* 0x002fc800078218ff */
[----:B------:R-:W-:-:S05]  /*0700*/  @!P0 LEA.HI.X R9, R0, R9, R3, 0x3, P1 ;  /* 0x0000000900098211 */ /* 0x000fca00008f1c03 */
[----:B------:R-:W3:Y:S01]  /*0710*/  @!P0 LDG.E.64 R4, desc[UR46][R8.64+-0x8] ;  /* 0xfffff82e08048981 */ /* 0x000ee2000c1e1b00 */
[----:B--2---:R-:W-:Y:S01]  /*0720*/  @!P0 IMAD.WIDE R6, R60, 0x8, R6 ;  /* 0x000000083c068825 */ /* 0x004fe200078e0206 */
[----:B------:R-:W-:Y:S01]  /*0730*/  BSSY.RECONVERGENT B6, `(.L_x_522) ;  /* 0x00000ae000067945 */ /* 0x000fe20003800200 */
[----:B---3--:R-:W-:-:S07]  /*0740*/  @!P0 DMUL R4, R26, R4 ;  /* 0x000000041a048228 */ /* 0x008fce0000000000 */
[----:B------:R0:W-:Y:S01]  /*0750*/  @!P0 STG.E.64 desc[UR46][R6.64], R4 ;  /* 0x0000000406008986 */ /* 0x0001e2000c101b2e */
[----:B------:R-:W-:Y:S05]  /*0760*/  @!P0 BRA `(.L_x_523) ;  /* 0x0000000800a88947 */ /* 0x000fea0003800000 */
[----:B0-----:R-:W0:Y:S08]  /*0770*/  LDC.64 R4, c[0x0][0x3d0] ;  /* 0x0000f400ff047b82 */ /* 0x001e300000000a00 */
[----:B------:R-:W1:Y:S08]  /*0780*/  LDC.64 R6, c[0x0][0x3e0] ;  /* 0x0000f800ff067b82 */ /* 0x000e700000000a00 */
[----:B------:R-:W2:Y:S01]  /*0790*/  LDC.64 R8, c[0x0][0x3b8] ;  /* 0x0000ee00ff087b82 */ /* 0x000ea20000000a00 */
[----:B0-----:R-:W-:-:S07]  /*07a0*/  IMAD.WIDE R4, R60, 0x8, R4 ;  /* 0x000000083c047825 */ /* 0x001fce00078e0204 */
[----:B------:R-:W0:Y:S01]  /*07b0*/  LDC.64 R14, c[0x0][0x488] ;  /* 0x00012200ff0e7b82 */ /* 0x000e220000000a00 */
[----:B------:R-:W3:Y:S01]  /*07c0*/  LDG.E.64 R4, desc[UR46][R4.64] ;  /* 0x0000002e04047981 */ /* 0x000ee2000c1e1b00 */
[----:B-1----:R-:W-:Y:S01]  /*07d0*/  IMAD.WIDE R6, R43, 0x8, R6 ;  /* 0x000000082b067825 */ /* 0x002fe200078e0206 */
[----:B------:R-:W-:-:S05]  /*07e0*/  SHF.R.S32.HI R47, RZ, 0x1f, R37 ;  /* 0x0000001fff2f7819 */ /* 0x000fca0000011425 */
[----:B------:R-:W1:Y:S01]  /*07f0*/  LDC.64 R20, c[0x0][0x3d8] ;  /* 0x0000f600ff147b82 */ /* 0x000e620000000a00 */
[----:B------:R-:W3:Y:S01]  /*0800*/  LDG.E.64 R6, desc[UR46][R6.64] ;  /* 0x0000002e06067981 */ /* 0x000ee2000c1e1b00 */
[----:B------:R-:W-:-:S06]  /*0810*/  IADD3 R3, P1, PT, R36, R37, RZ ;  /* 0x0000002524037210 */ /* 0x000fcc0007f3e0ff */
[----:B------:R-:W4:Y:S01]  /*0820*/  LDC.64 R30, c[0x0][0x3e8] ;  /* 0x0000fa00ff1e7b82 */ /* 0x000f220000000a00 */
[----:B------:R-:W-:Y:S01]  /*0830*/  IMAD.X R0, R45, 0x1, R47, P1 ;  /* 0x000000012d007824 */ /* 0x000fe200008e062f */
[----:B------:R-:W-:Y:S01]  /*0840*/  LEA R32, P1, R3, R38, 0x3 ;  /* 0x0000002603207211 */ /* 0x000fe200078218ff */
[----:B--2---:R-:W-:-:S05]  /*0850*/  IMAD.WIDE R34, R42, 0x8, R8 ;  /* 0x000000082a227825 */ /* 0x004fca00078e0208 */
[----:B------:R-:W2:Y:S01]  /*0860*/  LDC.64 R28, c[0x0][0x490] ;  /* 0x00012400ff1c7b82 */ /* 0x000ea20000000a00 */
[----:B------:R-:W-:Y:S01]  /*0870*/  LEA.HI.X R33, R3, R40, R0, 0x3, P1 ;  /* 0x0000002803217211 */ /* 0x000fe200008f1c00 */
[----:B0-----:R-:W-:-:S06]  /*0880*/  IMAD.WIDE R8, R60, 0x8, R14 ;  /* 0x000000083c087825 */ /* 0x001fcc00078e020e */
[----:B------:R-:W4:Y:S01]  /*0890*/  LDG.E.64 R8, desc[UR46][R8.64] ;  /* 0x0000002e08087981 */ /* 0x000f22000c1e1b00 */
[----:B--2---:R-:W-:-:S06]  /*08a0*/  IMAD.WIDE R28, R60, 0x8, R28 ;  /* 0x000000083c1c7825 */ /* 0x004fcc00078e021c */
[----:B------:R-:W5:Y:S01]  /*08b0*/  LDG.E.64 R28, desc[UR46][R28.64] ;  /* 0x0000002e1c1c7981 */ /* 0x000f62000c1e1b00 */
[----:B---3--:R-:W-:-:S08]  /*08c0*/  DADD R50, R4, R6 ;  /* 0x0000000004327229 */ /* 0x008fd00000000006 */
[----:B------:R-:W-:Y:S01]  /*08d0*/  DSETP.GEU.AND P0, PT, R50, UR44, PT ;  /* 0x0000002c32007e2a */ /* 0x000fe2000bf0e000 */
[----:B-1----:R-:W-:-:S04]  /*08e0*/  IMAD.WIDE R4, R60, 0x8, R20 ;  /* 0x000000083c047825 */ /* 0x002fc800078e0214 */
[----:B----4-:R-:W-:Y:S02]  /*08f0*/  IMAD.WIDE R6, R43, 0x8, R30 ;  /* 0x000000082b067825 */ /* 0x010fe400078e021e */
[----:B------:R-:W2:Y:S04]  /*0900*/  LDG.E.64 R4, desc[UR46][R4.64] ;  /* 0x0000002e04047981 */ /* 0x000ea8000c1e1b00 */
[----:B------:R-:W2:Y:S04]  /*0910*/  LDG.E.64 R6, desc[UR46][R6.64] ;  /* 0x0000002e06067981 */ /* 0x000ea8000c1e1b00 */
[----:B------:R-:W3:Y:S04]  /*0920*/  @!P0 LDG.E.64 R12, desc[UR46][R32.64] ;  /* 0x0000002e200c8981 */ /* 0x000ee8000c1e1b00 */
[----:B------:R-:W3:Y:S01]  /*0930*/  @!P0 LDG.E.64 R10, desc[UR46][R34.64] ;  /* 0x0000002e220a8981 */ /* 0x000ee2000c1e1b00 */
[----:B------:R-:W-:Y:S01]  /*0940*/  BSSY.RECONVERGENT B1, `(.L_x_524) ;  /* 0x0000026000017945 */ /* 0x000fe20003800200 */
[----:B---3--:R-:W-:-:S02]  /*0950*/  @!P0 DADD R10, R10, R12 ;  /* 0x000000000a0a8229 */ /* 0x008fc4000000000c */
[----:B------:R-:W-:-:S06]  /*0960*/  @!P0 DADD R12, -R8, 1 ;  /* 0x3ff00000080c8429 */ /* 0x000fcc0000000100 */
[----:B------:R-:W-:Y:S02]  /*0970*/  @!P0 DMUL R10, R10, 0.5 ;  /* 0x3fe000000a0a8828 */ /* 0x000fe40000000000 */
[----:B--2---:R-:W-:-:S06]  /*0980*/  DADD R30, R4, R6 ;  /* 0x00000000041e7229 */ /* 0x004fcc0000000006 */
[----:B------:R-:W-:Y:S01]  /*0990*/  @!P0 DMUL R10, R10, R12 ;  /* 0x0000000c0a0a8228 */ /* 0x000fe20000000000 */
[----:B------:R-:W-:Y:S10]  /*09a0*/  @!P0 BRA `(.L_x_525) ;  /* 0x00000000007c8947 */ /* 0x000ff40003800000 */
[----:B------:R-:W2:Y:S04]  /*09b0*/  LDG.E.64 R10, desc[UR46][R34.64] ;  /* 0x0000002e220a7981 */ /* 0x000ea8000c1e1b00 */
[----:B------:R-:W2:Y:S01]  /*09c0*/  LDG.E.64 R14, desc[UR46][R32.64] ;  /* 0x0000002e200e7981 */ /* 0x000ea2000c1e1b00 */
[----:B------:R-:W0:Y:S01]  /*09d0*/  MUFU.RCP64H R5, R51 ;  /* 0x0000003300057308 */ /* 0x000e220000001800 */
[----:B------:R-:W-:Y:S01]  /*09e0*/  MOV R4, 0x1 ;  /* 0x0000000100047802 */ /* 0x000fe20000000f00 */
[----:B------:R-:W-:Y:S05]  /*09f0*/  BSSY.RECONVERGENT B2, `(.L_x_526) ;  /* 0x0000016000027945 */ /* 0x000fea0003800200 */
[----:B0-----:R-:W-:-:S08]  /*0a00*/  DFMA R6, -R50, R4, 1 ;  /* 0x3ff000003206742b */ /* 0x001fd00000000104 */
[----:B------:R-:W-:-:S08]  /*0a10*/  DFMA R6, R6, R6, R6 ;  /* 0x000000060606722b */ /* 0x000fd00000000006 */
[----:B------:R-:W-:-:S08]  /*0a20*/  DFMA R6, R4, R6, R4 ;  /* 0x000000060406722b */ /* 0x000fd00000000004 */
[----:B------:R-:W-:-:S08]  /*0a30*/  DFMA R4, -R50, R6, 1 ;  /* 0x3ff000003204742b */ /* 0x000fd00000000106 */
[----:B------:R-:W-:Y:S02]  /*0a40*/  DFMA R4, R6, R4, R6 ;  /* 0x000000040604722b */ /* 0x000fe40000000006 */
[----:B--2---:R-:W-:-:S08]  /*0a50*/  DADD R20, R14, -R10 ;  /* 0x000000000e147229 */ /* 0x004fd0000000080a */
        /* <DEDUP_REMOVED lines=12> */
[----:B-----5:R-:W-:Y:S05]  /*0b20*/  CALL.REL.NOINC `($__internal_7_$__cuda_sm20_div_rn_f64_full) ;  /* 0x0000006800347944 */ /* 0x020fea0003c00000 */
[----:B------:R-:W-:Y:S02]  /*0b30*/  IMAD.MOV.U32 R4, RZ, RZ, R54 ;  /* 0x000000ffff047224 */ /* 0x000fe400078e0036 */
[----:B------:R-:W-:-:S07]  /*0b40*/  IMAD.MOV.U32 R5, RZ, RZ, R55 ;  /* 0x000000ffff057224 */ /* 0x000fce00078e0037 */
.L_x_527:
[----:B------:R-:W-:Y:S05]  /*0b50*/  BSYNC.RECONVERGENT B2 ;  /* 0x0000000000027941 */ /* 0x000fea0003800200 */
.L_x_526:
[C---:B------:R-:W-:Y:S02]  /*0b60*/  DADD R6, R8.reuse, -1 ;  /* 0xbff0000008067429 */ /* 0x040fe40000000000 */
[----:B------:R-:W-:-:S06]  /*0b70*/  DFMA R10, -R8, R10, R14 ;  /* 0x0000000a080a722b */ /* 0x000fcc000000010e */
[----:B------:R-:W-:-:S08]  /*0b80*/  DMUL R6, R6, UR40 ;  /* 0x0000002806067c28 */ /* 0x000fd00008000000 */
[----:B------:R-:W-:-:S11]  /*0b90*/  DFMA R10, R6, R4, R10 ;  /* 0x00000004060a722b */ /* 0x000fd6000000000a */
.L_x_525:
[----:B------:R-:W-:Y:S05]  /*0ba0*/  BSYNC.RECONVERGENT B1 ;  /* 0x0000000000017941 */ /* 0x000fea0003800200 */
.L_x_524:
[----:B------:R-:W0:Y:S08]  /*0bb0*/  LDC.64 R4, c[0x0][0x380] ;  /* 0x0000e000ff047b82 */ /* 0x000e300000000a00 */
[----:B------:R-:W1:Y:S01]  /*0bc0*/  LDC.64 R34, c[0x0][0x390] ;  /* 0x0000e400ff227b82 */ /* 0x000e620000000a00 */
[----:B------:R-:W-:Y:S01]  /*0bd0*/  UMOV UR4, 0xe48e0530 ;  /* 0xe48e053000047882 */ /* 0x000fe20000000000 */
[----:B------:R-:W-:-:S06]  /*0be0*/  UMOV UR5, 0x2b2bff2e ;  /* 0x2b2bff2e00057882 */ /* 0x000fcc0000000000 */
[----:B------:R-:W2:Y:S01]  /*0bf0*/  LDC R0, c[0x0][0x4fc] ;  /* 0x00013f00ff007b82 */ /* 0x000ea20000000800 */
[----:B0-----:R-:W-:-:S06]  /*0c00*/  IMAD.WIDE R4, R46, 0x8, R4 ;  /* 0x000000082e047825 */ /* 0x001fcc00078e0204 */
[----:B------:R-:W3:Y:S01]  /*0c10*/  LDG.E.64 R4, desc[UR46][R4.64] ;  /* 0x0000002e04047981 */ /* 0x000ee2000c1e1b00 */
[----:B------:R-:W-:Y:S01]  /*0c20*/  BSSY.RECONVERGENT B8, `(.L_x_528) ;  /* 0x0000017000087945 */ /* 0x000fe20003800200 */
[----:B-1----:R-:W-:Y:S01]  /*0c30*/  IMAD.WIDE R34, R60, 0x8, R34 ;  /* 0x000000083c227825 */ /* 0x002fe200078e0222 */
[----:B---3--:R-:W-:-:S08]  /*0c40*/  DMUL R8, R8, R4 ;  /* 0x0000000408087228 */ /* 0x008fd00000000000 */
[----:B------:R-:W-:-:S08]  /*0c50*/  DFMA R8, R10, R24, R8 ;  /* 0x000000180a08722b */ /* 0x000fd00000000008 */
[----:B------:R-:W-:Y:S02]  /*0c60*/  DADD R6, -RZ, |R8| ;  /* 0x00000000ff067229 */ /* 0x000fe40000000508 */
[----:B------:R-:W-:-:S08]  /*0c70*/  DSETP.GEU.AND P0, PT, |R8|, UR4, PT ;  /* 0x0000000408007e2a */ /* 0x000fd0000bf0e200 */
[----:B------:R-:W-:Y:S02]  /*0c80*/  FSEL R6, R6, R8, !P0 ;  /* 0x0000000806067208 */ /* 0x000fe40004000000 */
[----:B------:R-:W-:-:S05]  /*0c90*/  FSEL R7, R7, R9, !P0 ;  /* 0x0000000907077208 */ /* 0x000fca0004000000 */
[----:B------:R0:W-:Y:S01]  /*0ca0*/  STG.E.64 desc[UR46][R34.64], R6 ;  /* 0x0000000622007986 */ /* 0x0001e2000c101b2e */
[----:B------:R-:W-:-:S06]  /*0cb0*/  DSETP.GEU.AND P0, PT, R6, RZ, PT ;  /* 0x000000ff0600722a */ /* 0x000fcc0003f0e000 */
[----:B--2---:R-:W-:-:S13]  /*0cc0*/  ISETP.NE.OR P0, PT, R0, 0x1, P0 ;  /* 0x000000010000780c */ /* 0x004fda0000705670 */
[----:B0-----:R-:W-:Y:S05]  /*0cd0*/  @P0 BRA `(.L_x_529) ;  /* 0x00000000002c0947 */ /* 0x001fea0003800000 */
[----:B------:R-:W-:Y:S01]  /*0ce0*/  MOV R0, 0x40 ;  /* 0x0000004000007802 */ /* 0x000fe20000000f00 */
[----:B------:R0:W-:Y:S01]  /*0cf0*/  STL.64 [R1], R16 ;  /* 0x0000001001007387 */ /* 0x0001e20000100a00 */
[----:B------:R-:W1:Y:S01]  /*0d00*/  LDCU.64 UR4, c[0x4][0x28] ;  /* 0x01000500ff0477ac */ /* 0x000e620008000a00 */
[----:B------:R-:W-:Y:S01]  /*0d10*/  IMAD.MOV.U32 R6, RZ, RZ, R18 ;  /* 0x000000ffff067224 */ /* 0x000fe200078e0012 */
[----:B------:R0:W2:Y:S01]  /*0d20*/  LDC.64 R8, c[0x4][R0] ;  /* 0x0100000000087b82 */ /* 0x0000a20000000a00 */
[----:B------:R0:W-:Y:S01]  /*0d30*/  STL [R1+0x8], R22 ;  /* 0x0000081601007387 */ /* 0x0001e20000100800 */
[----:B------:R-:W-:Y:S02]  /*0d40*/  IMAD.MOV.U32 R7, RZ, RZ, R2 ;  /* 0x000000ffff077224 */ /* 0x000fe400078e0002 */
[----:B-1----:R-:W-:Y:S01]  /*0d50*/  IMAD.U32 R4, RZ, RZ, UR4 ;  /* 0x00000004ff047e24 */ /* 0x002fe2000f8e00ff */
[----:B0-----:R-:W-:-:S07]  /*0d60*/  MOV R5, UR5 ;  /* 0x0000000500057c02 */ /* 0x001fce0008000f00 */
[----:B------:R-:W-:-:S07]  /*0d70*/  LEPC R20, `(.L_x_529) ;  /* 0x000000001014794e */ /* 0x000fce0000000000 */
[----:B--2--5:R-:W-:Y:S05]  /*0d80*/  CALL.ABS.NOINC R8 ;  /* 0x0000000008007343 */ /* 0x024fea0003c00000 */
.L_x_529:
[----:B------:R-:W-:Y:S05]  /*0d90*/  BSYNC.RECONVERGENT B8 ;  /* 0x0000000000087941 */ /* 0x000fea0003800200 */
.L_x_528:
[----:B------:R-:W-:Y:S01]  /*0da0*/  DSETP.GEU.AND P0, PT, R30, UR44, PT ;  /* 0x0000002c1e007e2a */ /* 0x000fe2000bf0e000 */
[----:B------:R-:W-:Y:S01]  /*0db0*/  IADD3 R0, P1, PT, R37, R23, RZ ;  /* 0x0000001725007210 */ /* 0x000fe20007f3e0ff */
[----:B------:R-:W-:Y:S04]  /*0dc0*/  BSSY.RECONVERGENT B1, `(.L_x_530) ;  /* 0x0000029000017945 */ /* 0x000fe80003800200 */
[----:B------:R-:W-:Y:S01]  /*0dd0*/  IMAD.X R47, R44, 0x1, R47, P1 ;  /* 0x000000012c2f7824 */ /* 0x000fe200008e062f */
[----:B------:R-:W-:-:S04]  /*0de0*/  LEA R8, P1, R0, R39, 0x3 ;  /* 0x0000002700087211 */ /* 0x000fc800078218ff */
[----:B------:R-:W-:-:S03]  /*0df0*/  LEA.HI.X R9, R0, R41, R47, 0x3, P1 ;  /* 0x0000002900097211 */ /* 0x000fc600008f1c2f */
[----:B------:R-:W-:Y:S06]  /*0e00*/  @P0 BRA `(.L_x_531) ;  /* 0x00000000001c0947 */ /* 0x000fec0003800000 */
[----:B------:R-:W2:Y:S04]  /*0e10*/  LDG.E.64 R4, desc[UR46][R8.64] ;  /* 0x0000002e08047981 */ /* 0x000ea8000c1e1b00 */
[----:B------:R-:W2:Y:S01]  /*0e20*/  LDG.E.64 R32, desc[UR46][R32.64] ;  /* 0x0000002e20207981 */ /* 0x000ea2000c1e1b00 */
[----:B-----5:R-:W-:Y:S02]  /*0e30*/  DADD R6, -R28, 1 ;  /* 0x3ff000001c067429 */ /* 0x020fe40000000100 */
[----:B--2---:R-:W-:-:S08]  /*0e40*/  DADD R4, R4, R32 ;  /* 0x0000000004047229 */ /* 0x004fd00000000020 */
[----:B------:R-:W-:-:S08]  /*0e50*/  DMUL R4, R4, 0.5 ;  /* 0x3fe0000004047828 */ /* 0x000fd00000000000 */
[----:B------:R-:W-:Y:S01]  /*0e60*/  DMUL R4, R4, R6 ;  /* 0x0000000604047228 */ /* 0x000fe20000000000 */
[----:B------:R-:W-:Y:S10]  /*0e70*/  BRA `(.L_x_532) ;  /* 0x0000000000747947 */ /* 0x000ff40003800000 */
.L_x_531:
        /* <DEDUP_REMOVED lines=21> */
[----:B-----5:R-:W-:Y:S05]  /*0fd0*/  CALL.REL.NOINC `($__internal_7_$__cuda_sm20_div_rn_f64_full) ;  /* 0x0000006400087944 */ /* 0x020fea0003c00000 */
[----:B------:R-:W-:Y:S01]  /*0fe0*/  IMAD.MOV.U32 R4, RZ, RZ, R54 ;  /* 0x000000ffff047224 */ /* 0x000fe200078e0036 */
[----:B------:R-:W-:-:S07]  /*0ff0*/  MOV R5, R55 ;  /* 0x0000003700057202 */ /* 0x000fce0000000f00 */
.L_x_534:
[----:B------:R-:W-:Y:S05]  /*1000*/  BSYNC.RECONVERGENT B2 ;  /* 0x0000000000027941 */ /* 0x000fea0003800200 */
.L_x_533:
[C---:B-----5:R-:W-:Y:S02]  /*1010*/  DADD R6, R28.reuse, -1 ;  /* 0xbff000001c067429 */ /* 0x060fe40000000000 */
[----:B------:R-:W-:-:S06]  /*1020*/  DFMA R8, -R28, R32, R8 ;  /* 0x000000201c08722b */ /* 0x000fcc0000000108 */
[----:B------:R-:W-:-:S08]  /*1030*/  DMUL R6, R6, UR40 ;  /* 0x0000002806067c28 */ /* 0x000fd00008000000 */
[----:B------:R-:W-:-:S11]  /*1040*/  DFMA R4, R6, R4, R8 ;  /* 0x000000040604722b */ /* 0x000fd60000000008 */
.L_x_532:
[----:B------:R-:W-:Y:S05]  /*1050*/  BSYNC.RECONVERGENT B1 ;  /* 0x0000000000017941 */ /* 0x000fea0003800200 */
.L_x_530:
[----:B------:R-:W2:Y:S01]  /*1060*/  LDG.E.64 R34, desc[UR46][R34.64] ;  /* 0x0000002e22227981 */ /* 0x000ea2000c1e1b00 */
[----:B------:R-:W0:Y:S01]  /*1070*/  LDC.64 R8, c[0x0][0x380] ;  /* 0x0000e000ff087b82 */ /* 0x000e220000000a00 */
[----:B------:R-:W-:Y:S01]  /*1080*/  UMOV UR4, 0xe48e0530 ;  /* 0xe48e053000047882 */ /* 0x000fe20000000000 */
[----:B------:R-:W-:-:S06]  /*1090*/  UMOV UR5, 0x2b2bff2e ;  /* 0x2b2bff2e00057882 */ /* 0x000fcc0000000000 */
[----:B------:R-:W1:Y:S01]  /*10a0*/  LDC R0, c[0x0][0x4fc] ;  /* 0x00013f00ff007b82 */ /* 0x000e620000000800 */
[----:B0-----:R-:W-:Y:S01]  /*10b0*/  IMAD.WIDE R8, R60, 0x8, R8 ;  /* 0x000000083c087825 */ /* 0x001fe200078e0208 */
[----:B--2---:R-:W-:-:S08]  /*10c0*/  DMUL R28, R28, R34 ;  /* 0x000000221c1c7228 */ /* 0x004fd00000000000 */
[----:B------:R-:W-:-:S08]  /*10d0*/  DFMA R4, R4, R24, R28 ;  /* 0x000000180404722b */ /* 0x000fd0000000001c */
[----:B------:R-:W-:Y:S02]  /*10e0*/  DADD R6, -RZ, |R4| ;  /* 0x00000000ff067229 */ /* 0x000fe40000000504 */
[----:B------:R-:W-:-:S08]  /*10f0*/  DSETP.GEU.AND P0, PT, |R4|, UR4, PT ;  /* 0x0000000404007e2a */ /* 0x000fd0000bf0e200 */
[----:B------:R-:W-:Y:S02]  /*1100*/  FSEL R4, R6, R4, !P0 ;  /* 0x0000000406047208 */ /* 0x000fe40004000000 */
[----:B------:R-:W-:-:S05]  /*1110*/  FSEL R5, R7, R5, !P0 ;  /* 0x0000000507057208 */ /* 0x000fca0004000000 */
[----:B------:R2:W-:Y:S01]  /*1120*/  STG.E.64 desc[UR46][R8.64], R4 ;  /* 0x0000000408007986 */ /* 0x0005e2000c101b2e */
[----:B------:R-:W-:-:S06]  /*1130*/  DSETP.GEU.AND P0, PT, R4, RZ, PT ;  /* 0x000000ff0400722a */ /* 0x000fcc0003f0e000 */
[----:B-1----:R-:W-:-:S13]  /*1140*/  ISETP.NE.OR P0, PT, R0, 0x1, P0 ;  /* 0x000000010000780c */ /* 0x002fda0000705670 */
[----:B--2---:R-:W-:Y:S05]  /*1150*/  @P0 BRA `(.L_x_523) ;  /* 0x00000000002c0947 */ /* 0x004fea0003800000 */
[----:B------:R-:W-:Y:S01]  /*1160*/  MOV R0, 0x40 ;  /* 0x0000004000007802 */ /* 0x000fe20000000f00 */
[----:B------:R0:W-:Y:S01]  /*1170*/  STL.64 [R1], R16 ;  /* 0x0000001001007387 */ /* 0x0001e20000100a00 */
[----:B------:R-:W1:Y:S01]  /*1180*/  LDCU.64 UR4, c[0x4][0x28] ;  /* 0x01000500ff0477ac */ /* 0x000e620008000a00 */
[----:B------:R-:W-:Y:S01]  /*1190*/  IMAD.MOV.U32 R6, RZ, RZ, R18 ;  /* 0x000000ffff067224 */ /* 0x000fe200078e0012 */
[----:B------:R0:W2:Y:S01]  /*11a0*/  LDC.64 R8, c[0x4][R0] ;  /* 0x0100000000087b82 */ /* 0x0000a20000000a00 */
[----:B------:R0:W-:Y:S01]  /*11b0*/  STL [R1+0x8], R22 ;  /* 0x0000081601007387 */ /* 0x0001e20000100800 */
[----:B------:R-:W-:Y:S01]  /*11c0*/  MOV R7, R2 ;  /* 0x0000000200077202 */ /* 0x000fe20000000f00 */
[----:B-1----:R-:W-:Y:S02]  /*11d0*/  IMAD.U32 R4, RZ, RZ, UR4 ;  /* 0x00000004ff047e24 */ /* 0x002fe4000f8e00ff */
[----:B0-----:R-:W-:-:S07]  /*11e0*/  IMAD.U32 R5, RZ, RZ, UR5 ;  /* 0x00000005ff057e24 */ /* 0x001fce000f8e00ff */
[----:B------:R-:W-:-:S07]  /*11f0*/  LEPC R20, `(.L_x_523) ;  /* 0x000000001014794e */ /* 0x000fce0000000000 */
[----:B--2---:R-:W-:Y:S05]  /*1200*/  CALL.ABS.NOINC R8 ;  /* 0x0000000008007343 */ /* 0x004fea0003c00000 */
.L_x_523:
[----:B------:R-:W-:Y:S05]  /*1210*/  BSYNC.RECONVERGENT B6 ;  /* 0x0000000000067941 */ /* 0x000fea0003800200 */
.L_x_522:
[----:B0-----:R-:W0:Y:S01]  /*1220*/  LDC R4, c[0x0][0x4c4] ;  /* 0x00013100ff047b82 */ /* 0x001e220000000800 */
[----:B------:R-:W-:Y:S01]  /*1230*/  VIADD R0, R16, 0x1 ;  /* 0x0000000110007836 */ /* 0x000fe20000000000 */
[----:B------:R-:W-:Y:S01]  /*1240*/  IADD3 R61, PT, PT, R61, -0x1, RZ ;  /* 0xffffffff3d3d7810 */ /* 0x000fe20007ffe0ff */
[--C-:B------:R-:W-:Y:S02]  /*1250*/  IMAD.IADD R60, R60, 0x1, -R49.reuse ;  /* 0x000000013c3c7824 */ /* 0x100fe400078e0a31 */
[----:B------:R-:W-:Y:S01]  /*1260*/  IMAD.IADD R46, R46, 0x1, -R49 ;  /* 0x000000012e2e7824 */ /* 0x000fe200078e0a31 */
[----:B------:R-:W-:Y:S01]  /*1270*/  ISETP.GT.U32.AND P0, PT, R0, 0x1, PT ;  /* 0x000000010000780c */ /* 0x000fe20003f04070 */
[----:B------:R-:W-:Y:S02]  /*1280*/  VIADD R16, R16, 0xffffffff ;  /* 0xffffffff10107836 */ /* 0x000fe40000000000 */
[----:B------:R-:W-:Y:S02]  /*1290*/  VIADD R42, R42, 0xffffffff ;  /* 0xffffffff2a2a7836 */ /* 0x000fe40000000000 */
[----:B------:R-:W-:Y:S01]  /*12a0*/  VIADD R37, R37, 0xffffffff ;  /* 0xffffffff25257836 */ /* 0x000fe20000000000 */
[----:B0-----:R-:W-:-:S07]  /*12b0*/  IADD3 R43, PT, PT, R43, -R4, RZ ;  /* 0x800000042b2b7210 */ /* 0x001fce0007ffe0ff */
[----:B------:R-:W-:Y:S05]  /*12c0*/  @P0 BRA `(.L_x_535) ;  /* 0xfffffff000f00947 */ /* 0x000fea000383ffff */
[----:B------:R-:W-:Y:S05]  /*12d0*/  BSYNC.RECONVERGENT B7 ;  /* 0x0000000000077941 */ /* 0x000fea0003800200 */
.L_x_521:
[----:B------:R-:W0:Y:S01]  /*12e0*/  LDC.64 R28, c[0x0][0x3a0] ;  /* 0x0000e800ff1c7b82 */ /* 0x000e220000000a00 */
[----:B------:R-:W1:Y:S01]  /*12f0*/  LDCU.128 UR8, c[0x0][0x3b0] ;  /* 0x00007600ff0877ac */ /* 0x000e620008000c00 */
[----:B------:R-:W-:Y:S01]  /*1300*/  IADD3 R60, PT, PT, -R49, RZ, RZ ;  /* 0x000000ff313c7210 */ /* 0x000fe20007ffe1ff */
[----:B------:R-:W-:Y:S01]  /*1310*/  IMAD.MOV.U32 R16, RZ, RZ, -0x1 ;  /* 0xffffffffff107424 */ /* 0x000fe200078e00ff */
[----:B------:R-:W2:Y:S04]  /*1320*/  LDCU UR4, c[0x0][0x4c0] ;  /* 0x00009800ff0477ac */ /* 0x000ea80008000800 */
[----:B------:R-:W3:Y:S01]  /*1330*/  LDC.64 R30, c[0x0][0x380] ;  /* 0x0000e000ff1e7b82 */ /* 0x000ee20000000a00 */
[----:B------:R-:W4:Y:S07]  /*1340*/  LDCU UR5, c[0x0][0x4d8] ;  /* 0x00009b00ff0577ac */ /* 0x000f2e0008000800 */
[----:B------:R-:W5:Y:S01]  /*1350*/  LDC.64 R32, c[0x0][0x388] ;  /* 0x0000e200ff207b82 */ /* 0x000f620000000a00 */
[----:B-1----:R-:W-:-:S02]  /*1360*/  LEA R38, P1, R36, UR8, 0x3 ;  /* 0x0000000824267c11 */ /* 0x002fc4000f8218ff */
[----:B------:R-:W-:Y:S01]  /*1370*/  LEA R0, P0, R23, UR10, 0x3 ;  /* 0x0000000a17007c11 */ /* 0x000fe2000f8018ff */
[----:B--2---:R-:W-:-:S04]  /*1380*/  VIADD R3, R36, UR4 ;  /* 0x0000000424037c36 */ /* 0x004fc80008000000 */
[----:B------:R-:W1:Y:S01]  /*1390*/  LDC.64 R26, c[0x0][0x3b0] ;  /* 0x0000ec00ff1a7b82 */ /* 0x000e620000000a00 */
[----:B------:R-:W-:Y:S01]  /*13a0*/  UIADD3 UR4, UPT, UPT, -UR4, URZ, URZ ;  /* 0x000000ff04047290 */ /* 0x000fe2000fffe1ff */
[----:B------:R-:W-:Y:S01]  /*13b0*/  LEA.HI.X R39, R36, UR9, R45, 0x3, P1 ;  /* 0x0000000924277c11 */ /* 0x000fe200088f1c2d */
[----:B0-----:R-:W-:Y:S01]  /*13c0*/  IMAD.WIDE R28, R19, 0x8, R28 ;  /* 0x00000008131c7825 */ /* 0x001fe200078e021c */
[----:B------:R-:W-:Y:S02]  /*13d0*/  LEA.HI.X R37, R23, UR11, R44, 0x3, P0 ;  /* 0x0000000b17257c11 */ /* 0x000fe400080f1c2c */
[----:B------:R-:W-:Y:S01]  /*13e0*/  IADD3 R38, P1, PT, R38, -0x8, RZ ;  /* 0xfffffff826267810 */ /* 0x000fe20007f3e0ff */
[----:B------:R-:W-:Y:S01]  /*13f0*/  IMAD.U32 R61, RZ, RZ, UR4 ;  /* 0x00000004ff3d7e24 */ /* 0x000fe2000f8e00ff */
[----:B------:R-:W0:Y:S01]  /*1400*/  LDC.64 R34, c[0x0][0x498] ;  /* 0x00012600ff227b82 */ /* 0x000e220000000a00 */
[----:B---3--:R-:W-:Y:S01]  /*1410*/  IMAD.WIDE R30, R19, 0x8, R30 ;  /* 0x00000008131e7825 */ /* 0x008fe200078e021e */
[----:B------:R-:W-:-:S02]  /*1420*/  IADD3 R36, P0, PT, R0, -0x8, RZ ;  /* 0xfffffff800247810 */ /* 0x000fc40007f1e0ff */
[----:B------:R-:W-:Y:S02]  /*1430*/  IADD3.X R39, PT, PT, R39, -0x1, RZ, P1, !PT ;  /* 0xffffffff27277810 */ /* 0x000fe40000ffe4ff */
[----:B------:R-:W-:Y:S01]  /*1440*/  IADD3.X R37, PT, PT, R37, -0x1, RZ, P0, !PT ;  /* 0xffffffff25257810 */ /* 0x000fe200007fe4ff */
[----:B-----5:R-:W-:-:S04]  /*1450*/  IMAD.WIDE R32, R19, 0x8, R32 ;  /* 0x0000000813207825 */ /* 0x020fc800078e0220 */
[----:B------:R-:W-:Y:S02]  /*1460*/  IMAD.IADD R19, R17, 0x1, -R4 ;  /* 0x0000000111137824 */ /* 0x000fe400078e0a04 */
[----:B-1----:R-:W-:-:S04]  /*1470*/  IMAD.WIDE R26, R3, 0x8, R26 ;  /* 0x00000008031a7825 */ /* 0x002fc800078e021a */
[----:B----4-:R-:W-:Y:S02]  /*1480*/  IMAD R62, R19, UR5, R22 ;  /* 0x00000005133e7c24 */ /* 0x010fe4000f8e0216 */
[----:B0-----:R-:W-:-:S07]  /*1490*/  IMAD.WIDE R34, R17, 0x8, R34 ;  /* 0x0000000811227825 */ /* 0x001fce00078e0222 */
.L_x_549:
[----:B------:R-:W-:Y:S01]  /*14a0*/  MOV R8, R16 ;  /* 0x0000001000087202 */ /* 0x000fe20000000f00 */
[----:B------:R-:W-:-:S05]  /*14b0*/  VIADD R16, R16, 0x1 ;  /* 0x0000000110107836 */ /* 0x000fca0000000000 */
[----:B------:R-:W-:-:S13]  /*14c0*/  ISETP.NE.AND P0, PT, R16, RZ, PT ;  /* 0x000000ff1000720c */ /* 0x000fda0003f05270 */
[----:B------:R-:W2:Y:S04]  /*14d0*/  @!P0 LDG.E.64 R4, desc[UR46][R34.64] ;  /* 0x0000002e22048981 */ /* 0x000ea8000c1e1b00 */
[----:B0-----:R-:W3:Y:S04]  /*14e0*/  @!P0 LDG.E.64 R6, desc[UR46][R28.64] ;  /* 0x0000002e1c068981 */ /* 0x001ee8000c1e1b00 */
[----:B------:R-:W3:Y:S04]  /*14f0*/  @!P0 LDG.E.64 R10, desc[UR46][R30.64] ;  /* 0x0000002e1e0a8981 */ /* 0x000ee8000c1e1b00 */
[----:B------:R-:W4:Y:S01]  /*1500*/  @!P0 LDG.E.64 R14, desc[UR46][R26.64] ;  /* 0x0000002e1a0e8981 */ /* 0x000f22000c1e1b00 */
[----:B------:R-:W-:Y:S01]  /*1510*/  @!P0 IMAD.MOV.U32 R20, RZ, RZ, 0x54442d18 ;  /* 0x54442d18ff148424 */ /* 0x000fe200078e00ff */
[----:B------:R-:W-:Y:S01]  /*1520*/  @!P0 MOV R21, 0x400921fb ;  /* 0x400921fb00158802 */ /* 0x000fe20000000f00 */
[----:B------:R-:W-:Y:S01]  /*1530*/  BSSY.RECONVERGENT B6, `(.L_x_536) ;  /* 0x00000b1000067945 */ /* 0x000fe20003800200 */
[----:B--2---:R-:W-:-:S08]  /*1540*/  @!P0 DADD R12, -R4, 1 ;  /* 0x3ff00000040c8429 */ /* 0x004fd00000000100 */
[----:B------:R-:W-:Y:S02]  /*1550*/  @!P0 DMUL R12, R12, R20 ;  /* 0x000000140c0c8228 */ /* 0x000fe40000000000 */
[----:B---3--:R-:W-:-:S06]  /*1560*/  @!P0 DADD R6, R6, R10 ;  /* 0x0000000006068229 */ /* 0x008fcc000000000a */
[----:B----4-:R-:W-:-:S08]  /*1570*/  @!P0 DMUL R12, R12, R14 ;  /* 0x0000000e0c0c8228 */ /* 0x010fd00000000000 */
[----:B------:R-:W-:-:S07]  /*1580*/  @!P0 DFMA R6, R4, R6, R12 ;  /* 0x000000060406822b */ /* 0x000fce000000000c */
[----:B------:R0:W-:Y:S01]  /*1590*/  @!P0 STG.E.64 desc[UR46][R32.64], R6 ;  /* 0x0000000620008986 */ /* 0x0001e2000c101b2e */
[----:B------:R-:W-:Y:S05]  /*15a0*/  @!P0 BRA `(.L_x_537) ;  /* 0x0000000800a48947 */ /* 0x000fea0003800000 */
[----:B------:R-:W1:Y:S01]  /*15b0*/  LDC.64 R4, c[0x0][0x3d8] ;  /* 0x0000f600ff047b82 */ /* 0x000e620000000a00 */
[----:B------:R-:W2:Y:S07]  /*15c0*/  LDCU.64 UR4, c[0x0][0x4e8] ;  /* 0x00009d00ff0477ac */ /* 0x000eae0008000a00 */
[----:B0-----:R-:W0:Y:S08]  /*15d0*/  LDC.64 R6, c[0x0][0x3e8] ;  /* 0x0000fa00ff067b82 */ /* 0x001e300000000a00 */
[----:B------:R-:W3:Y:S01]  /*15e0*/  LDC.64 R10, c[0x0][0x490] ;  /* 0x00012400ff0a7b82 */ /* 0x000ee20000000a00 */
[----:B-1----:R-:W-:-:S07]  /*15f0*/  IMAD.WIDE R4, R62, 0x8, R4 ;  /* 0x000000083e047825 */ /* 0x002fce00078e0204 */
[----:B------:R-:W1:Y:S01]  /*1600*/  LDC.64 R20, c[0x0][0x3d0] ;  /* 0x0000f400ff147b82 */ /* 0x000e620000000a00 */
[----:B------:R-:W4:Y:S01]  /*1610*/  LDG.E.64 R4, desc[UR46][R4.64] ;  /* 0x0000002e04047981 */ /* 0x000f22000c1e1b00 */
[----:B0-----:R-:W-:-:S06]  /*1620*/  IMAD.WIDE R6, R19, 0x8, R6 ;  /* 0x0000000813067825 */ /* 0x001fcc00078e0206 */
[----:B------:R-:W0:Y:S01]  /*1630*/  LDC.64 R42, c[0x0][0x3e0] ;  /* 0x0000f800ff2a7b82 */ /* 0x000e220000000a00 */
[----:B------:R-:W4:Y:S07]  /*1640*/  LDG.E.64 R6, desc[UR46][R6.64] ;  /* 0x0000002e06067981 */ /* 0x000f2e000c1e1b00 */
[----:B------:R-:W2:Y:S01]  /*1650*/  LDC.64 R40, c[0x0][0x488] ;  /* 0x00012200ff287b82 */ /* 0x000ea20000000a00 */
[----:B---3--:R-:W-:-:S06]  /*1660*/  IMAD.WIDE R10, R62, 0x8, R10 ;  /* 0x000000083e0a7825 */ /* 0x008fcc00078e020a */
[----:B------:R-:W3:Y:S01]  /*1670*/  LDG.E.64 R10, desc[UR46][R10.64] ;  /* 0x0000002e0a0a7981 */ /* 0x000ee2000c1e1b00 */
[----:B--2---:R-:W-:-:S06]  /*1680*/  IMAD.WIDE R40, R62, 0x8, R40 ;  /* 0x000000083e287825 */ /* 0x004fcc00078e0228 */
[----:B------:R-:W5:Y:S01]  /*1690*/  LDG.E.64 R40, desc[UR46][R40.64] ;  /* 0x0000002e28287981 */ /* 0x000f62000c1e1b00 */
[----:B----4-:R-:W-:-:S08]  /*16a0*/  DADD R44, R4, R6 ;  /* 0x00000000042c7229 */ /* 0x010fd00000000006 */
[----:B------:R-:W-:Y:S01]  /*16b0*/  DSETP.GEU.AND P0, PT, R44, UR4, PT ;  /* 0x000000042c007e2a */ /* 0x000fe2000bf0e000 */
[----:B-1----:R-:W-:-:S04]  /*16c0*/  IMAD.WIDE R4, R62, 0x8, R20 ;  /* 0x000000083e047825 */ /* 0x002fc800078e0214 */
[----:B0-----:R-:W-:Y:S02]  /*16d0*/  IMAD.WIDE R6, R19, 0x8, R42 ;  /* 0x0000000813067825 */ /* 0x001fe400078e022a */
[----:B------:R-:W2:Y:S04]  /*16e0*/  LDG.E.64 R4, desc[UR46][R4.64] ;  /* 0x0000002e04047981 */ /* 0x000ea8000c1e1b00 */
[----:B------:R-:W2:Y:S04]  /*16f0*/  LDG.E.64 R6, desc[UR46][R6.64] ;  /* 0x0000002e06067981 */ /* 0x000ea8000c1e1b00 */
[----:B------:R-:W4:Y:S04]  /*1700*/  @!P0 LDG.E.64 R12, desc[UR46][R36.64] ;  /* 0x0000002e240c8981 */ /* 0x000f28000c1e1b00 */
[----:B------:R-:W4:Y:S01]  /*1710*/  @!P0 LDG.E.64 R14, desc[UR46][R38.64] ;  /* 0x0000002e260e8981 */ /* 0x000f22000c1e1b00 */
[----:B------:R-:W-:Y:S01]  /*1720*/  BSSY.RECONVERGENT B1, `(.L_x_538) ;  /* 0x0000027000017945 */ /* 0x000fe20003800200 */
[----:B----4-:R-:W-:-:S02]  /*1730*/  @!P0 DADD R12, R12, R14 ;  /* 0x000000000c0c8229 */ /* 0x010fc4000000000e */
[----:B---3--:R-:W-:-:S06]  /*1740*/  @!P0 DADD R14, -R10, 1 ;  /* 0x3ff000000a0e8429 */ /* 0x008fcc0000000100 */
[----:B------:R-:W-:Y:S02]  /*1750*/  @!P0 DMUL R12, R12, 0.5 ;  /* 0x3fe000000c0c8828 */ /* 0x000fe40000000000 */
[----:B--2---:R-:W-:-:S06]  /*1760*/  DADD R42, R4, R6 ;  /* 0x00000000042a7229 */ /* 0x004fcc0000000006 */
[----:B------:R-:W-:Y:S01]  /*1770*/  @!P0 DMUL R12, R12, R14 ;  /* 0x0000000e0c0c8228 */ /* 0x000fe20000000000 */
[----:B------:R-:W-:Y:S10]  /*1780*/  @!P0 BRA `(.L_x_539) ;  /* 0x0000000000808947 */ /* 0x000ff40003800000 */
[----:B------:R-:W2:Y:S04]  /*1790*/  LDG.E.64 R14, desc[UR46][R36.64] ;  /* 0x0000002e240e7981 */ /* 0x000ea8000c1e1b00 */
[----:B------:R-:W2:Y:S01]  /*17a0*/  LDG.E.64 R20, desc[UR46][R38.64] ;  /* 0x0000002e26147981 */ /* 0x000ea2000c1e1b00 */
[----:B------:R-:W0:Y:S01]  /*17b0*/  MUFU.RCP64H R5, R45 ;  /* 0x0000002d00057308 */ /* 0x000e220000001800 */
[----:B------:R-:W-:Y:S01]  /*17c0*/  IMAD.MOV.U32 R4, RZ, RZ, 0x1 ;  /* 0x00000001ff047424 */ /* 0x000fe200078e00ff */
        /* <DEDUP_REMOVED lines=20> */
[----:B------:R-:W-:Y:S01]  /*1910*/  MOV R4, R54 ;  /* 0x0000003600047202 */ /* 0x000fe20000000f00 */
[----:B------:R-:W-:-:S07]  /*1920*/  IMAD.MOV.U32 R5, RZ, RZ, R55 ;  /* 0x000000ffff057224 */ /* 0x000fce00078e0037 */
.L_x_541:
[----:B------:R-:W-:Y:S05]  /*1930*/  BSYNC.RECONVERGENT B2 ;  /* 0x0000000000027941 */ /* 0x000fea0003800200 */
.L_x_540:
[----:B------:R-:W0:Y:S01]  /*1940*/  LDCU.64 UR4, c[0x0][0x4e0] ;  /* 0x00009c00ff0477ac */ /* 0x000e220008000a00 */
[C---:B------:R-:W-:Y:S02]  /*1950*/  DFMA R12, -R10.reuse, R14, R20 ;  /* 0x0000000e0a0c722b */ /* 0x040fe40000000114 */
[----:B------:R-:W-:Y:S02]  /*1960*/  DADD R6, -R10, 1 ;  /* 0x3ff000000a067429 */ /* 0x000fe40000000100 */
[----:B0-----:R-:W-:-:S08]  /*1970*/  DMUL R4, R4, UR4 ;  /* 0x0000000404047c28 */ /* 0x001fd00008000000 */
[----:B------:R-:W-:-:S11]  /*1980*/  DFMA R12, R6, R4, R12 ;  /* 0x00000004060c722b */ /* 0x000fd6000000000c */
.L_x_539:
[----:B------:R-:W-:Y:S05]  /*1990*/  BSYNC.RECONVERGENT B1 ;  /* 0x0000000000017941 */ /* 0x000fea0003800200 */
.L_x_538:
[----:B------:R-:W-:Y:S01]  /*19a0*/  IMAD.WIDE R44, R60, 0x8, R32 ;  /* 0x000000083c2c7825 */ /* 0x000fe200078e0220 */
[----:B------:R-:W0:Y:S04]  /*19b0*/  LDC.64 R46, c[0x0][0x398] ;  /* 0x0000e600ff2e7b82 */ /* 0x000e280000000a00 */
[----:B------:R-:W2:Y:S01]  /*19c0*/  LDG.E.64 R4, desc[UR46][R44.64] ;  /* 0x0000002e2c047981 */ /* 0x000ea2000c1e1b00 */
[----:B0-----:R-:W-:Y:S01]  /*19d0*/  IMAD.WIDE R46, R62, 0x8, R46 ;  /* 0x000000083e2e7825 */ /* 0x001fe200078e022e */
[----:B--2---:R-:W-:-:S03]  /*19e0*/  DMUL R4, R10, R4 ;  /* 0x000000040a047228 */ /* 0x004fc60000000000 */
[----:B------:R-:W-:-:S05]  /*19f0*/  IMAD.WIDE R10, R49, 0x8, R46 ;  /* 0x00000008310a7825 */ /* 0x000fca00078e022e */
[----:B------:R-:W-:-:S07]  /*1a00*/  DFMA R4, R12, R24, R4 ;  /* 0x000000180c04722b */ /* 0x000fce0000000004 */
[----:B------:R0:W-:Y:S04]  /*1a10*/  STG.E.64 desc[UR46][R46.64], R4 ;  /* 0x000000042e007986 */ /* 0x0001e8000c101b2e */
[----:B------:R-:W2:Y:S01]  /*1a20*/  LDG.E.64 R6, desc[UR46][R10.64] ;  /* 0x0000002e0a067981 */ /* 0x000ea2000c1e1b00 */
[----:B------:R-:W-:Y:S01]  /*1a30*/  UMOV UR4, 0xe48e0530 ;  /* 0xe48e053000047882 */ /* 0x000fe20000000000 */
[----:B------:R-:W-:Y:S02]  /*1a40*/  UMOV UR5, 0x2b2bff2e ;  /* 0x2b2bff2e00057882 */ /* 0x000fe40000000000 */
[----:B--2---:R-:W-:Y:S01]  /*1a50*/  DSETP.GEU.AND P0, PT, |R6|, UR4, PT ;  /* 0x0000000406007e2a */ /* 0x004fe2000bf0e200 */
[----:B------:R-:W1:-:S13]  /*1a60*/  LDCU UR4, c[0x0][0x4fc] ;  /* 0x00009f80ff0477ac */ /* 0x000e5a0008000800 */
[----:B------:R-:W-:Y:S01]  /*1a70*/  @!P0 DADD R6, -RZ, |R6| ;  /* 0x00000000ff068229 */ /* 0x000fe20000000506 */
[----:B-1----:R-:W-:-:S06]  /*1a80*/  UISETP.NE.AND UP0, UPT, UR4, 0x1, UPT ;  /* 0x000000010400788c */ /* 0x002fcc000bf05270 */
[----:B------:R0:W-:Y:S03]  /*1a90*/  @!P0 STG.E.64 desc[UR46][R10.64], R6 ;  /* 0x000000060a008986 */ /* 0x0001e6000c101b2e */
[----:B------:R-:W-:Y:S05]  /*1aa0*/  BRA.U UP0, `(.L_x_542) ;  /* 0x0000000100447547 */ /* 0x000fea000b800000 */
[----:B0-----:R-:W2:Y:S01]  /*1ab0*/  LDG.E.64 R4, desc[UR46][R46.64] ;  /* 0x0000002e2e047981 */ /* 0x001ea2000c1e1b00 */
[----:B------:R-:W-:Y:S01]  /*1ac0*/  BSSY.RECONVERGENT B7, `(.L_x_542) ;  /* 0x000000f000077945 */ /* 0x000fe20003800200 */
[----:B--2---:R-:W-:-:S14]  /*1ad0*/  DSETP.GEU.AND P0, PT, R4, RZ, PT ;  /* 0x000000ff0400722a */ /* 0x004fdc0003f0e000 */
[----:B------:R-:W-:Y:S05]  /*1ae0*/  @P0 BRA `(.L_x_543) ;  /* 0x0000000000300947 */ /* 0x000fea0003800000 */
[----:B------:R-:W-:Y:S01]  /*1af0*/  IMAD.MOV.U32 R9, RZ, RZ, R17 ;  /* 0x000000ffff097224 */ /* 0x000fe200078e0011 */
[----:B------:R-:W-:Y:S01]  /*1b00*/  MOV R0, 0x40 ;  /* 0x0000004000007802 */ /* 0x000fe20000000f00 */
[----:B------:R0:W-:Y:S01]  /*1b10*/  STL [R1+0x8], R22 ;  /* 0x0000081601007387 */ /* 0x0001e20000100800 */
[----:B------:R-:W1:Y:S01]  /*1b20*/  LDCU.64 UR4, c[0x4][0x28] ;  /* 0x01000500ff0477ac */ /* 0x000e620008000a00 */
[----:B------:R-:W-:Y:S01]  /*1b30*/  IMAD.MOV.U32 R6, RZ, RZ, R18 ;  /* 0x000000ffff067224 */ /* 0x000fe200078e0012 */
[----:B------:R0:W2:Y:S01]  /*1b40*/  LDC.64 R10, c[0x4][R0] ;  /* 0x01000000000a7b82 */ /* 0x0000a20000000a00 */
[----:B------:R0:W-:Y:S01]  /*1b50*/  STL.64 [R1], R8 ;  /* 0x0000000801007387 */ /* 0x0001e20000100a00 */
[----:B------:R-:W-:Y:S02]  /*1b60*/  MOV R7, R2 ;  /* 0x0000000200077202 */ /* 0x000fe40000000f00 */
[----:B-1----:R-:W-:Y:S01]  /*1b70*/  MOV R4, UR4 ;  /* 0x0000000400047c02 */ /* 0x002fe20008000f00 */
[----:B0-----:R-:W-:-:S07]  /*1b80*/  IMAD.U32 R5, RZ, RZ, UR5 ;  /* 0x00000005ff057e24 */ /* 0x001fce000f8e00ff */
[----:B------:R-:W-:-:S07]  /*1b90*/  LEPC R20, `(.L_x_543) ;  /* 0x000000001014794e */ /* 0x000fce0000000000 */
[----:B--2--5:R-:W-:Y:S05]  /*1ba0*/  CALL.ABS.NOINC R10 ;  /* 0x000000000a007343 */ /* 0x024fea0003c00000 */
.L_x_543:
[----:B------:R-:W-:Y:S05]  /*1bb0*/  BSYNC.RECONVERGENT B7 ;  /* 0x0000000000077941 */ /* 0x000fea0003800200 */
.L_x_542:
[----:B------:R-:W1:Y:S01]  /*1bc0*/  LDCU.64 UR4, c[0x0][0x4e8] ;  /* 0x00009d00ff0477ac */ /* 0x000e620008000a00 */
[----:B------:R-:W2:Y:S01]  /*1bd0*/  LDC.64 R8, c[0x0][0x3b8] ;  /* 0x0000ee00ff087b82 */ /* 0x000ea20000000a00 */
[----:B------:R-:W-:Y:S01]  /*1be0*/  BSSY.RECONVERGENT B1, `(.L_x_544) ;  /* 0x000002b000017945 */ /* 0x000fe20003800200 */
[----:B-1----:R-:W-:Y:S01]  /*1bf0*/  DSETP.GEU.AND P0, PT, R42, UR4, PT ;  /* 0x000000042a007e2a */ /* 0x002fe2000bf0e000 */
[----:B--2---:R-:W-:-:S13]  /*1c00*/  IMAD.WIDE R8, R23, 0x8, R8 ;  /* 0x0000000817087825 */ /* 0x004fda00078e0208 */
[----:B------:R-:W-:Y:S05]  /*1c10*/  @P0 BRA `(.L_x_545) ;  /* 0x00000000001c0947 */ /* 0x000fea0003800000 */
[----:B0-----:R-:W2:Y:S04]  /*1c20*/  LDG.E.64 R4, desc[UR46][R8.64] ;  /* 0x0000002e08047981 */ /* 0x001ea8000c1e1b00 */
[----:B------:R-:W2:Y:S02]  /*1c30*/  LDG.E.64 R6, desc[UR46][R38.64] ;  /* 0x0000002e26067981 */ /* 0x000ea4000c1e1b00 */
[----:B--2---:R-:W-:Y:S02]  /*1c40*/  DADD R4, R4, R6 ;  /* 0x0000000004047229 */ /* 0x004fe40000000006 */
[----:B-----5:R-:W-:-:S06]  /*1c50*/  DADD R6, -R40, 1 ;  /* 0x3ff0000028067429 */ /* 0x020fcc0000000100 */
[----:B------:R-:W-:-:S08]  /*1c60*/  DMUL R4, R4, 0.5 ;  /* 0x3fe0000004047828 */ /* 0x000fd00000000000 */
[----:B------:R-:W-:Y:S01]  /*1c70*/  DMUL R4, R4, R6 ;  /* 0x0000000604047228 */ /* 0x000fe20000000000 */
[----:B------:R-:W-:Y:S10]  /*1c80*/  BRA `(.L_x_546) ;  /* 0x0000000000807947 */ /* 0x000ff40003800000 */
.L_x_545:
[----:B------:R-:W2:Y:S04]  /*1c90*/  LDG.E.64 R8, desc[UR46][R8.64] ;  /* 0x0000002e08087981 */ /* 0x000ea8000c1e1b00 */
[----:B0-----:R-:W2:Y:S01]  /*1ca0*/  LDG.E.64 R10, desc[UR46][R38.64] ;  /* 0x0000002e260a7981 */ /* 0x001ea2000c1e1b00 */
        /* <DEDUP_REMOVED lines=24> */
.L_x_548:
[----:B------:R-:W-:Y:S05]  /*1e30*/  BSYNC.RECONVERGENT B2 ;  /* 0x0000000000027941 */ /* 0x000fea0003800200 */
.L_x_547:
[----:B------:R-:W0:Y:S01]  /*1e40*/  LDCU.64 UR4, c[0x0][0x4e0] ;  /* 0x00009c00ff0477ac */ /* 0x000e220008000a00 */
[C---:B-----5:R-:W-:Y:S02]  /*1e50*/  DFMA R8, -R40.reuse, R10, R8 ;  /* 0x0000000a2808722b */ /* 0x060fe40000000108 */
[----:B------:R-:W-:Y:S02]  /*1e60*/  DADD R6, -R40, 1 ;  /* 0x3ff0000028067429 */ /* 0x000fe40000000100 */
[----:B0-----:R-:W-:-:S08]  /*1e70*/  DMUL R4, R4, UR4 ;  /* 0x0000000404047c28 */ /* 0x001fd00008000000 */
[----:B------:R-:W-:-:S11]  /*1e80*/  DFMA R4, R6, R4, R8 ;  /* 0x000000040604722b */ /* 0x000fd60000000008 */
.L_x_546:
[----:B------:R-:W-:Y:S05]  /*1e90*/  BSYNC.RECONVERGENT B1 ;  /* 0x0000000000017941 */ /* 0x000fea0003800200 */
.L_x_544:
[----:B------:R-:W2:Y:S01]  /*1ea0*/  LDG.E.64 R46, desc[UR46][R46.64] ;  /* 0x0000002e2e2e7981 */ /* 0x000ea2000c1e1b00 */
[----:B------:R-:W0:Y:S01]  /*1eb0*/  LDC R0, c[0x0][0x4fc] ;  /* 0x00013f00ff007b82 */ /* 0x000e220000000800 */
[----:B------:R-:W-:Y:S01]  /*1ec0*/  UMOV UR4, 0xe48e0530 ;  /* 0xe48e053000047882 */ /* 0x000fe20000000000 */
[----:B------:R-:W-:Y:S01]  /*1ed0*/  UMOV UR5, 0x2b2bff2e ;  /* 0x2b2bff2e00057882 */ /* 0x000fe20000000000 */
[----:B------:R-:W-:Y:S01]  /*1ee0*/  IMAD.WIDE R44, R49, 0x8, R44 ;  /* 0x00000008312c7825 */ /* 0x000fe200078e022c */
        /* <DEDUP_REMOVED lines=8> */
[----:B0-----:R-:W-:-:S13]  /*1f70*/  ISETP.NE.OR P0, PT, R0, 0x1, P0 ;  /* 0x000000010000780c */ /* 0x001fda0000705670 */
[----:B-1----:R-:W-:Y:S05]  /*1f80*/  @P0 BRA `(.L_x_537) ;  /* 0x00000000002c0947 */ /* 0x002fea0003800000 */
        /* <DEDUP_REMOVED lines=10> */
[----:B--2---:R-:W-:Y:S05]  /*2030*/  CALL.ABS.NOINC R8 ;  /* 0x0000000008007343 */ /* 0x004fea0003c00000 */
.L_x_537:
[----:B------:R-:W-:Y:S05]  /*2040*/  BSYNC.RECONVERGENT B6 ;  /* 0x0000000000067941 */ /* 0x000fea0003800200 */
.L_x_536:
[----:B------:R-:W1:Y:S01]  /*2050*/  LDCU UR4, c[0x0][0x4c4] ;  /* 0x00009880ff0477ac */ /* 0x000e620008000800 */
[----:B------:R-:W-:Y:S01]  /*2060*/  IADD3 R61, PT, PT, R61, 0x1, RZ ;  /* 0x000000013d3d7810 */ /* 0x000fe20007ffe0ff */
[--C-:B------:R-:W-:Y:S01]  /*2070*/  IMAD.IADD R60, R60, 0x1, R49.reuse ;  /* 0x000000013c3c7824 */ /* 0x100fe200078e0231 */
[----:B------:R-:W-:Y:S01]  /*2080*/  IADD3 R36, P1, PT, R36, 0x8, RZ ;  /* 0x0000000824247810 */ /* 0x000fe20007f3e0ff */
[----:B------:R-:W-:Y:S01]  /*2090*/  IMAD.IADD R62, R62, 0x1, R49 ;  /* 0x000000013e3e7824 */ /* 0x000fe200078e0231 */
[----:B------:R-:W-:Y:S02]  /*20a0*/  ISETP.NE.AND P0, PT, R61, RZ, PT ;  /* 0x000000ff3d00720c */ /* 0x000fe40003f05270 */
[----:B------:R-:W-:Y:S01]  /*20b0*/  IADD3 R38, P2, PT, R38, 0x8, RZ ;  /* 0x0000000826267810 */ /* 0x000fe20007f5e0ff */
[----:B------:R-:W-:Y:S01]  /*20c0*/  IMAD.X R37, RZ, RZ, R37, P1 ;  /* 0x000000ffff257224 */ /* 0x000fe200008e0625 */
[----:B------:R-:W-:-:S03]  /*20d0*/  IADD3 R23, PT, PT, R23, 0x1, RZ ;  /* 0x0000000117177810 */ /* 0x000fc60007ffe0ff */
[----:B------:R-:W-:Y:S01]  /*20e0*/  IMAD.X R39, RZ, RZ, R39, P2 ;  /* 0x000000ffff277224 */ /* 0x000fe200010e0627 */
[----:B-1----:R-:W-:-:S05]  /*20f0*/  IADD3 R19, PT, PT, R19, UR4, RZ ;  /* 0x0000000413137c10 */ /* 0x002fca000fffe0ff */
[----:B------:R-:W-:Y:S05]  /*2100*/  @P0 BRA `(.L_x_549) ;  /* 0xfffffff000e40947 */ /* 0x000fea000383ffff */
[----:B------:R-:W-:Y:S05]  /*2110*/  EXIT ;  /* 0x000000000000794d */ /* 0x000fea0003800000 */
.L_x_519:
[----:B------:R-:W0:Y:S01]  /*2120*/  LDCU UR5, c[0x0][0x4c0] ;  /* 0x00009800ff0577ac */ /* 0x000e220008000800 */
[----:B------:R-:W-:Y:S01]  /*2130*/  IMAD.MOV.U32 R32, RZ, RZ, RZ ;  /* 0x000000ffff207224 */ /* 0x000fe200078e00ff */
[----:B------:R-:W-:Y:S01]  /*2140*/  MOV R10, 0x0 ;  /* 0x00000000000a7802 */ /* 0x000fe20000000f00 */
[----:B------:R-:W-:Y:S02]  /*2150*/  IMAD.MOV.U32 R33, RZ, RZ, 0x40000000 ;  /* 0x40000000ff217424 */ /* 0x000fe400078e00ff */
[----:B------:R-:W-:Y:S01]  /*2160*/  IMAD.MOV.U32 R11, RZ, RZ, 0x3ff00000 ;  /* 0x3ff00000ff0b7424 */ /* 0x000fe200078e00ff */
[----:B0-----:R-:W-:-:S04]  /*2170*/  ULEA UR4, UR5, 0xfffffffe, 0x1 ;  /* 0xfffffffe05047891 */ /* 0x001fc8000f8e08ff */
[----:B------:R-:W-:-:S09]  /*2180*/  UISETP.GE.AND UP0, UPT, UR4, 0x1, UPT ;  /* 0x000000010400788c */ /* 0x000fd2000bf06270 */
[----:B------:R-:W-:Y:S05]  /*2190*/  BRA.U !UP0, `(.L_x_550) ;  /* 0x0000002908fc7547 */ /* 0x000fea000b800000 */
[----:B------:R-:W0:Y:S01]  /*21a0*/  LDCU.64 UR6, c[0x0][0x4e0] ;  /* 0x00009c00ff0677ac */ /* 0x000e220008000a00 */
[----:B------:R-:W-:Y:S02]  /*21b0*/  HFMA2 R15, -RZ, RZ, 2.048828125, 0.01168060302734375 ;  /* 0x401921fbff0f7431 */ /* 0x000fe400000001ff */
[----:B------:R-:W-:Y:S01]  /*21c0*/  IMAD.MOV.U32 R14, RZ, RZ, 0x54442d18 ;  /* 0x54442d18ff0e7424 */ /* 0x000fe200078e00ff */
[----:B------:R-:W-:Y:S01]  /*21d0*/  MOV R10, 0x0 ;  /* 0x00000000000a7802 */ /* 0x000fe20000000f00 */
[----:B------:R-:W-:Y:S01]  /*21e0*/  ULEA UR4, -UR5, URZ, 0x1 ;  /* 0x000000ff05047291 */ /* 0x000fe2000f8e09ff */
[----:B------:R-:W-:Y:S02]  /*21f0*/  IMAD R40, R40, UR48, RZ ;  /* 0x0000003028287c24 */ /* 0x000fe4000f8e02ff */
[----:B------:R-:W-:Y:S02]  /*2200*/  IMAD R39, R17, UR5, R17 ;  /* 0x0000000511277c24 */ /* 0x000fe4000f8e0211 */
[----:B------:R-:W-:-:S02]  /*2210*/  IMAD.MOV.U32 R38, RZ, RZ, 0x2 ;  /* 0x00000002ff267424 */ /* 0x000fc400078e00ff */
[----:B------:R-:W-:Y:S02]  /*2220*/  IMAD.MOV.U32 R18, RZ, RZ, R19 ;  /* 0x000000ffff127224 */ /* 0x000fe400078e0013 */
[----:B------:R-:W-:Y:S02]  /*2230*/  IMAD.MOV.U32 R11, RZ, RZ, 0x3ff00000 ;  /* 0x3ff00000ff0b7424 */ /* 0x000fe400078e00ff */
[----:B------:R-:W-:Y:S01]  /*2240*/  IMAD.U32 R16, RZ, RZ, UR4 ;  /* 0x00000004ff107e24 */ /* 0x000fe2000f8e00ff */
[----:B0-----:R-:W-:-:S11]  /*2250*/  DMUL R14, R14, UR6 ;  /* 0x000000060e0e7c28 */ /* 0x001fd60008000000 */
.L_x_595:
[----:B------:R-:W-:-:S04]  /*2260*/  IADD3 R0, PT, PT, R38, -0x2, RZ ;  /* 0xfffffffe26007810 */ /* 0x000fc80007ffe0ff */
[----:B0-----:R-:W-:-:S04]  /*2270*/  LOP3.LUT R2, R0, 0x1, RZ, 0xc0, !PT ;  /* 0x0000000100027812 */ /* 0x001fc800078ec0ff */
[----:B------:R-:W-:-:S13]  /*2280*/  ISETP.NE.U32.AND P0, PT, R2, 0x1, PT ;  /* 0x000000010200780c */ /* 0x000fda0003f05070 */
[----:B------:R-:W-:Y:S05]  /*2290*/  @!P0 BRA `(.L_x_551) ;  /* 0x00000010004c8947 */ /* 0x000fea0003800000 */
[----:B------:R-:W0:Y:S01]  /*22a0*/  LDC R20, c[0x0][0x4f4] ;  /* 0x00013d00ff147b82 */ /* 0x000e220000000800 */
[----:B------:R-:W-:-:S05]  /*22b0*/  SHF.R.U32.HI R0, RZ, 0x1, R0 ;  /* 0x00000001ff007819 */ /* 0x000fca0000011600 */
[C---:B------:R-:W-:Y:S02]  /*22c0*/  IMAD R29, R0.reuse, UR50, R17 ;  /* 0x00000032001d7c24 */ /* 0x040fe4000f8e0211 */
[----:B------:R-:W1:Y:S01]  /*22d0*/  LDC.64 R6, c[0x0][0x448] ;  /* 0x00011200ff067b82 */ /* 0x000e620000000a00 */
[----:B------:R-:W-:-:S07]  /*22e0*/  IMAD R41, R0, R40, R19 ;  /* 0x0000002800297224 */ /* 0x000fce00078e0213 */
[----:B------:R-:W2:Y:S08]  /*22f0*/  LDC.64 R12, c[0x0][0x440] ;  /* 0x00011000ff0c7b82 */ /* 0x000eb00000000a00 */
[----:B------:R-:W3:Y:S01]  /*2300*/  LDC.64 R4, c[0x0][0x3e8] ;  /* 0x0000fa00ff047b82 */ /* 0x000ee20000000a00 */
[----:B0-----:R-:W-:-:S07]  /*2310*/  ISETP.NE.AND P0, PT, R20, 0x1, PT ;  /* 0x000000011400780c */ /* 0x001fce0003f05270 */
[----:B------:R-:W0:Y:S06]  /*2320*/  LDC.64 R2, c[0x0][0x3d8] ;  /* 0x0000f600ff027b82 */ /* 0x000e2c0000000a00 */
[C---:B-1----:R-:W-:Y:S02]  /*2330*/  @!P0 IMAD.WIDE R6, R29.reuse, 0x8, R6 ;  /* 0x000000081d068825 */ /* 0x042fe400078e0206 */
[----:B------:R-:W1:Y:S02]  /*2340*/  LDC.64 R20, c[0x0][0x3f8] ;  /* 0x0000fe00ff147b82 */ /* 0x000e640000000a00 */
[----:B--2---:R-:W-:-:S02]  /*2350*/  @!P0 IMAD.WIDE R12, R29, 0x8, R12 ;  /* 0x000000081d0c8825 */ /* 0x004fc400078e020c */
[----:B------:R-:W2:Y:S04]  /*2360*/  @!P0 LDG.E.64 R6, desc[UR46][R6.64] ;  /* 0x0000002e06068981 */ /* 0x000ea8000c1e1b00 */
[----:B------:R-:W4:Y:S01]  /*2370*/  LDC.64 R22, c[0x0][0x408] ;  /* 0x00010200ff167b82 */ /* 0x000f220000000a00 */
[----:B------:R-:W2:Y:S07]  /*2380*/  @!P0 LDG.E.64 R12, desc[UR46][R12.64] ;  /* 0x0000002e0c0c8981 */ /* 0x000eae000c1e1b00 */
[----:B------:R-:W4:Y:S08]  /*2390*/  LDC.64 R26, c[0x0][0x418] ;  /* 0x00010600ff1a7b82 */ /* 0x000f300000000a00 */
[----:B------:R-:W4:Y:S08]  /*23a0*/  LDC.64 R24, c[0x0][0x3c8] ;  /* 0x0000f200ff187b82 */ /* 0x000f300000000a00 */
[----:B------:R-:W4:Y:S08]  /*23b0*/  LDC.64 R34, c[0x0][0x438] ;  /* 0x00010e00ff227b82 */ /* 0x000f300000000a00 */
[----:B------:R-:W4:Y:S01]  /*23c0*/  LDC.64 R36, c[0x0][0x428] ;  /* 0x00010a00ff247b82 */ /* 0x000f220000000a00 */
[----:B---3--:R-:W-:-:S04]  /*23d0*/  IMAD.WIDE R4, R29, 0x8, R4 ;  /* 0x000000081d047825 */ /* 0x008fc800078e0204 */
[C---:B0-----:R-:W-:Y:S02]  /*23e0*/  IMAD.WIDE R2, R41.reuse, 0x8, R2 ;  /* 0x0000000829027825 */ /* 0x041fe400078e0202 */
[----:B------:R-:W3:Y:S02]  /*23f0*/  LDG.E.64 R4, desc[UR46][R4.64] ;  /* 0x0000002e04047981 */ /* 0x000ee4000c1e1b00 */
[C---:B-1----:R-:W-:Y:S02]  /*2400*/  IMAD.WIDE R20, R41.reuse, 0x8, R20 ;  /* 0x0000000829147825 */ /* 0x042fe400078e0214 */
[----:B------:R-:W3:Y:S02]  /*2410*/  LDG.E.64 R2, desc[UR46][R2.64] ;  /* 0x0000002e02027981 */ /* 0x000ee4000c1e1b00 */
[C---:B----4-:R-:W-:Y:S02]  /*2420*/  IMAD.WIDE R22, R41.reuse, 0x8, R22 ;  /* 0x0000000829167825 */ /* 0x050fe400078e0216 */
[----:B------:R-:W5:Y:S02]  /*2430*/  LDG.E.64 R20, desc[UR46][R20.64] ;  /* 0x0000002e14147981 */ /* 0x000f64000c1e1b00 */
[----:B------:R-:W-:-:S02]  /*2440*/  IMAD.WIDE R26, R41, 0x8, R26 ;  /* 0x00000008291a7825 */ /* 0x000fc400078e021a */
[----:B------:R-:W5:Y:S02]  /*2450*/  LDG.E.64 R22, desc[UR46][R22.64] ;  /* 0x0000002e16167981 */ /* 0x000f64000c1e1b00 */
[C---:B------:R-:W-:Y:S02]  /*2460*/  IMAD.WIDE R24, R41.reuse, 0x8, R24 ;  /* 0x0000000829187825 */ /* 0x040fe400078e0218 */
[----:B------:R-:W5:Y:S02]  /*2470*/  LDG.E.64 R26, desc[UR46][R26.64] ;  /* 0x0000002e1a1a7981 */ /* 0x000f64000c1e1b00 */
[C---:B------:R-:W-:Y:S02]  /*2480*/  IMAD.WIDE R34, R41.reuse, 0x8, R34 ;  /* 0x0000000829227825 */ /* 0x040fe400078e0222 */
[----:B------:R-:W5:Y:S02]  /*2490*/  LDG.E.64 R24, desc[UR46][R24.64] ;  /* 0x0000002e18187981 */ /* 0x000f64000c1e1b00 */
[----:B------:R-:W-:-:S02]  /*24a0*/  IMAD.WIDE R36, R41, 0x8, R36 ;  /* 0x0000000829247825 */ /* 0x000fc400078e0224 */
[----:B------:R-:W5:Y:S04]  /*24b0*/  LDG.E.64 R34, desc[UR46][R34.64] ;  /* 0x0000002e22227981 */ /* 0x000f68000c1e1b00 */
[----:B------:R-:W5:Y:S01]  /*24c0*/  LDG.E.64 R36, desc[UR46][R36.64] ;  /* 0x0000002e24247981 */ /* 0x000f62000c1e1b00 */
[----:B------:R-:W-:Y:S01]  /*24d0*/  UISETP.NE.AND UP0, UPT, UR51, 0x1, UPT ;  /* 0x000000013300788c */ /* 0x000fe2000bf05270 */
[----:B--2---:R-:W-:-:S08]  /*24e0*/  @!P0 DADD R6, R6, R12 ;  /* 0x0000000006068229 */ /* 0x004fd0000000000c */
[----:B------:R-:W-:Y:S02]  /*24f0*/  @!P0 DMUL R8, R6, 0.5 ;  /* 0x3fe0000006088828 */ /* 0x000fe40000000000 */
[----:B---3--:R-:W-:Y:S01]  /*2500*/  DADD R4, R2, R4 ;  /* 0x0000000002047229 */ /* 0x008fe20000000004 */
[----:B------:R-:W-:Y:S10]  /*2510*/  BRA.U UP0, `(.L_x_552) ;  /* 0x0000000500307547 */ /* 0x000ff4000b800000 */
[----:B------:R-:W-:Y:S01]  /*2520*/  DSETP.GE.AND P0, PT, R8, RZ, PT ;  /* 0x000000ff0800722a */ /* 0x000fe20003f06000 */
[----:B------:R-:W-:Y:S01]  /*2530*/  BSSY.RECONVERGENT B0, `(.L_x_552) ;  /* 0x000004a000007945 */ /* 0x000fe20003800200 */
[----:B------:R-:W-:Y:S02]  /*2540*/  IMAD.MOV.U32 R10, RZ, RZ, 0x0 ;  /* 0x00000000ff0a7424 */ /* 0x000fe400078e00ff */
[----:B------:R-:W-:Y:S02]  /*2550*/  IMAD.MOV.U32 R11, RZ, RZ, 0x3ff00000 ;  /* 0x3ff00000ff0b7424 */ /* 0x000fe400078e00ff */
[----:B-----5:R-:W-:-:S14]  /*2560*/  DSETP.LEU.OR P0, PT, R24, UR42, !P0 ;  /* 0x0000002a18007e2a */ /* 0x020fdc000c70b400 */
[----:B------:R-:W-:Y:S05]  /*2570*/  @P0 BRA `(.L_x_553) ;  /* 0x0000000400140947 */ /* 0x000fea0003800000 */
[----:B------:R-:W-:Y:S01]  /*2580*/  MOV R6, 0x9999999a ;  /* 0x9999999a00067802 */ /* 0x000fe20000000f00 */
[----:B------:R-:W-:Y:S01]  /*2590*/  IMAD.MOV.U32 R7, RZ, RZ, 0x3ff39999 ;  /* 0x3ff39999ff077424 */ /* 0x000fe200078e00ff */
[----:B------:R-:W-:Y:S01]  /*25a0*/  UMOV UR4, 0xc91d14e4 ;  /* 0xc91d14e400047882 */ /* 0x000fe20000000000 */
[----:B------:R-:W-:Y:S01]  /*25b0*/  UMOV UR5, 0x3fc43fe5 ;  /* 0x3fc43fe500057882 */ /* 0x000fe20000000000 */
[----:B------:R-:W-:Y:S01]  /*25c0*/  DADD R2, -RZ, |R8| ;  /* 0x00000000ff027229 */ /* 0x000fe20000000508 */
[----:B------:R-:W-:Y:S02]  /*25d0*/  BSSY.RECONVERGENT B1, `(.L_x_554) ;  /* 0x0000009000017945 */ /* 0x000fe40003800200 */
[----:B------:R-:W-:Y:S01]  /*25e0*/  DFMA R6, R8, -UR4, R6 ;  /* 0x8000000408067c2b */ /* 0x000fe20008000006 */
[----:B------:R-:W-:Y:S01]  /*25f0*/  UMOV UR4, 0xa43fe5c9 ;  /* 0xa43fe5c900047882 */ /* 0x000fe20000000000 */
[----:B------:R-:W-:-:S05]  /*2600*/  UMOV UR5, 0x3fc6bedf ;  /* 0x3fc6bedf00057882 */ /* 0x000fca0000000000 */
[----:B------:R-:W-:Y:S01]  /*2610*/  IMAD.MOV.U32 R10, RZ, RZ, R2 ;  /* 0x000000ffff0a7224 */ /* 0x000fe200078e0002 */
[----:B------:R-:W-:Y:S01]  /*2620*/  DFMA R6, R24, -UR4, R6 ;  /* 0x8000000418067c2b */ /* 0x000fe20008000006 */
[----:B------:R-:W-:Y:S02]  /*2630*/  MOV R57, R3 ;  /* 0x0000000300397202 */ /* 0x000fe40000000f00 */
[----:B------:R-:W-:-:S08]  /*2640*/  MOV R2, 0x2660 ;  /* 0x0000266000027802 */ /* 0x000fd00000000f00 */
[----:B------:R-:W-:Y:S05]  /*2650*/  CALL.REL.NOINC `($_Z19fband_matrix_nonisoPdS_S_S_S_S_S_S_S_S_S_S_S_S_S_S_S_S_S_S_S_S_S_S_S_S_S_S_S_S_S_S_PiS_S_S_diddiiddiddiiiid$__internal_accurate_pow) ;  /* 0x0000005000d47944 */ /* 0x000fea0003c00000 */
[----:B------:R-:W-:Y:S05]  /*2660*/  BSYNC.RECONVERGENT B1 ;  /* 0x0000000000017941 */ /* 0x000fea0003800200 */
.L_x_554:
[C---:B------:R-:W-:Y:S01]  /*2670*/  DADD R2, R8.reuse, 2 ;  /* 0x4000000008027429 */ /* 0x040fe20000000000 */
[----:B------:R-:W-:Y:S01]  /*2680*/  UMOV UR4, 0x2ca57a78 ;  /* 0x2ca57a7800047882 */ /* 0x000fe20000000000 */
[C---:B------:R-:W-:Y:S01]  /*2690*/  DSETP.NEU.AND P0, PT, R8.reuse, RZ, PT ;  /* 0x000000ff0800722a */ /* 0x040fe20003f0d000 */
[----:B------:R-:W-:Y:S01]  /*26a0*/  UMOV UR5, 0x3fb31c43 ;  /* 0x3fb31c4300057882 */ /* 0x000fe20000000000 */
[----:B------:R-:W-:Y:S01]  /*26b0*/  DSETP.NEU.AND P2, PT, |R8|, +INF , PT ;  /* 0x7ff000000800742a */ /* 0x000fe20003f4d200 */
[----:B------:R-:W-:Y:S05]  /*26c0*/  BSSY.RECONVERGENT B1, `(.L_x_555) ;  /* 0x0000014000017945 */ /* 0x000fea0003800200 */
[----:B------:R-:W-:-:S02]  /*26d0*/  LOP3.LUT R2, R3, 0x7ff00000, RZ, 0xc0, !PT ;  /* 0x7ff0000003027812 */ /* 0x000fc400078ec0ff */
[----:B------:R-:W-:Y:S02]  /*26e0*/  FSEL R3, R11, RZ, P0 ;  /* 0x000000ff0b037208 */ /* 0x000fe40000000000 */
[----:B------:R-:W-:Y:S02]  /*26f0*/  ISETP.NE.AND P1, PT, R2, 0x7ff00000, PT ;  /* 0x7ff000000200780c */ /* 0x000fe40003f25270 */
[----:B------:R-:W-:Y:S01]  /*2700*/  FSEL R2, R10, RZ, P0 ;  /* 0x000000ff0a027208 */ /* 0x000fe20000000000 */
[----:B------:R-:W-:-:S10]  /*2710*/  DSETP.NEU.AND P0, PT, R8, 1, PT ;  /* 0x3ff000000800742a */ /* 0x000fd40003f0d000 */
[----:B------:R-:W-:Y:S02]  /*2720*/  @!P1 FSEL R2, R2, RZ, P2 ;  /* 0x000000ff02029208 */ /* 0x000fe40001000000 */
[----:B------:R-:W-:-:S06]  /*2730*/  @!P1 FSEL R3, R3, +QNAN , P2 ;  /* 0x7ff0000003039808 */ /* 0x000fcc0001000000 */
[----:B------:R-:W-:Y:S01]  /*2740*/  DMUL R2, R2, UR4 ;  /* 0x0000000402027c28 */ /* 0x000fe20008000000 */
[----:B------:R-:W-:Y:S01]  /*2750*/  UMOV UR4, 0xbda5119d ;  /* 0xbda5119d00047882 */ /* 0x000fe20000000000 */
[----:B------:R-:W-:-:S08]  /*2760*/  UMOV UR5, 0x3fce17c1 ;  /* 0x3fce17c100057882 */ /* 0x000fd00000000000 */
[----:B------:R-:W-:Y:S02]  /*2770*/  FSEL R10, R2, 4.7031788186213674408e-12, P0 ;  /* 0x2ca57a78020a7808 */ /* 0x000fe40000000000 */
[----:B------:R-:W-:Y:S01]  /*2780*/  FSEL R11, R3, 1.3992999792098999023, P0 ;  /* 0x3fb31c43030b7808 */ /* 0x000fe20000000000 */
[----:B------:R-:W-:-:S05]  /*2790*/  DMUL R2, R24, UR4 ;  /* 0x0000000418027c28 */ /* 0x000fca0008000000 */
[----:B------:R-:W-:Y:S02]  /*27a0*/  DADD R6, R6, -R10 ;  /* 0x0000000006067229 */ /* 0x000fe4000000080a */
[----:B------:R-:W-:-:S06]  /*27b0*/  DADD R10, -RZ, |R24| ;  /* 0x00000000ff0a7229 */ /* 0x000fcc0000000518 */
[----:B------:R-:W-:Y:S01]  /*27c0*/  DFMA R6, R8, R2, R6 ;  /* 0x000000020806722b */ /* 0x000fe20000000006 */
[----:B------:R-:W-:-:S03]  /*27d0*/  MOV R2, 0x2800 ;  /* 0x0000280000027802 */ /* 0x000fc60000000f00 */
[----:B------:R-:W-:-:S07]  /*27e0*/  IMAD.MOV.U32 R57, RZ, RZ, R11 ;  /* 0x000000ffff397224 */ /* 0x000fce00078e000b */
[----:B------:R-:W-:Y:S05]  /*27f0*/  CALL.REL.NOINC `($_Z19fband_matrix_nonisoPdS_S_S_S_S_S_S_S_S_S_S_S_S_S_S_S_S_S_S_S_S_S_S_S_S_S_S_S_S_S_S_PiS_S_S_diddiiddiddiiiid$__internal_accurate_pow) ;  /* 0x00000050006c7944 */ /* 0x000fea0003c00000 */
[----:B------:R-:W-:Y:S05]  /*2800*/  BSYNC.RECONVERGENT B1 ;  /* 0x0000000000017941 */ /* 0x000fea0003800200 */
.L_x_555:
[C---:B------:R-:W-:Y:S01]  /*2810*/  DADD R2, R24.reuse, 2 ;  /* 0x4000000018027429 */ /* 0x040fe20000000000 */
[----:B------:R-:W-:Y:S01]  /*2820*/  BSSY.RECONVERGENT B1, `(.L_x_556) ;  /* 0x000000d000017945 */ /* 0x000fe20003800200 */
[----:B------:R-:W-:-:S08]  /*2830*/  DSETP.NEU.AND P0, PT, R24, RZ, PT ;  /* 0x000000ff1800722a */ /* 0x000fd00003f0d000 */
[----:B------:R-:W-:Y:S02]  /*2840*/  LOP3.LUT R2, R3, 0x7ff00000, RZ, 0xc0, !PT ;  /* 0x7ff0000003027812 */ /* 0x000fe400078ec0ff */
[----:B------:R-:W-:Y:S02]  /*2850*/  FSEL R3, R11, RZ, P0 ;  /* 0x000000ff0b037208 */ /* 0x000fe40000000000 */
[----:B------:R-:W-:Y:S02]  /*2860*/  ISETP.NE.AND P1, PT, R2, 0x7ff00000, PT ;  /* 0x7ff000000200780c */ /* 0x000fe40003f25270 */
[----:B------:R-:W-:-:S11]  /*2870*/  FSEL R2, R10, RZ, P0 ;  /* 0x000000ff0a027208 */ /* 0x000fd60000000000 */
[----:B------:R-:W-:Y:S05]  /*2880*/  @P1 BRA `(.L_x_557) ;  /* 0x0000000000181947 */ /* 0x000fea0003800000 */
[----:B------:R-:W-:-:S14]  /*2890*/  DSETP.NAN.AND P0, PT, R24, R24, PT ;  /* 0x000000181800722a */ /* 0x000fdc0003f08000 */
[----:B------:R-:W-:Y:S01]  /*28a0*/  @P0 DADD R2, R24, 2 ;  /* 0x4000000018020429 */ /* 0x000fe20000000000 */
[----:B------:R-:W-:Y:S10]  /*28b0*/  @P0 BRA `(.L_x_557) ;  /* 0x00000000000c0947 */ /* 0x000ff40003800000 */
[----:B------:R-:W-:-:S14]  /*28c0*/  DSETP.NEU.AND P0, PT, |R24|, +INF , PT ;  /* 0x7ff000001800742a */ /* 0x000fdc0003f0d200 */
[----:B------:R-:W-:Y:S01]  /*28d0*/  @!P0 IMAD.MOV.U32 R2, RZ, RZ, 0x0 ;  /* 0x00000000ff028424 */ /* 0x000fe200078e00ff */
[----:B------:R-:W-:-:S07]  /*28e0*/  @!P0 MOV R3, 0x7ff00000 ;  /* 0x7ff0000000038802 */ /* 0x000fce0000000f00 */
.L_x_557:
[----:B------:R-:W-:Y:S05]  /*28f0*/  BSYNC.RECONVERGENT B1 ;  /* 0x0000000000017941 */ /* 0x000fea0003800200 */
.L_x_556:
[----:B------:R-:W-:Y:S01]  /*2900*/  UMOV UR4, 0x64ece9a3 ;  /* 0x64ece9a300047882 */ /* 0x000fe20000000000 */
[----:B------:R-:W-:Y:S01]  /*2910*/  UMOV UR5, 0x3fac9470 ;  /* 0x3fac947000057882 */ /* 0x000fe20000000000 */
[----:B------:R-:W-:Y:S02]  /*2920*/  DSETP.NEU.AND P0, PT, R24, 1, PT ;  /* 0x3ff000001800742a */ /* 0x000fe40003f0d000 */
[----:B------:R-:W-:-:S10]  /*2930*/  DMUL R2, R2, UR4 ;  /* 0x0000000402027c28 */ /* 0x000fd40008000000 */
[----:B------:R-:W-:Y:S02]  /*2940*/  FSEL R2, R2, 3.49621352098199618191e+22, P0 ;  /* 0x64ece9a302027808 */ /* 0x000fe40000000000 */
[----:B------:R-:W-:-:S06]  /*2950*/  FSEL R3, R3, 1.3482799530029296875, P0 ;  /* 0x3fac947003037808 */ /* 0x000fcc0000000000 */
[----:B------:R-:W-:Y:S01]  /*2960*/  DADD R6, R6, -R2 ;  /* 0x0000000006067229 */ /* 0x000fe20000000802 */
[----:B------:R-:W-:-:S07]  /*2970*/  IMAD.MOV.U32 R3, RZ, RZ, 0x80000 ;  /* 0x00080000ff037424 */ /* 0x000fce00078e00ff */
[----:B------:R-:W-:Y:S02]  /*2980*/  DSETP.MAX.AND P0, P1, R6, 1, PT ;  /* 0x3ff000000600742a */ /* 0x000fe4000390f000 */
[----:B------:R-:W-:-:S04]  /*2990*/  IMAD.MOV.U32 R2, RZ, RZ, R7 ;  /* 0x000000ffff027224 */ /* 0x000fc800078e0007 */
[----:B------:R-:W-:Y:S02]  /*29a0*/  SEL R10, R6, RZ, P0 ;  /* 0x000000ff060a7207 */ /* 0x000fe40000000000 */
[----:B------:R-:W-:-:S06]  /*29b0*/  FSEL R11, R2, 1.875, P0 ;  /* 0x3ff00000020b7808 */ /* 0x000fcc0000000000 */
[----:B------:R-:W-:-:S07]  /*29c0*/  @P1 LOP3.LUT R11, R3, 0x3ff00000, RZ, 0xfc, !PT ;  /* 0x3ff00000030b1812 */ /* 0x000fce00078efcff */
.L_x_553:
[----:B------:R-:W-:Y:S05]  /*29d0*/  BSYNC.RECONVERGENT B0 ;  /* 0x0000000000007941 */ /* 0x000fea0003800200 */
.L_x_552:
[----:B------:R-:W-:Y:S01]  /*29e0*/  DSETP.GEU.AND P0, PT, R4, UR38, PT ;  /* 0x0000002604007e2a */ /* 0x000fe2000bf0e000 */
[----:B------:R-:W-:-:S13]  /*29f0*/  BSSY.RECONVERGENT B1, `(.L_x_558) ;  /* 0x000005a000017945 */ /* 0x000fda0003800200 */
[----:B------:R-:W-:Y:S05]  /*2a00*/  @P0 BRA `(.L_x_559) ;  /* 0x0000000000400947 */ /* 0x000fea0003800000 */
[----:B------:R-:W0:Y:S01]  /*2a10*/  LDC.64 R4, c[0x0][0x3b8] ;  /* 0x0000ee00ff047b82 */ /* 0x000e220000000a00 */
[----:B------:R-:W-:-:S05]  /*2a20*/  IMAD R0, R17, UR49, R0 ;  /* 0x0000003111007c24 */ /* 0x000fca000f8e0200 */
[----:B------:R-:W-:Y:S02]  /*2a30*/  IADD3 R3, PT, PT, R17, R0, RZ ;  /* 0x0000000011037210 */ /* 0x000fe40007ffe0ff */
[----:B------:R-:W1:Y:S01]  /*2a40*/  LDC.64 R6, c[0x0][0x3b0] ;  /* 0x0000ec00ff067b82 */ /* 0x000e620000000a00 */
[----:B0-----:R-:W-:-:S06]  /*2a50*/  IMAD.WIDE R4, R0, 0x8, R4 ;  /* 0x0000000800047825 */ /* 0x001fcc00078e0204 */
[----:B------:R-:W2:Y:S01]  /*2a60*/  LDG.E.64 R4, desc[UR46][R4.64] ;  /* 0x0000002e04047981 */ /* 0x000ea2000c1e1b00 */
[----:B-1----:R-:W-:-:S06]  /*2a70*/  IMAD.WIDE R6, R3, 0x8, R6 ;  /* 0x0000000803067825 */ /* 0x002fcc00078e0206 */
[----:B------:R-:W2:Y:S01]  /*2a80*/  LDG.E.64 R6, desc[UR46][R6.64] ;  /* 0x0000002e06067981 */ /* 0x000ea2000c1e1b00 */
[----:B-----5:R-:W-:-:S08]  /*2a90*/  DADD R2, R20, R22 ;  /* 0x0000000014027229 */ /* 0x020fd00000000016 */
[----:B------:R-:W-:Y:S02]  /*2aa0*/  DADD R2, -R26, R2 ;  /* 0x000000001a027229 */ /* 0x000fe40000000102 */
[----:B--2---:R-:W-:-:S08]  /*2ab0*/  DADD R12, R4, R6 ;  /* 0x00000000040c7229 */ /* 0x004fd00000000006 */
[----:B------:R-:W-:-:S08]  /*2ac0*/  DMUL R2, R2, R12 ;  /* 0x0000000c02027228 */ /* 0x000fd00000000000 */
[----:B------:R-:W-:-:S10]  /*2ad0*/  DMUL R28, R2, 0.5 ;  /* 0x3fe00000021c7828 */ /* 0x000fd40000000000 */
[----:B------:R-:W-:Y:S02]  /*2ae0*/  IMAD.MOV.U32 R30, RZ, RZ, R28 ;  /* 0x000000ffff1e7224 */ /* 0x000fe400078e001c */
[----:B------:R-:W-:Y:S01]  /*2af0*/  IMAD.MOV.U32 R31, RZ, RZ, R29 ;  /* 0x000000ffff1f7224 */ /* 0x000fe200078e001d */
[----:B------:R-:W-:Y:S06]  /*2b00*/  BRA `(.L_x_560) ;  /* 0x0000000400207947 */ /* 0x000fec0003800000 */
.L_x_559:
        /* <DEDUP_REMOVED lines=8> */
[----:B------:R-:W0:Y:S01]  /*2b90*/  MUFU.RCP64H R3, R5 ;  /* 0x0000000500037308 */ /* 0x000e220000001800 */
[----:B------:R-:W-:-:S06]  /*2ba0*/  IMAD.MOV.U32 R2, RZ, RZ, 0x1 ;  /* 0x00000001ff027424 */ /* 0x000fcc00078e00ff */
[----:B0-----:R-:W-:-:S08]  /*2bb0*/  DFMA R6, -R4, R2, 1 ;  /* 0x3ff000000406742b */ /* 0x001fd00000000102 */
[----:B------:R-:W-:-:S08]  /*2bc0*/  DFMA R6, R6, R6, R6 ;  /* 0x000000060606722b */ /* 0x000fd00000000006 */
[----:B------:R-:W-:-:S08]  /*2bd0*/  DFMA R6, R2, R6, R2 ;  /* 0x000000060206722b */ /* 0x000fd00000000002 */
[----:B------:R-:W-:-:S08]  /*2be0*/  DFMA R2, -R4, R6, 1 ;  /* 0x3ff000000402742b */ /* 0x000fd00000000106 */
[----:B------:R-:W-:Y:S01]  /*2bf0*/  DFMA R2, R6, R2, R6 ;  /* 0x000000020602722b */ /* 0x000fe20000000006 */
[----:B------:R-:W-:Y:S01]  /*2c00*/  BSSY.RECONVERGENT B2, `(.L_x_561) ;  /* 0x000000f000027945 */ /* 0x000fe20003800200 */
[----:B--2---:R-:W-:-:S08]  /*2c10*/  DADD R42, R28, -R30 ;  /* 0x000000001c2a7229 */ /* 0x004fd0000000081e */
        /* <DEDUP_REMOVED lines=8> */
[----:B------:R-:W-:Y:S02]  /*2ca0*/  MOV R13, R43 ;  /* 0x0000002b000d7202 */ /* 0x000fe40000000f00 */
[----:B------:R-:W-:-:S07]  /*2cb0*/  MOV R0, 0x2cd0 ;  /* 0x00002cd000007802 */ /* 0x000fce0000000f00 */
[----:B-----5:R-:W-:Y:S05]  /*2cc0*/  CALL.REL.NOINC `($__internal_7_$__cuda_sm20_div_rn_f64_full) ;  /* 0x0000004400cc7944 */ /* 0x020fea0003c00000 */
[----:B------:R-:W-:Y:S02]  /*2cd0*/  IMAD.MOV.U32 R2, RZ, RZ, R54 ;  /* 0x000000ffff027224 */ /* 0x000fe400078e0036 */
[----:B------:R-:W-:-:S07]  /*2ce0*/  IMAD.MOV.U32 R3, RZ, RZ, R55 ;  /* 0x000000ffff037224 */ /* 0x000fce00078e0037 */
.L_x_562:
[----:B------:R-:W-:Y:S05]  /*2cf0*/  BSYNC.RECONVERGENT B2 ;  /* 0x0000000000027941 */ /* 0x000fea0003800200 */
.L_x_561:
[----:B-----5:R-:W-:Y:S01]  /*2d00*/  DFMA R4, R8, -R24, 1 ;  /* 0x3ff000000804742b */ /* 0x020fe20000000818 */
[----:B------:R-:W0:Y:S01]  /*2d10*/  LDC R0, c[0x0][0x4e4] ;  /* 0x00013900ff007b82 */ /* 0x000e220000000800 */
[----:B------:R-:W-:Y:S01]  /*2d20*/  DADD R42, R20, R22 ;  /* 0x00000000142a7229 */ /* 0x000fe20000000016 */
[----:B------:R-:W-:Y:S01]  /*2d30*/  BSSY.RECONVERGENT B2, `(.L_x_563) ;  /* 0x000001b000027945 */ /* 0x000fe20003800200 */
[----:B------:R-:W-:-:S04]  /*2d40*/  DMUL R44, R26, R30 ;  /* 0x0000001e1a2c7228 */ /* 0x000fc80000000000 */
[----:B------:R-:W-:Y:S01]  /*2d50*/  DMUL R46, R10, R4 ;  /* 0x000000040a2e7228 */ /* 0x000fe20000000000 */
[----:B------:R-:W-:-:S03]  /*2d60*/  MOV R4, 0x1 ;  /* 0x0000000100047802 */ /* 0x000fc60000000f00 */
[----:B------:R-:W-:Y:S02]  /*2d70*/  DFMA R44, R28, R42, -R44 ;  /* 0x0000002a1c2c722b */ /* 0x000fe4000000082c */
[----:B------:R-:W1:Y:S01]  /*2d80*/  MUFU.RCP64H R5, R47 ;  /* 0x0000002f00057308 */ /* 0x000e620000001800 */
[----:B0-----:R-:W-:Y:S01]  /*2d90*/  FSETP.GEU.AND P1, PT, |R0|, 6.5827683646048100446e-37, PT ;  /* 0x036000000000780b */ /* 0x001fe20003f2e200 */
[----:B-1----:R-:W-:-:S08]  /*2da0*/  DFMA R6, -R46, R4, 1 ;  /* 0x3ff000002e06742b */ /* 0x002fd00000000104 */
        /* <DEDUP_REMOVED lines=9> */
[----:B------:R-:W-:Y:S05]  /*2e40*/  @P0 BRA P1, `(.L_x_564) ;  /* 0x0000000000240947 */ /* 0x000fea0000800000 */
[----:B------:R-:W0:Y:S01]  /*2e50*/  LDCU.64 UR4, c[0x0][0x4e0] ;  /* 0x00009c00ff0477ac */ /* 0x000e220008000a00 */
[----:B------:R-:W-:Y:S01]  /*2e60*/  IMAD.MOV.U32 R4, RZ, RZ, R46 ;  /* 0x000000ffff047224 */ /* 0x000fe200078e002e */
[----:B------:R-:W-:Y:S01]  /*2e70*/  MOV R0, 0x2ec0 ;  /* 0x00002ec000007802 */ /* 0x000fe20000000f00 */
[----:B------:R-:W-:Y:S01]  /*2e80*/  IMAD.MOV.U32 R5, RZ, RZ, R47 ;  /* 0x000000ffff057224 */ /* 0x000fe200078e002f */
[----:B0-----:R-:W-:Y:S01]  /*2e90*/  MOV R12, UR4 ;  /* 0x00000004000c7c02 */ /* 0x001fe20008000f00 */
[----:B------:R-:W-:-:S07]  /*2ea0*/  IMAD.U32 R13, RZ, RZ, UR5 ;  /* 0x00000005ff0d7e24 */ /* 0x000fce000f8e00ff */
[----:B------:R-:W-:Y:S05]  /*2eb0*/  CALL.REL.NOINC `($__internal_7_$__cuda_sm20_div_rn_f64_full) ;  /* 0x0000004400507944 */ /* 0x000fea0003c00000 */
[----:B------:R-:W-:Y:S01]  /*2ec0*/  IMAD.MOV.U32 R4, RZ, RZ, R54 ;  /* 0x000000ffff047224 */ /* 0x000fe200078e0036 */
[----:B------:R-:W-:-:S07]  /*2ed0*/  MOV R5, R55 ;  /* 0x0000003700057202 */ /* 0x000fce0000000f00 */
.L_x_564:
[----:B------:R-:W-:Y:S05]  /*2ee0*/  BSYNC.RECONVERGENT B2 ;  /* 0x0000000000027941 */ /* 0x000fea0003800200 */
.L_x_563:
[C---:B------:R-:W-:Y:S02]  /*2ef0*/  DADD R6, -R20.reuse, R26 ;  /* 0x0000000014067229 */ /* 0x040fe4000000011a */
[----:B------:R-:W-:Y:S02]  /*2f00*/  DADD R12, R20, -R22 ;  /* 0x00000000140c7229 */ /* 0x000fe40000000816 */
[----:B------:R-:W-:-:S04]  /*2f10*/  DMUL R28, R26, R28 ;  /* 0x0000001c1a1c7228 */ /* 0x000fc80000000000 */
[----:B------:R-:W-:Y:S02]  /*2f20*/  DADD R6, R22, R6 ;  /* 0x0000000016067229 */ /* 0x000fe40000000006 */
[----:B------:R-:W-:Y:S02]  /*2f30*/  DADD R12, -R26, R12 ;  /* 0x000000001a0c7229 */ /* 0x000fe4000000010c */
[----:B------:R-:W-:-:S04]  /*2f40*/  DFMA R30, R30, R42, -R28 ;  /* 0x0000002a1e1e722b */ /* 0x000fc8000000081c */
[-C--:B------:R-:W-:Y:S02]  /*2f50*/  DMUL R6, R6, R4.reuse ;  /* 0x0000000406067228 */ /* 0x080fe40000000000 */
[----:B------:R-:W-:-:S06]  /*2f60*/  DMUL R12, R12, R4 ;  /* 0x000000040c0c7228 */ /* 0x000fcc0000000000 */
[-C--:B------:R-:W-:Y:S02]  /*2f70*/  DFMA R28, R6, R2.reuse, R44 ;  /* 0x00000002061c722b */ /* 0x080fe4000000002c */
[----:B------:R-:W-:-:S11]  /*2f80*/  DFMA R30, R12, R2, R30 ;  /* 0x000000020c1e722b */ /* 0x000fd6000000001e */
.L_x_560:
[----:B------:R-:W-:Y:S05]  /*2f90*/  BSYNC.RECONVERGENT B1 ;  /* 0x0000000000017941 */ /* 0x000fea0003800200 */
.L_x_558:
[----:B------:R-:W0:Y:S08]  /*2fa0*/  LDC.64 R2, c[0x0][0x3a0] ;  /* 0x0000e800ff027b82 */ /* 0x000e300000000a00 */
[----:B------:R-:W1:Y:S01]  /*2fb0*/  LDC.64 R12, c[0x0][0x4d0] ;  /* 0x00013400ff0c7b82 */ /* 0x000e620000000a00 */
[----:B0-----:R-:W-:-:S05]  /*2fc0*/  IMAD.WIDE R2, R41, 0x8, R2 ;  /* 0x0000000829027825 */ /* 0x001fca00078e0202 */
[----:B------:R-:W2:Y:S01]  /*2fd0*/  LDG.E.64 R44, desc[UR46][R2.64] ;  /* 0x0000002e022c7981 */ /* 0x000ea2000c1e1b00 */
[----:B------:R-:W-:Y:S01]  /*2fe0*/  IMAD.MOV.U32 R4, RZ, RZ, 0x1 ;  /* 0x00000001ff047424 */ /* 0x000fe200078e00ff */
[----:B------:R-:W-:Y:S01]  /*2ff0*/  BSSY.RECONVERGENT B1, `(.L_x_565) ;  /* 0x0000017000017945 */ /* 0x000fe20003800200 */
[----:B-1----:R-:W-:-:S06]  /*3000*/  DADD R42, -RZ, -R12 ;  /* 0x00000000ff2a7229 */ /* 0x002fcc000000090c */
[----:B------:R-:W0:Y:S02]  /*3010*/  MUFU.RCP64H R5, R43 ;  /* 0x0000002b00057308 */ /* 0x000e240000001800 */
[----:B0-----:R-:W-:-:S08]  /*3020*/  DFMA R6, R4, R12, 1 ;  /* 0x3ff000000406742b */ /* 0x001fd0000000000c */
[----:B------:R-:W-:-:S08]  /*3030*/  DFMA R6, R6, R6, R6 ;  /* 0x000000060606722b */ /* 0x000fd00000000006 */
[----:B------:R-:W-:-:S08]  /*3040*/  DFMA R6, R4, R6, R4 ;  /* 0x000000060406722b */ /* 0x000fd00000000004 */
[----:B------:R-:W-:-:S08]  /*3050*/  DFMA R4, R6, R12, 1 ;  /* 0x3ff000000604742b */ /* 0x000fd0000000000c */
[----:B------:R-:W-:-:S08]  /*3060*/  DFMA R4, R6, R4, R6 ;  /* 0x000000040604722b */ /* 0x000fd00000000006 */
[----:B--2---:R-:W-:Y:S01]  /*3070*/  DMUL R6, R44, R4 ;  /* 0x000000042c067228 */ /* 0x004fe20000000000 */
[----:B------:R-:W-:-:S07]  /*3080*/  FSETP.GEU.AND P1, PT, |R45|, 6.5827683646048100446e-37, PT ;  /* 0x036000002d00780b */ /* 0x000fce0003f2e200 */
[----:B------:R-:W-:-:S08]  /*3090*/  DFMA R2, R6, R12, R44 ;  /* 0x0000000c0602722b */ /* 0x000fd0000000002c */
        /* <DEDUP_REMOVED lines=9> */
[----:B------:R-:W-:Y:S05]  /*3130*/  CALL.REL.NOINC `($__internal_7_$__cuda_sm20_div_rn_f64_full) ;  /* 0x0000004000b07944 */ /* 0x000fea0003c00000 */
[----:B------:R-:W-:Y:S01]  /*3140*/  MOV R2, R54 ;  /* 0x0000003600027202 */ /* 0x000fe20000000f00 */
[----:B------:R-:W-:-:S07]  /*3150*/  IMAD.MOV.U32 R3, RZ, RZ, R55 ;  /* 0x000000ffff037224 */ /* 0x000fce00078e0037 */
.L_x_566:
[----:B------:R-:W-:Y:S05]  /*3160*/  BSYNC.RECONVERGENT B1 ;  /* 0x0000000000017941 */ /* 0x000fea0003800200 */
.L_x_565:
        /* <DEDUP_REMOVED lines=16> */
[----:B------:R-:W-:Y:S02]  /*3270*/  DFMA R4, R46, R4, R6 ;  /* 0x000000042e04722b */ /* 0x000fe40000000006 */
[----:B------:R-:W-:-:S08]  /*3280*/  DMUL R6, R36, R22 ;  /* 0x0000001624067228 */ /* 0x000fd00000000000 */
[----:B------:R-:W-:Y:S01]  /*3290*/  FFMA R0, RZ, R45, R5 ;  /* 0x0000002dff007223 */ /* 0x000fe20000000005 */
[----:B------:R-:W-:-:S04]  /*32a0*/  DFMA R6, R34, R20, R6 ;  /* 0x000000142206722b */ /* 0x000fc80000000006 */
[----:B------:R-:W-:-:S04]  /*32b0*/  FSETP.GT.AND P0, PT, |R0|, 1.469367938527859385e-39, PT ;  /* 0x001000000000780b */ /* 0x000fc80003f04200 */
[----:B------:R-:W-:-:S09]  /*32c0*/  DMUL R42, R6, R2 ;  /* 0x00000002062a7228 */ /* 0x000fd20000000000 */
[----:B------:R-:W-:Y:S05]  /*32d0*/  @P0 BRA P1, `(.L_x_568) ;  /* 0x0000000000180947 */ /* 0x000fea0000800000 */
[----:B------:R-:W-:Y:S01]  /*32e0*/  MOV R4, R44 ;  /* 0x0000002c00047202 */ /* 0x000fe20000000f00 */
[----:B------:R-:W-:Y:S01]  /*32f0*/  IMAD.MOV.U32 R5, RZ, RZ, R45 ;  /* 0x000000ffff057224 */ /* 0x000fe200078e002d */
[----:B------:R-:W-:-:S07]  /*3300*/  MOV R0, 0x3320 ;  /* 0x0000332000007802 */ /* 0x000fce0000000f00 */
[----:B------:R-:W-:Y:S05]  /*3310*/  CALL.REL.NOINC `($__internal_7_$__cuda_sm20_div_rn_f64_full) ;  /* 0x0000004000387944 */ /* 0x000fea0003c00000 */
[----:B------:R-:W-:Y:S01]  /*3320*/  IMAD.MOV.U32 R4, RZ, RZ, R54 ;  /* 0x000000ffff047224 */ /* 0x000fe200078e0036 */
[----:B------:R-:W-:-:S07]  /*3330*/  MOV R5, R55 ;  /* 0x0000003700057202 */ /* 0x000fce0000000f00 */
.L_x_568:
[----:B------:R-:W-:Y:S05]  /*3340*/  BSYNC.RECONVERGENT B1 ;  /* 0x0000000000017941 */ /* 0x000fea0003800200 */
.L_x_567:
[----:B------:R-:W-:Y:S02]  /*3350*/  DMUL R12, R26, R2 ;  /* 0x000000021a0c7228 */ /* 0x000fe40000000000 */
[----:B------:R-:W-:Y:S02]  /*3360*/  DMUL R6, R36, R20 ;  /* 0x0000001424067228 */ /* 0x000fe40000000000 */
[----:B------:R-:W-:-:S04]  /*3370*/  DMUL R2, R26, R4 ;  /* 0x000000041a027228 */ /* 0x000fc80000000000 */
[----:B------:R-:W-:Y:S02]  /*3380*/  DMUL R12, R36, R12 ;  /* 0x0000000c240c7228 */ /* 0x000fe40000000000 */
[C---:B------:R-:W-:Y:S02]  /*3390*/  DFMA R6, R34.reuse, R22, R6 ;  /* 0x000000162206722b */ /* 0x040fe40000000006 */
[----:B------:R-:W-:-:S06]  /*33a0*/  DFMA R34, -R34, R2, R42 ;  /* 0x000000022222722b */ /* 0x000fcc000000012a */
[----:B------:R-:W-:Y:S01]  /*33b0*/  DFMA R4, R6, R4, -R12 ;  /* 0x000000040604722b */ /* 0x000fe2000000080c */
[----:B------:R-:W-:Y:S10]  /*33c0*/  BRA `(.L_x_569) ;  /* 0x00000010006c7947 */ /* 0x000ff40003800000 */
.L_x_551:
[----:B------:R-:W0:Y:S08]  /*33d0*/  LDC R0, c[0x0][0x4f4] ;  /* 0x00013d00ff007b82 */ /* 0x000e300000000800 */
[----:B------:R-:W1:Y:S08]  /*33e0*/  LDC.64 R12, c[0x0][0x440] ;  /* 0x00011000ff0c7b82 */ /* 0x000e700000000a00 */
[----:B------:R-:W2:Y:S01]  /*33f0*/  LDC.64 R6, c[0x0][0x448] ;  /* 0x00011200ff067b82 */ /* 0x000ea20000000a00 */
[----:B0-----:R-:W-:-:S07]  /*3400*/  ISETP.NE.AND P0, PT, R0, 0x1, PT ;  /* 0x000000010000780c */ /* 0x001fce0003f05270 */
[----:B------:R-:W0:Y:S01]  /*3410*/  LDC.64 R4, c[0x0][0x3e0] ;  /* 0x0000f800ff047b82 */ /* 0x000e220000000a00 */
[----:B------:R-:W-:-:S05]  /*3420*/  VIADD R0, R38, 0xfffffffd ;  /* 0xfffffffd26007836 */ /* 0x000fca0000000000 */
[----:B------:R-:W-:Y:S02]  /*3430*/  SHF.R.U32.HI R0, RZ, 0x1, R0 ;  /* 0x00000001ff007819 */ /* 0x000fe40000011600 */
[----:B------:R-:W3:Y:S03]  /*3440*/  LDC.64 R2, c[0x0][0x3d0] ;  /* 0x0000f400ff027b82 */ /* 0x000ee60000000a00 */
[----:B------:R-:W-:Y:S02]  /*3450*/  IMAD R31, R0, UR50, R17 ;  /* 0x00000032001f7c24 */ /* 0x000fe4000f8e0211 */
[----:B------:R-:W-:Y:S02]  /*3460*/  @!P0 VIADD R24, R38, 0xffffffff ;  /* 0xffffffff26188836 */ /* 0x000fe40000000000 */
[----:B-1----:R-:W-:Y:S01]  /*3470*/  @!P0 IMAD.WIDE R12, R31, 0x8, R12 ;  /* 0x000000081f0c8825 */ /* 0x002fe200078e020c */
[----:B------:R-:W1:Y:S02]  /*3480*/  LDC.64 R20, c[0x0][0x3f0] ;  /* 0x0000fc00ff147b82 */ /* 0x000e640000000a00 */
[----:B------:R-:W-:Y:S01]  /*3490*/  @!P0 SHF.R.U32.HI R28, RZ, 0x1, R24 ;  /* 0x00000001ff1c8819 */ /* 0x000fe20000011618 */
[----:B------:R-:W-:-:S02]  /*34a0*/  IMAD R41, R0, R40, R19 ;  /* 0x0000002800297224 */ /* 0x000fc400078e0213 */
[----:B------:R-:W4:Y:S02]  /*34b0*/  @!P0 LDG.E.64 R12, desc[UR46][R12.64] ;  /* 0x0000002e0c0c8981 */ /* 0x000f24000c1e1b00 */
[----:B------:R-:W-:Y:S01]  /*34c0*/  @!P0 IMAD R29, R28, UR50, R17 ;  /* 0x000000321c1d8c24 */ /* 0x000fe2000f8e0211 */
[----:B------:R-:W1:Y:S03]  /*34d0*/  LDC.64 R22, c[0x0][0x400] ;  /* 0x00010000ff167b82 */ /* 0x000e660000000a00 */
[----:B--2---:R-:W-:-:S05]  /*34e0*/  @!P0 IMAD.WIDE R6, R29, 0x8, R6 ;  /* 0x000000081d068825 */ /* 0x004fca00078e0206 */
[----:B------:R-:W2:Y:S01]  /*34f0*/  LDC.64 R26, c[0x0][0x410] ;  /* 0x00010400ff1a7b82 */ /* 0x000ea20000000a00 */
[----:B------:R-:W4:Y:S07]  /*3500*/  @!P0 LDG.E.64 R6, desc[UR46][R6.64] ;  /* 0x0000002e06068981 */ /* 0x000f2e000c1e1b00 */
[----:B------:R-:W2:Y:S08]  /*3510*/  LDC.64 R24, c[0x0][0x3c0] ;  /* 0x0000f000ff187b82 */ /* 0x000eb00000000a00 */
[----:B------:R-:W2:Y:S08]  /*3520*/  LDC.64 R34, c[0x0][0x430] ;  /* 0x00010c00ff227b82 */ /* 0x000eb00000000a00 */
[----:B------:R-:W2:Y:S01]  /*3530*/  LDC.64 R36, c[0x0][0x420] ;  /* 0x00010800ff247b82 */ /* 0x000ea20000000a00 */
[----:B0-----:R-:W-:-:S04]  /*3540*/  IMAD.WIDE R4, R31, 0x8, R4 ;  /* 0x000000081f047825 */ /* 0x001fc800078e0204 */
[C---:B---3--:R-:W-:Y:S02]  /*3550*/  IMAD.WIDE R2, R41.reuse, 0x8, R2 ;  /* 0x0000000829027825 */ /* 0x048fe400078e0202 */
[----:B------:R-:W3:Y:S02]  /*3560*/  LDG.E.64 R4, desc[UR46][R4.64] ;  /* 0x0000002e04047981 */ /* 0x000ee4000c1e1b00 */
[C---:B-1----:R-:W-:Y:S02]  /*3570*/  IMAD.WIDE R20, R41.reuse, 0x8, R20 ;  /* 0x0000000829147825 */ /* 0x042fe400078e0214 */
[----:B------:R-:W3:Y:S02]  /*3580*/  LDG.E.64 R2, desc[UR46][R2.64] ;  /* 0x0000002e02027981 */ /* 0x000ee4000c1e1b00 */
[C---:B------:R-:W-:Y:S02]  /*3590*/  IMAD.WIDE R22, R41.reuse, 0x8, R22 ;  /* 0x0000000829167825 */ /* 0x040fe400078e0216 */
[----:B------:R-:W5:Y:S02]  /*35a0*/  LDG.E.64 R20, desc[UR46][R20.64] ;  /* 0x0000002e14147981 */ /* 0x000f64000c1e1b00 */
[----:B--2---:R-:W-:-:S02]  /*35b0*/  IMAD.WIDE R26, R41, 0x8, R26 ;  /* 0x00000008291a7825 */ /* 0x004fc400078e021a */
        /* <DEDUP_REMOVED lines=9> */
[----:B----4-:R-:W-:-:S08]  /*3650*/  @!P0 DADD R6, R6, R12 ;  /* 0x0000000006068229 */ /* 0x010fd0000000000c */
[----:B------:R-:W-:Y:S02]  /*3660*/  @!P0 DMUL R8, R6, 0.5 ;  /* 0x3fe0000006088828 */ /* 0x000fe40000000000 */
[----:B---3--:R-:W-:Y:S01]  /*3670*/  DADD R4, R2, R4 ;  /* 0x0000000002047229 */ /* 0x008fe20000000004 */
[----:B------:R-:W-:Y:S10]  /*3680*/  BRA.U UP0, `(.L_x_570) ;  /* 0x0000000500307547 */ /* 0x000ff4000b800000 */
[----:B------:R-:W-:Y:S01]  /*3690*/  DSETP.GE.AND P0, PT, R8, RZ, PT ;  /* 0x000000ff0800722a */ /* 0x000fe20003f06000 */
[----:B------:R-:W-:Y:S01]  /*36a0*/  BSSY.RECONVERGENT B0, `(.L_x_570) ;  /* 0x000004a000007945 */ /* 0x000fe20003800200 */
[----:B------:R-:W-:Y:S01]  /*36b0*/  MOV R10, 0x0 ;  /* 0x00000000000a7802 */ /* 0x000fe20000000f00 */
[----:B------:R-:W-:-:S03]  /*36c0*/  IMAD.MOV.U32 R11, RZ, RZ, 0x3ff00000 ;  /* 0x3ff00000ff0b7424 */ /* 0x000fc600078e00ff */
[----:B-----5:R-:W-:-:S14]  /*36d0*/  DSETP.LEU.OR P0, PT, R24, UR42, !P0 ;  /* 0x0000002a18007e2a */ /* 0x020fdc000c70b400 */
[----:B------:R-:W-:Y:S05]  /*36e0*/  @P0 BRA `(.L_x_571) ;  /* 0x0000000400140947 */ /* 0x000fea0003800000 */
[----:B------:R-:W-:Y:S01]  /*36f0*/  IMAD.MOV.U32 R2, RZ, RZ, -0x66666666 ;  /* 0x9999999aff027424 */ /* 0x000fe200078e00ff */
[----:B------:R-:W-:Y:S01]  /*3700*/  MOV R3, 0x3ff39999 ;  /* 0x3ff3999900037802 */ /* 0x000fe20000000f00 */
        /* <DEDUP_REMOVED lines=9> */
[----:B------:R-:W-:-:S10]  /*37a0*/  MOV R2, 0x37c0 ;  /* 0x000037c000027802 */ /* 0x000fd40000000f00 */
[----:B------:R-:W-:Y:S05]  /*37b0*/  CALL.REL.NOINC `($_Z19fband_matrix_nonisoPdS_S_S_S_S_S_S_S_S_S_S_S_S_S_S_S_S_S_S_S_S_S_S_S_S_S_S_S_S_S_S_PiS_S_S_diddiiddiddiiiid$__internal_accurate_pow) ;  /* 0x00000040007c7944 */ /* 0x000fea0003c00000 */
[----:B------:R-:W-:Y:S05]  /*37c0*/  BSYNC.RECONVERGENT B1 ;  /* 0x0000000000017941 */ /* 0x000fea0003800200 */
.L_x_572:
        /* <DEDUP_REMOVED lines=15> */
[----:B------:R-:W-:Y:S02]  /*38c0*/  UMOV UR5, 0x3fce17c1 ;  /* 0x3fce17c100057882 */ /* 0x000fe40000000000 */
[----:B------:R-:W-:-:S06]  /*38d0*/  DMUL R10, R24, UR4 ;  /* 0x00000004180a7c28 */ /* 0x000fcc0008000000 */
[----:B------:R-:W-:Y:S02]  /*38e0*/  FSEL R2, R2, 4.7031788186213674408e-12, P0 ;  /* 0x2ca57a7802027808 */ /* 0x000fe40000000000 */
[----:B------:R-:W-:-:S06]  /*38f0*/  FSEL R3, R3, 1.3992999792098999023, P0 ;  /* 0x3fb31c4303037808 */ /* 0x000fcc0000000000 */
[----:B------:R-:W-:Y:S02]  /*3900*/  DADD R6, R6, -R2 ;  /* 0x0000000006067229 */ /* 0x000fe40000000802 */
[----:B------:R-:W-:-:S06]  /*3910*/  DADD R2, -RZ, |R24| ;  /* 0x00000000ff027229 */ /* 0x000fcc0000000518 */
[----:B------:R-:W-:-:S04]  /*3920*/  DFMA R6, R8, R10, R6 ;  /* 0x0000000a0806722b */ /* 0x000fc80000000006 */
[----:B------:R-:W-:Y:S01]  /*3930*/  IMAD.MOV.U32 R10, RZ, RZ, R2 ;  /* 0x000000ffff0a7224 */ /* 0x000fe200078e0002 */
[----:B------:R-:W-:Y:S02]  /*3940*/  MOV R57, R3 ;  /* 0x0000000300397202 */ /* 0x000fe40000000f00 */
[----:B------:R-:W-:-:S07]  /*3950*/  MOV R2, 0x3970 ;  /* 0x0000397000027802 */ /* 0x000fce0000000f00 */
[----:B------:R-:W-:Y:S05]  /*3960*/  CALL.REL.NOINC `($_Z19fband_matrix_nonisoPdS_S_S_S_S_S_S_S_S_S_S_S_S_S_S_S_S_S_S_S_S_S_S_S_S_S_S_S_S_S_S_PiS_S_S_diddiiddiddiiiid$__internal_accurate_pow) ;  /* 0x0000004000107944 */ /* 0x000fea0003c00000 */
[----:B------:R-:W-:Y:S05]  /*3970*/  BSYNC.RECONVERGENT B1 ;  /* 0x0000000000017941 */ /* 0x000fea0003800200 */
.L_x_573:
        /* <DEDUP_REMOVED lines=12> */
[----:B------:R-:W-:Y:S02]  /*3a40*/  @!P0 IMAD.MOV.U32 R2, RZ, RZ, 0x0 ;  /* 0x00000000ff028424 */ /* 0x000fe400078e00ff */
[----:B------:R-:W-:-:S07]  /*3a50*/  @!P0 IMAD.MOV.U32 R3, RZ, RZ, 0x7ff00000 ;  /* 0x7ff00000ff038424 */ /* 0x000fce00078e00ff */
.L_x_575:
[----:B------:R-:W-:Y:S05]  /*3a60*/  BSYNC.RECONVERGENT B1 ;  /* 0x0000000000017941 */ /* 0x000fea0003800200 */
.L_x_574:
[----:B------:R-:W-:Y:S01]  /*3a70*/  UMOV UR4, 0x64ece9a3 ;  /* 0x64ece9a300047882 */ /* 0x000fe20000000000 */
[----:B------:R-:W-:Y:S01]  /*3a80*/  UMOV UR5, 0x3fac9470 ;  /* 0x3fac947000057882 */ /* 0x000fe20000000000 */
[----:B------:R-:W-:Y:S02]  /*3a90*/  DSETP.NEU.AND P0, PT, R24, 1, PT ;  /* 0x3ff000001800742a */ /* 0x000fe40003f0d000 */
[----:B------:R-:W-:-:S10]  /*3aa0*/  DMUL R2, R2, UR4 ;  /* 0x0000000402027c28 */ /* 0x000fd40008000000 */
[----:B------:R-:W-:Y:S02]  /*3ab0*/  FSEL R2, R2, 3.49621352098199618191e+22, P0 ;  /* 0x64ece9a302027808 */ /* 0x000fe40000000000 */
[----:B------:R-:W-:-:S06]  /*3ac0*/  FSEL R3, R3, 1.3482799530029296875, P0 ;  /* 0x3fac947003037808 */ /* 0x000fcc0000000000 */
[----:B------:R-:W-:Y:S01]  /*3ad0*/  DADD R6, R6, -R2 ;  /* 0x0000000006067229 */ /* 0x000fe20000000802 */
[----:B------:R-:W-:-:S07]  /*3ae0*/  MOV R3, 0x80000 ;  /* 0x0008000000037802 */ /* 0x000fce0000000f00 */
[----:B------:R-:W-:Y:S02]  /*3af0*/  DSETP.MAX.AND P0, P1, R6, 1, PT ;  /* 0x3ff000000600742a */ /* 0x000fe4000390f000 */
[----:B------:R-:W-:-:S04]  /*3b00*/  IMAD.MOV.U32 R2, RZ, RZ, R7 ;  /* 0x000000ffff027224 */ /* 0x000fc800078e0007 */
[----:B------:R-:W-:Y:S02]  /*3b10*/  SEL R10, R6, RZ, P0 ;  /* 0x000000ff060a7207 */ /* 0x000fe40000000000 */
[----:B------:R-:W-:-:S06]  /*3b20*/  FSEL R11, R2, 1.875, P0 ;  /* 0x3ff00000020b7808 */ /* 0x000fcc0000000000 */
[----:B------:R-:W-:-:S07]  /*3b30*/  @P1 LOP3.LUT R11, R3, 0x3ff00000, RZ, 0xfc, !PT ;  /* 0x3ff00000030b1812 */ /* 0x000fce00078efcff */
.L_x_571:
[----:B------:R-:W-:Y:S05]  /*3b40*/  BSYNC.RECONVERGENT B0 ;  /* 0x0000000000007941 */ /* 0x000fea0003800200 */
.L_x_570:
[----:B------:R-:W-:Y:S01]  /*3b50*/  DSETP.GEU.AND P0, PT, R4, UR38, PT ;  /* 0x0000002604007e2a */ /* 0x000fe2000bf0e000 */
[----:B------:R-:W-:-:S13]  /*3b60*/  BSSY.RECONVERGENT B1, `(.L_x_576) ;  /* 0x000005e000017945 */ /* 0x000fda0003800200 */
[----:B------:R-:W-:Y:S05]  /*3b70*/  @P0 BRA `(.L_x_577) ;  /* 0x0000000000480947 */ /* 0x000fea0003800000 */
[----:B------:R-:W0:Y:S01]  /*3b80*/  LDC.64 R2, c[0x0][0x3b0] ;  /* 0x0000ec00ff027b82 */ /* 0x000e220000000a00 */
[----:B------:R-:W-:Y:S01]  /*3b90*/  VIADD R6, R38, 0xffffffff ;  /* 0xffffffff26067836 */ /* 0x000fe20000000000 */
[----:B------:R-:W-:-:S04]  /*3ba0*/  IADD3 R7, PT, PT, R39, R0, RZ ;  /* 0x0000000027077210 */ /* 0x000fc80007ffe0ff */
[----:B------:R-:W-:Y:S02]  /*3bb0*/  SHF.R.U32.HI R6, RZ, 0x1, R6 ;  /* 0x00000001ff067819 */ /* 0x000fe40000011606 */
[----:B------:R-:W1:Y:S03]  /*3bc0*/  LDC.64 R4, c[0x0][0x3b8] ;  /* 0x0000ee00ff047b82 */ /* 0x000e660000000a00 */
[----:B------:R-:W-:Y:S02]  /*3bd0*/  IMAD R13, R17, UR49, R6 ;  /* 0x00000031110d7c24 */ /* 0x000fe4000f8e0206 */
        /* <DEDUP_REMOVED lines=12> */
.L_x_577:
[----:B------:R-:W0:Y:S01]  /*3ca0*/  LDC.64 R2, c[0x0][0x3b0] ;  /* 0x0000ec00ff027b82 */ /* 0x000e220000000a00 */
[----:B------:R-:W-:Y:S01]  /*3cb0*/  IADD3 R12, PT, PT, R38, -0x1, RZ ;  /* 0xffffffff260c7810 */ /* 0x000fe20007ffe0ff */
[----:B------:R-:W-:-:S03]  /*3cc0*/  IMAD.IADD R29, R39, 0x1, R0 ;  /* 0x00000001271d7824 */ /* 0x000fc600078e0200 */
[----:B------:R-:W-:-:S03]  /*3cd0*/  SHF.R.U32.HI R12, RZ, 0x1, R12 ;  /* 0x00000001ff0c7819 */ /* 0x000fc6000001160c */
[----:B------:R-:W1:Y:S02]  /*3ce0*/  LDC.64 R6, c[0x0][0x3b8] ;  /* 0x0000ee00ff067b82 */ /* 0x000e640000000a00 */
[----:B------:R-:W-:Y:S02]  /*3cf0*/  IMAD R31, R17, UR49, R12 ;  /* 0x00000031111f7c24 */ /* 0x000fe4000f8e020c */
        /* <DEDUP_REMOVED lines=20> */
[----:B------:R-:W-:Y:S01]  /*3e40*/  MOV R12, R42 ;  /* 0x0000002a000c7202 */ /* 0x000fe20000000f00 */
[----:B------:R-:W-:Y:S01]  /*3e50*/  IMAD.MOV.U32 R13, RZ, RZ, R43 ;  /* 0x000000ffff0d7224 */ /* 0x000fe200078e002b */
[----:B------:R-:W-:-:S07]  /*3e60*/  MOV R0, 0x3e80 ;  /* 0x00003e8000007802 */ /* 0x000fce0000000f00 */
[----:B-----5:R-:W-:Y:S05]  /*3e70*/  CALL.REL.NOINC `($__internal_7_$__cuda_sm20_div_rn_f64_full) ;  /* 0x0000003400607944 */ /* 0x020fea0003c00000 */
[----:B------:R-:W-:Y:S01]  /*3e80*/  IMAD.MOV.U32 R2, RZ, RZ, R54 ;  /* 0x000000ffff027224 */ /* 0x000fe200078e0036 */
[----:B------:R-:W-:-:S07]  /*3e90*/  MOV R3, R55 ;  /* 0x0000003700037202 */ /* 0x000fce0000000f00 */
.L_x_580:
[----:B------:R-:W-:Y:S05]  /*3ea0*/  BSYNC.RECONVERGENT B2 ;  /* 0x0000000000027941 */ /* 0x000fea0003800200 */
.L_x_579:
[----:B-----5:R-:W-:Y:S01]  /*3eb0*/  DFMA R4, R8, -R24, 1 ;  /* 0x3ff000000804742b */ /* 0x020fe20000000818 */
[----:B------:R-:W0:Y:S01]  /*3ec0*/  LDC R0, c[0x0][0x4e4] ;  /* 0x00013900ff007b82 */ /* 0x000e220000000800 */
[----:B------:R-:W-:Y:S01]  /*3ed0*/  DADD R44, R20, R22 ;  /* 0x00000000142c7229 */ /* 0x000fe20000000016 */
[----:B------:R-:W-:Y:S01]  /*3ee0*/  BSSY.RECONVERGENT B2, `(.L_x_581) ;  /* 0x000001b000027945 */ /* 0x000fe20003800200 */
[----:B------:R-:W-:-:S04]  /*3ef0*/  DMUL R42, R26, R30 ;  /* 0x0000001e1a2a7228 */ /* 0x000fc80000000000 */
[----:B------:R-:W-:Y:S01]  /*3f00*/  DMUL R46, R10, R4 ;  /* 0x000000040a2e7228 */ /* 0x000fe20000000000 */
[----:B------:R-:W-:-:S03]  /*3f10*/  IMAD.MOV.U32 R4, RZ, RZ, 0x1 ;  /* 0x00000001ff047424 */ /* 0x000fc600078e00ff */
        /* <DEDUP_REMOVED lines=16> */
[----:B------:R-:W-:Y:S02]  /*4020*/  MOV R5, R47 ;  /* 0x0000002f00057202 */ /* 0x000fe40000000f00 */
[----:B------:R-:W-:Y:S01]  /*4030*/  MOV R0, 0x4070 ;  /* 0x0000407000007802 */ /* 0x000fe20000000f00 */
[----:B0-----:R-:W-:Y:S02]  /*4040*/  IMAD.U32 R12, RZ, RZ, UR4 ;  /* 0x00000004ff0c7e24 */ /* 0x001fe4000f8e00ff */
[----:B------:R-:W-:-:S07]  /*4050*/  IMAD.U32 R13, RZ, RZ, UR5 ;  /* 0x00000005ff0d7e24 */ /* 0x000fce000f8e00ff */
[----:B------:R-:W-:Y:S05]  /*4060*/  CALL.REL.NOINC `($__internal_7_$__cuda_sm20_div_rn_f64_full) ;  /* 0x0000003000e47944 */ /* 0x000fea0003c00000 */
[----:B------:R-:W-:Y:S01]  /*4070*/  MOV R4, R54 ;  /* 0x0000003600047202 */ /* 0x000fe20000000f00 */
[----:B------:R-:W-:-:S07]  /*4080*/  IMAD.MOV.U32 R5, RZ, RZ, R55 ;  /* 0x000000ffff057224 */ /* 0x000fce00078e0037 */
.L_x_582:
[----:B------:R-:W-:Y:S05]  /*4090*/  BSYNC.RECONVERGENT B2 ;  /* 0x0000000000027941 */ /* 0x000fea0003800200 */
.L_x_581:
        /* <DEDUP_REMOVED lines=10> */
.L_x_578:
[----:B------:R-:W-:Y:S05]  /*4140*/  BSYNC.RECONVERGENT B1 ;  /* 0x0000000000017941 */ /* 0x000fea0003800200 */
.L_x_576:
        /* <DEDUP_REMOVED lines=20> */
[----:B------:R-:W-:Y:S01]  /*4290*/  MOV R4, R42 ;  /* 0x0000002a00047202 */ /* 0x000fe20000000f00 */
[----:B------:R-:W-:Y:S01]  /*42a0*/  IMAD.MOV.U32 R5, RZ, RZ, R43 ;  /* 0x000000ffff057224 */ /* 0x000fe200078e002b */
[----:B------:R-:W-:-:S07]  /*42b0*/  MOV R0, 0x42d0 ;  /* 0x000042d000007802 */ /* 0x000fce0000000f00 */
[----:B------:R-:W-:Y:S05]  /*42c0*/  CALL.REL.NOINC `($__internal_7_$__cuda_sm20_div_rn_f64_full) ;  /* 0x00000030004c7944 */ /* 0x000fea0003c00000 */
[----:B------:R-:W-:Y:S01]  /*42d0*/  IMAD.MOV.U32 R2, RZ, RZ, R54 ;  /* 0x000000ffff027224 */ /* 0x000fe200078e0036 */
[----:B------:R-:W-:-:S07]  /*42e0*/  MOV R3, R55 ;  /* 0x0000003700037202 */ /* 0x000fce0000000f00 */
.L_x_584:
[----:B------:R-:W-:Y:S05]  /*42f0*/  BSYNC.RECONVERGENT B1 ;  /* 0x0000000000017941 */ /* 0x000fea0003800200 */
.L_x_583:
[----:B------:R-:W0:Y:S01]  /*4300*/  LDC.64 R4, c[0x0][0x3a0] ;  /* 0x0000e800ff047b82 */ /* 0x000e220000000a00 */
[----:B------:R-:W-:-:S05]  /*4310*/  VIADD R0, R38, 0xffffffff ;  /* 0xffffffff26007836 */ /* 0x000fca0000000000 */
[----:B------:R-:W-:Y:S02]  /*4320*/  SHF.R.U32.HI R0, RZ, 0x1, R0 ;  /* 0x00000001ff007819 */ /* 0x000fe40000011600 */
[----:B------:R-:W1:Y:S03]  /*4330*/  LDC.64 R42, c[0x0][0x4d0] ;  /* 0x00013400ff2a7b82 */ /* 0x000e660000000a00 */
[----:B------:R-:W-:-:S04]  /*4340*/  IMAD R7, R0, R40, R19 ;  /* 0x0000002800077224 */ /* 0x000fc800078e0213 */
        /* <DEDUP_REMOVED lines=27> */
.L_x_586:
[----:B------:R-:W-:Y:S05]  /*4500*/  BSYNC.RECONVERGENT B1 ;  /* 0x0000000000017941 */ /* 0x000fea0003800200 */
.L_x_585:
[----:B------:R-:W-:Y:S02]  /*4510*/  DMUL R12, R26, R2 ;  /* 0x000000021a0c7228 */ /* 0x000fe40000000000 */
[----:B------:R-:W-:Y:S02]  /*4520*/  DMUL R6, R20, R36 ;  /* 0x0000002414067228 */ /* 0x000fe40000000000 */
[----:B------:R-:W-:-:S04]  /*4530*/  DMUL R2, R26, R4 ;  /* 0x000000041a027228 */ /* 0x000fc80000000000 */
[----:B------:R-:W-:Y:S02]  /*4540*/  DMUL R12, R36, R12 ;  /* 0x0000000c240c7228 */ /* 0x000fe40000000000 */
[----:B------:R-:W-:Y:S02]  /*4550*/  DFMA R6, R22, R34, R6 ;  /* 0x000000221606722b */ /* 0x000fe40000000006 */
[----:B------:R-:W-:-:S06]  /*4560*/  DFMA R34, -R34, R2, R42 ;  /* 0x000000022222722b */ /* 0x000fcc000000012a */
[----:B------:R-:W-:-:S11]  /*4570*/  DFMA R4, R6, R4, -R12 ;  /* 0x000000040604722b */ /* 0x000fd6000000080c */
.L_x_569:
[----:B------:R-:W0:Y:S01]  /*4580*/  MUFU.RCP64H R3, R21 ;  /* 0x0000001500037308 */ /* 0x000e220000001800 */
[----:B------:R-:W-:Y:S01]  /*4590*/  IMAD.MOV.U32 R2, RZ, RZ, 0x1 ;  /* 0x00000001ff027424 */ /* 0x000fe200078e00ff */
[----:B------:R-:W-:Y:S01]  /*45a0*/  DSETP.MIN.AND P4, P5, RZ, R4, PT ;  /* 0x00000004ff00722a */ /* 0x000fe20003d80000 */
[----:B------:R-:W-:Y:S01]  /*45b0*/  FSETP.GEU.AND P1, PT, |R27|, 6.5827683646048100446e-37, PT ;  /* 0x036000001b00780b */ /* 0x000fe20003f2e200 */
[----:B------:R-:W-:Y:S01]  /*45c0*/  DSETP.MIN.AND P2, P3, RZ, R34, PT ;  /* 0x00000022ff00722a */ /* 0x000fe20003b40000 */
[----:B------:R-:W-:Y:S01]  /*45d0*/  MOV R37, R4 ;  /* 0x0000000400257202 */ /* 0x000fe20000000f00 */
[----:B------:R-:W-:Y:S01]  /*45e0*/  IMAD.MOV.U32 R4, RZ, RZ, RZ ;  /* 0x000000ffff047224 */ /* 0x000fe200078e00ff */
[----:B------:R-:W-:Y:S01]  /*45f0*/  BSSY.RECONVERGENT B1, `(.L_x_587) ;  /* 0x0000021000017945 */ /* 0x000fe20003800200 */
[----:B------:R-:W-:-:S05]  /*4600*/  IMAD.MOV.U32 R36, RZ, RZ, RZ ;  /* 0x000000ffff247224 */ /* 0x000fca00078e00ff */
[----:B------:R-:W-:Y:S01]  /*4610*/  SEL R36, R36, R37, P4 ;  /* 0x0000002524247207 */ /* 0x000fe20002000000 */
        /* <DEDUP_REMOVED lines=8> */
[----:B------:R-:W-:Y:S02]  /*46a0*/  IMAD.MOV.U32 R7, RZ, RZ, R34 ;  /* 0x000000ffff077224 */ /* 0x000fe400078e0022 */
[----:B------:R-:W-:Y:S02]  /*46b0*/  IMAD.MOV.U32 R34, RZ, RZ, RZ ;  /* 0x000000ffff227224 */ /* 0x000fe400078e00ff */
[----:B------:R-:W-:-:S03]  /*46c0*/  IMAD.MOV.U32 R13, RZ, RZ, R5 ;  /* 0x000000ffff0d7224 */ /* 0x000fc600078e0005 */
[----:B------:R-:W-:Y:S02]  /*46d0*/  SEL R34, R34, R7, P2 ;  /* 0x0000000722227207 */ /* 0x000fe40001000000 */
[----:B------:R-:W-:Y:S01]  /*46e0*/  FFMA R0, RZ, R21, R3 ;  /* 0x00000015ff007223 */ /* 0x000fe20000000003 */
[----:B------:R-:W-:Y:S02]  /*46f0*/  FSEL R7, R4, R13, P4 ;  /* 0x0000000d04077208 */ /* 0x000fe40002000000 */
[----:B------:R-:W-:Y:S02]  /*4700*/  @P5 LOP3.LUT R7, R13, 0x80000, RZ, 0xfc, !PT ;  /* 0x000800000d075812 */ /* 0x000fe400078efcff */
[----:B------:R-:W-:Y:S02]  /*4710*/  FSETP.GT.AND P0, PT, |R0|, 1.469367938527859385e-39, PT ;  /* 0x001000000000780b */ /* 0x000fe40003f04200 */
[----:B------:R-:W-:Y:S01]  /*4720*/  MOV R0, RZ ;  /* 0x000000ff00007202 */ /* 0x000fe20000000f00 */
[----:B------:R-:W-:-:S03]  /*4730*/  IMAD.MOV.U32 R37, RZ, RZ, R7 ;  /* 0x000000ffff257224 */ /* 0x000fc600078e0007 */
[----:B------:R-:W-:Y:S02]  /*4740*/  FSEL R5, R0, R35, P2 ;  /* 0x0000002300057208 */ /* 0x000fe40001000000 */
[----:B------:R-:W-:-:S04]  /*4750*/  @P3 LOP3.LUT R5, R35, 0x80000, RZ, 0xfc, !PT ;  /* 0x0008000023053812 */ /* 0x000fc800078efcff */
[----:B------:R-:W-:Y:S01]  /*4760*/  MOV R35, R5 ;  /* 0x0000000500237202 */ /* 0x000fe20000000f00 */
[----:B------:R-:W-:Y:S06]  /*4770*/  @P0 BRA P1, `(.L_x_588) ;  /* 0x0000000000200947 */ /* 0x000fec0000800000 */
        /* <DEDUP_REMOVED lines=8> */
.L_x_588:
[----:B------:R-:W-:Y:S05]  /*4800*/  BSYNC.RECONVERGENT B1 ;  /* 0x0000000000017941 */ /* 0x000fea0003800200 */
.L_x_587:
[----:B------:R-:W0:Y:S01]  /*4810*/  MUFU.RCP64H R5, R21 ;  /* 0x0000001500057308 */ /* 0x000e220000001800 */
[----:B------:R-:W-:Y:S01]  /*4820*/  IMAD.MOV.U32 R4, RZ, RZ, 0x1 ;  /* 0x00000001ff047424 */ /* 0x000fe200078e00ff */
[----:B------:R-:W-:Y:S05]  /*4830*/  BSSY.RECONVERGENT B1, `(.L_x_589) ;  /* 0x0000017000017945 */ /* 0x000fea0003800200 */
[----:B0-----:R-:W-:-:S08]  /*4840*/  DFMA R6, R4, -R20, 1 ;  /* 0x3ff000000406742b */ /* 0x001fd00000000814 */
[----:B------:R-:W-:-:S08]  /*4850*/  DFMA R6, R6, R6, R6 ;  /* 0x000000060606722b */ /* 0x000fd00000000006 */
[----:B------:R-:W-:Y:S02]  /*4860*/  DFMA R4, R4, R6, R4 ;  /* 0x000000060404722b */ /* 0x000fe40000000004 */
[----:B------:R-:W0:Y:S06]  /*4870*/  LDC.64 R6, c[0x0][0x450] ;  /* 0x00011400ff067b82 */ /* 0x000e2c0000000a00 */
[----:B------:R-:W-:-:S08]  /*4880*/  DFMA R12, R4, -R20, 1 ;  /* 0x3ff00000040c742b */ /* 0x000fd00000000814 */
[----:B------:R-:W-:-:S08]  /*4890*/  DFMA R26, R4, R12, R4 ;  /* 0x0000000c041a722b */ /* 0x000fd00000000004 */
[----:B------:R-:W-:Y:S01]  /*48a0*/  DMUL R4, R26, -R22 ;  /* 0x800000161a047228 */ /* 0x000fe20000000000 */
[----:B0-----:R-:W-:-:S05]  /*48b0*/  IMAD.WIDE R6, R18, 0x8, R6 ;  /* 0x0000000812067825 */ /* 0x001fca00078e0206 */
[----:B------:R0:W-:Y:S02]  /*48c0*/  STG.E.64 desc[UR46][R6.64], R2 ;  /* 0x0000000206007986 */ /* 0x0001e4000c101b2e */
[----:B------:R-:W-:-:S08]  /*48d0*/  DFMA R12, R4, -R20, -R22 ;  /* 0x80000014040c722b */ /* 0x000fd00000000816 */
[----:B------:R-:W-:Y:S02]  /*48e0*/  DFMA R4, R26, R12, R4 ;  /* 0x0000000c1a04722b */ /* 0x000fe40000000004 */
[----:B------:R-:W-:-:S08]  /*48f0*/  DADD R12, -RZ, -R22 ;  /* 0x00000000ff0c7229 */ /* 0x000fd00000000916 */
[----:B------:R-:W-:Y:S02]  /*4900*/  FFMA R0, RZ, R21, R5 ;  /* 0x00000015ff007223 */ /* 0x000fe40000000005 */
[----:B------:R-:W-:-:S03]  /*4910*/  FSETP.GEU.AND P1, PT, |R13|, 6.5827683646048100446e-37, PT ;  /* 0x036000000d00780b */ /* 0x000fc60003f2e200 */
[----:B------:R-:W-:-:S13]  /*4920*/  FSETP.GT.AND P0, PT, |R0|, 1.469367938527859385e-39, PT ;  /* 0x001000000000780b */ /* 0x000fda0003f04200 */
[----:B0-----:R-:W-:Y:S05]  /*4930*/  @P0 BRA P1, `(.L_x_590) ;  /* 0x0000000000180947 */ /* 0x001fea0000800000 */
[----:B------:R-:W-:Y:S01]  /*4940*/  MOV R4, R20 ;  /* 0x0000001400047202 */ /* 0x000fe20000000f00 */
[----:B------:R-:W-:Y:S01]  /*4950*/  IMAD.MOV.U32 R5, RZ, RZ, R21 ;  /* 0x000000ffff057224 */ /* 0x000fe200078e0015 */
[----:B------:R-:W-:-:S07]  /*4960*/  MOV R0, 0x4980 ;  /* 0x0000498000007802 */ /* 0x000fce0000000f00 */
[----:B------:R-:W-:Y:S05]  /*4970*/  CALL.REL.NOINC `($__internal_7_$__cuda_sm20_div_rn_f64_full) ;  /* 0x0000002800a07944 */ /* 0x000fea0003c00000 */
[----:B------:R-:W-:Y:S01]  /*4980*/  IMAD.MOV.U32 R4, RZ, RZ, R54 ;  /* 0x000000ffff047224 */ /* 0x000fe200078e0036 */
[----:B------:R-:W-:-:S07]  /*4990*/  MOV R5, R55 ;  /* 0x0000003700057202 */ /* 0x000fce0000000f00 */
.L_x_590:
[----:B------:R-:W-:Y:S05]  /*49a0*/  BSYNC.RECONVERGENT B1 ;  /* 0x0000000000017941 */ /* 0x000fea0003800200 */
.L_x_589:
[----:B------:R-:W0:Y:S01]  /*49b0*/  MUFU.RCP64H R7, R21 ;  /* 0x0000001500077308 */ /* 0x000e220000001800 */
[----:B------:R-:W1:Y:S01]  /*49c0*/  LDC.64 R22, c[0x0][0x458] ;  /* 0x00011600ff167b82 */ /* 0x000e620000000a00 */
[----:B------:R-:W-:Y:S01]  /*49d0*/  VIADD R6, R21, 0x300402 ;  /* 0x0030040215067836 */ /* 0x000fe20000000000 */
[----:B------:R-:W-:Y:S04]  /*49e0*/  BSSY.RECONVERGENT B0, `(.L_x_591) ;  /* 0x0000012000007945 */ /* 0x000fe80003800200 */
[----:B------:R-:W-:Y:S01]  /*49f0*/  FSETP.GEU.AND P0, PT, |R6|, 5.8789094863358348022e-39, PT ;  /* 0x004004020600780b */ /* 0x000fe20003f0e200 */
[----:B0-----:R-:W-:-:S08]  /*4a00*/  DFMA R2, R6, -R20, 1 ;  /* 0x3ff000000602742b */ /* 0x001fd00000000814 */
[----:B------:R-:W-:Y:S01]  /*4a10*/  DFMA R12, R2, R2, R2 ;  /* 0x00000002020c722b */ /* 0x000fe20000000002 */
[----:B-1----:R-:W-:-:S05]  /*4a20*/  IMAD.WIDE R2, R18, 0x8, R22 ;  /* 0x0000000812027825 */ /* 0x002fca00078e0216 */
[----:B------:R0:W-:Y:S02]  /*4a30*/  STG.E.64 desc[UR46][R2.64], R4 ;  /* 0x0000000402007986 */ /* 0x0001e4000c101b2e */
[----:B------:R-:W-:-:S08]  /*4a40*/  DFMA R12, R6, R12, R6 ;  /* 0x0000000c060c722b */ /* 0x000fd00000000006 */
[----:B------:R-:W-:-:S08]  /*4a50*/  DFMA R22, R12, -R20, 1 ;  /* 0x3ff000000c16742b */ /* 0x000fd00000000814 */
[----:B------:R-:W-:Y:S01]  /*4a60*/  DFMA R22, R12, R22, R12 ;  /* 0x000000160c16722b */ /* 0x000fe2000000000c */
[----:B0-----:R-:W-:Y:S10]  /*4a70*/  @P0 BRA `(.L_x_592) ;  /* 0x0000000000200947 */ /* 0x001ff40003800000 */
[----:B------:R-:W-:Y:S01]  /*4a80*/  LOP3.LUT R0, R21, 0x7fffffff, RZ, 0xc0, !PT ;  /* 0x7fffffff15007812 */ /* 0x000fe200078ec0ff */
[----:B------:R-:W-:Y:S01]  /*4a90*/  IMAD.MOV.U32 R12, RZ, RZ, R20 ;  /* 0x000000ffff0c7224 */ /* 0x000fe200078e0014 */
[----:B------:R-:W-:-:S03]  /*4aa0*/  MOV R13, R21 ;  /* 0x00000015000d7202 */ /* 0x000fc60000000f00 */
[----:B------:R-:W-:Y:S01]  /*4ab0*/  VIADD R7, R0, 0xfff00000 ;  /* 0xfff0000000077836 */ /* 0x000fe20000000000 */
[----:B------:R-:W-:-:S07]  /*4ac0*/  MOV R0, 0x4ae0 ;  /* 0x00004ae000007802 */ /* 0x000fce0000000f00 */
[----:B------:R-:W-:Y:S05]  /*4ad0*/  CALL.REL.NOINC `($__internal_6_$__cuda_sm20_dblrcp_rn_slowpath_v3) ;  /* 0x00000024009c7944 */ /* 0x000fea0003c00000 */
[----:B------:R-:W-:Y:S01]  /*4ae0*/  IMAD.MOV.U32 R22, RZ, RZ, R12 ;  /* 0x000000ffff167224 */ /* 0x000fe200078e000c */
[----:B------:R-:W-:-:S07]  /*4af0*/  MOV R23, R13 ;  /* 0x0000000d00177202 */ /* 0x000fce0000000f00 */
.L_x_592:
[----:B------:R-:W-:Y:S05]  /*4b00*/  BSYNC.RECONVERGENT B0 ;  /* 0x0000000000007941 */ /* 0x000fea0003800200 */
.L_x_591:
[----:B------:R-:W-:Y:S01]  /*4b10*/  DADD R20, R10, -R24 ;  /* 0x000000000a147229 */ /* 0x000fe20000000818 */
[----:B------:R-:W-:Y:S01]  /*4b20*/  IMAD.MOV.U32 R2, RZ, RZ, 0x1 ;  /* 0x00000001ff027424 */ /* 0x000fe200078e00ff */
[----:B------:R-:W-:Y:S01]  /*4b30*/  DADD R24, -R24, 1 ;  /* 0x3ff0000018187429 */ /* 0x000fe20000000100 */
[----:B------:R-:W-:Y:S03]  /*4b40*/  BSSY.RECONVERGENT B1, `(.L_x_593) ;  /* 0x0000015000017945 */ /* 0x000fe60003800200 */
[----:B------:R-:W0:Y:S04]  /*4b50*/  MUFU.RCP64H R3, R21 ;  /* 0x0000001500037308 */ /* 0x000e280000001800 */
[----:B------:R-:W-:-:S10]  /*4b60*/  DMUL R12, R24, R14 ;  /* 0x0000000e180c7228 */ /* 0x000fd40000000000 */
        /* <DEDUP_REMOVED lines=15> */
[----:B------:R-:W-:Y:S05]  /*4c60*/  CALL.REL.NOINC `($__internal_7_$__cuda_sm20_div_rn_f64_full) ;  /* 0x0000002400e47944 */ /* 0x000fea0003c00000 */
[----:B------:R-:W-:Y:S02]  /*4c70*/  IMAD.MOV.U32 R2, RZ, RZ, R54 ;  /* 0x000000ffff027224 */ /* 0x000fe400078e0036 */
[----:B------:R-:W-:-:S07]  /*4c80*/  IMAD.MOV.U32 R3, RZ, RZ, R55 ;  /* 0x000000ffff037224 */ /* 0x000fce00078e0037 */
.L_x_594:
[----:B------:R-:W-:Y:S05]  /*4c90*/  BSYNC.RECONVERGENT B1 ;  /* 0x0000000000017941 */ /* 0x000fea0003800200 */
.L_x_593:
[----:B------:R-:W0:Y:S01]  /*4ca0*/  LDC.64 R4, c[0x0][0x460] ;  /* 0x00011800ff047b82 */ /* 0x000e220000000a00 */
[C---:B------:R-:W-:Y:S01]  /*4cb0*/  DFMA R34, R2.reuse, R28, R34 ;  /* 0x0000001c0222722b */ /* 0x040fe20000000022 */
[----:B------:R-:W-:Y:S01]  /*4cc0*/  IADD3 R16, PT, PT, R16, 0x1, RZ ;  /* 0x0000000110107810 */ /* 0x000fe20007ffe0ff */
[----:B------:R-:W-:Y:S01]  /*4cd0*/  DFMA R30, R2, R30, R36 ;  /* 0x0000001e021e722b */ /* 0x000fe20000000024 */
[----:B------:R-:W-:Y:S02]  /*4ce0*/  VIADD R38, R38, 0x1 ;  /* 0x0000000126267836 */ /* 0x000fe40000000000 */
[----:B------:R-:W-:Y:S02]  /*4cf0*/  ISETP.NE.AND P0, PT, R16, -0x2, PT ;  /* 0xfffffffe1000780c */ /* 0x000fe40003f05270 */
[----:B------:R-:W1:Y:S01]  /*4d00*/  LDC.64 R6, c[0x0][0x468] ;  /* 0x00011a00ff067b82 */ /* 0x000e620000000a00 */
[-C--:B------:R-:W-:Y:S02]  /*4d10*/  DMUL R34, R34, R22.reuse ;  /* 0x0000001622227228 */ /* 0x080fe40000000000 */
[----:B------:R-:W-:Y:S01]  /*4d20*/  DMUL R30, R30, R22 ;  /* 0x000000161e1e7228 */ /* 0x000fe20000000000 */
[----:B0-----:R-:W-:-:S05]  /*4d30*/  IMAD.WIDE R2, R18, 0x8, R4 ;  /* 0x0000000812027825 */ /* 0x001fca00078e0204 */
[----:B------:R0:W-:Y:S01]  /*4d40*/  STG.E.64 desc[UR46][R2.64], R34 ;  /* 0x0000002202007986 */ /* 0x0001e2000c101b2e */
[----:B-1----:R-:W-:-:S04]  /*4d50*/  IMAD.WIDE R4, R18, 0x8, R6 ;  /* 0x0000000812047825 */ /* 0x002fc800078e0206 */
[----:B------:R-:W-:Y:S01]  /*4d60*/  IMAD.IADD R18, R18, 0x1, R40 ;  /* 0x0000000112127824 */ /* 0x000fe200078e0228 */
[----:B------:R0:W-:Y:S01]  /*4d70*/  STG.E.64 desc[UR46][R4.64], R30 ;  /* 0x0000001e04007986 */ /* 0x0001e2000c101b2e */
[----:B------:R-:W-:Y:S05]  /*4d80*/  @P0 BRA `(.L_x_595) ;  /* 0xffffffd400340947 */ /* 0x000fea000383ffff */
.L_x_550:
[----:B------:R-:W1:Y:S01]  /*4d90*/  LDCU UR6, c[0x0][0x4bc] ;  /* 0x00009780ff0677ac */ /* 0x000e620008000800 */
[----:B0-----:R-:W0:Y:S01]  /*4da0*/  LDC.64 R4, c[0x0][0x4b8] ;  /* 0x00012e00ff047b82 */ /* 0x001e220000000a00 */
[----:B------:R-:W-:Y:S01]  /*4db0*/  MOV R2, 0x1 ;  /* 0x0000000100027802 */ /* 0x000fe20000000f00 */
[----:B------:R-:W-:Y:S01]  /*4dc0*/  IMAD.MOV.U32 R14, RZ, RZ, R8 ;  /* 0x000000ffff0e7224 */ /* 0x000fe200078e0008 */
[----:B------:R-:W2:Y:S01]  /*4dd0*/  LDCU UR4, c[0x0][0x4f0] ;  /* 0x00009e00ff0477ac */ /* 0x000ea20008000800 */
[----:B------:R-:W-:-:S04]  /*4de0*/  IMAD.MOV.U32 R15, RZ, RZ, R9 ;  /* 0x000000ffff0f7224 */ /* 0x000fc800078e0009 */
[----:B------:R-:W3:Y:S08]  /*4df0*/  LDC.64 R12, c[0x0][0x4b0] ;  /* 0x00012c00ff0c7b82 */ /* 0x000ef00000000a00 */
[----:B------:R-:W4:Y:S01]  /*4e00*/  LDC R0, c[0x0][0x4b4] ;  /* 0x00012d00ff007b82 */ /* 0x000f220000000800 */
[----:B-1----:R-:W0:Y:S02]  /*4e10*/  MUFU.RCP64H R3, UR6 ;  /* 0x0000000600037d08 */ /* 0x002e240008001800 */
[----:B0-----:R-:W-:Y:S01]  /*4e20*/  DFMA R6, R2, -R4, 1 ;  /* 0x3ff000000206742b */ /* 0x001fe20000000804 */
[----:B----4-:R-:W-:-:S07]  /*4e30*/  FSETP.GEU.AND P1, PT, |R0|, 6.5827683646048100446e-37, PT ;  /* 0x036000000000780b */ /* 0x010fce0003f2e200 */
[----:B------:R-:W-:-:S08]  /*4e40*/  DFMA R6, R6, R6, R6 ;  /* 0x000000060606722b */ /* 0x000fd00000000006 */
[----:B------:R-:W-:-:S08]  /*4e50*/  DFMA R6, R2, R6, R2 ;  /* 0x000000060206722b */ /* 0x000fd00000000002 */
[----:B------:R-:W-:-:S08]  /*4e60*/  DFMA R2, R6, -R4, 1 ;  /* 0x3ff000000602742b */ /* 0x000fd00000000804 */
[----:B------:R-:W-:-:S08]  /*4e70*/  DFMA R2, R6, R2, R6 ;  /* 0x000000020602722b */ /* 0x000fd00000000006 */
[----:B---3--:R-:W-:-:S08]  /*4e80*/  DMUL R6, R2, R12 ;  /* 0x0000000c02067228 */ /* 0x008fd00000000000 */
[----:B------:R-:W-:Y:S01]  /*4e90*/  DFMA R12, R6, -R4, R12 ;  /* 0x80000004060c722b */ /* 0x000fe2000000000c */
[----:B--2---:R-:W0:Y:S01]  /*4ea0*/  I2F.F64 R4, UR4 ;  /* 0x0000000400047d12 */ /* 0x004e220008201c00 */
[----:B------:R-:W1:Y:S06]  /*4eb0*/  LDCU.64 UR4, c[0x0][0x4c8] ;  /* 0x00009900ff0477ac */ /* 0x000e6c0008000a00 */
[----:B------:R-:W-:Y:S02]  /*4ec0*/  DFMA R2, R2, R12, R6 ;  /* 0x0000000c0202722b */ /* 0x000fe40000000006 */
[----:B0-----:R-:W-:-:S08]  /*4ed0*/  DADD R4, -R4, 1 ;  /* 0x3ff0000004047429 */ /* 0x001fd00000000100 */
[----:B------:R-:W-:-:S05]  /*4ee0*/  FFMA R6, RZ, UR6, R3 ;  /* 0x00000006ff067c23 */ /* 0x000fca0008000003 */
[----:B------:R-:W-:Y:S01]  /*4ef0*/  FSETP.GT.AND P0, PT, |R6|, 1.469367938527859385e-39, PT ;  /* 0x001000000600780b */ /* 0x000fe20003f04200 */
[----:B-1----:R-:W-:-:S12]  /*4f00*/  DMUL R20, R4, UR4 ;  /* 0x0000000404147c28 */ /* 0x002fd80008000000 */
[----:B------:R-:W-:Y:S05]  /*4f10*/  @P0 BRA P1, `(.L_x_596) ;  /* 0x0000000000280947 */ /* 0x000fea0000800000 */
[----:B------:R-:W0:Y:S01]  /*4f20*/  LDCU.64 UR4, c[0x0][0x4b0] ;  /* 0x00009600ff0477ac */ /* 0x000e220008000a00 */
[----:B------:R-:W-:Y:S01]  /*4f30*/  MOV R0, 0x4fa0 ;  /* 0x00004fa000007802 */ /* 0x000fe20000000f00 */
[----:B------:R-:W1:Y:S01]  /*4f40*/  LDCU.64 UR6, c[0x0][0x4b8] ;  /* 0x00009700ff0677ac */ /* 0x000e620008000a00 */
[----:B0-----:R-:W-:Y:S01]  /*4f50*/  MOV R12, UR4 ;  /* 0x00000004000c7c02 */ /* 0x001fe20008000f00 */
[----:B------:R-:W-:Y:S02]  /*4f60*/  IMAD.U32 R13, RZ, RZ, UR5 ;  /* 0x00000005ff0d7e24 */ /* 0x000fe4000f8e00ff */
[----:B-1----:R-:W-:Y:S01]  /*4f70*/  IMAD.U32 R4, RZ, RZ, UR6 ;  /* 0x00000006ff047e24 */ /* 0x002fe2000f8e00ff */
[----:B------:R-:W-:-:S07]  /*4f80*/  MOV R5, UR7 ;  /* 0x0000000700057c02 */ /* 0x000fce0008000f00 */
[----:B------:R-:W-:Y:S05]  /*4f90*/  CALL.REL.NOINC `($__internal_7_$__cuda_sm20_div_rn_f64_full) ;  /* 0x0000002400187944 */ /* 0x000fea0003c00000 */
[----:B------:R-:W-:Y:S02]  /*4fa0*/  IMAD.MOV.U32 R2, RZ, RZ, R54 ;  /* 0x000000ffff027224 */ /* 0x000fe400078e0036 */
[----:B------:R-:W-:-:S07]  /*4fb0*/  IMAD.MOV.U32 R3, RZ, RZ, R55 ;  /* 0x000000ffff037224 */ /* 0x000fce00078e0037 */
.L_x_596:
[----:B------:R-:W0:Y:S01]  /*4fc0*/  LDC R0, c[0x0][0x4f4] ;  /* 0x00013d00ff007b82 */ /* 0x000e220000000800 */
[----:B------:R-:W1:Y:S07]  /*4fd0*/  LDCU.64 UR4, c[0x0][0x3b0] ;  /* 0x00007600ff0477ac */ /* 0x000e6e0008000a00 */
[----:B------:R-:W2:Y:S01]  /*4fe0*/  LDC R9, c[0x0][0x4c0] ;  /* 0x00013000ff097b82 */ /* 0x000ea20000000800 */
[----:B------:R-:W3:Y:S07]  /*4ff0*/  LDCU UR6, c[0x0][0x4f8] ;  /* 0x00009f00ff0677ac */ /* 0x000eee0008000800 */
[----:B------:R-:W4:Y:S08]  /*5000*/  LDC.64 R6, c[0x0][0x448] ;  /* 0x00011200ff067b82 */ /* 0x000f300000000a00 */
[----:B------:R-:W1:Y:S01]  /*5010*/  LDC.64 R12, c[0x0][0x440] ;  /* 0x00011000ff0c7b82 */ /* 0x000e620000000a00 */
[----:B0-----:R-:W-:-:S07]  /*5020*/  ISETP.NE.AND P1, PT, R0, 0x1, PT ;  /* 0x000000010000780c */ /* 0x001fce0003f25270 */
[----:B------:R-:W0:Y:S01]  /*5030*/  LDC.64 R4, c[0x0][0x3c8] ;  /* 0x0000f200ff047b82 */ /* 0x000e220000000a00 */
[----:B--2---:R-:W-:-:S05]  /*5040*/  IMAD R16, R17, R9, R17 ;  /* 0x0000000911107224 */ /* 0x004fca00078e0211 */
[----:B------:R-:W-:Y:S01]  /*5050*/  SHF.R.S32.HI R0, RZ, 0x1f, R16 ;  /* 0x0000001fff007819 */ /* 0x000fe20000011410 */
[----:B----4-:R-:W-:Y:S01]  /*5060*/  @!P1 IMAD.WIDE R6, R17, 0x8, R6 ;  /* 0x0000000811069825 */ /* 0x010fe200078e0206 */
[----:B------:R-:W-:-:S04]  /*5070*/  IADD3 R8, P0, PT, R16, R9, RZ ;  /* 0x0000000910087210 */ /* 0x000fc80007f1e0ff */
[----:B------:R-:W-:Y:S01]  /*5080*/  LEA.HI.X.SX32 R9, R9, R0, 0x1, P0 ;  /* 0x0000000009097211 */ /* 0x000fe200000f0eff */
[----:B------:R-:W2:Y:S01]  /*5090*/  @!P1 LDG.E.64 R6, desc[UR46][R6.64] ;  /* 0x0000002e06069981 */ /* 0x000ea2000c1e1b00 */
[----:B-1----:R-:W-:Y:S01]  /*50a0*/  @!P1 IMAD.WIDE R12, R17, 0x8, R12 ;  /* 0x00000008110c9825 */ /* 0x002fe200078e020c */
[----:B------:R-:W-:-:S05]  /*50b0*/  LEA R22, P0, R8, UR4, 0x3 ;  /* 0x0000000408167c11 */ /* 0x000fca000f8018ff */
[----:B------:R-:W2:Y:S01]  /*50c0*/  @!P1 LDG.E.64 R12, desc[UR46][R12.64] ;  /* 0x0000002e0c0c9981 */ /* 0x000ea2000c1e1b00 */
[----:B------:R-:W-:Y:S01]  /*50d0*/  LEA.HI.X R23, R8, UR5, R9, 0x3, P0 ;  /* 0x0000000508177c11 */ /* 0x000fe200080f1c09 */
[----:B0-----:R-:W-:-:S04]  /*50e0*/  IMAD.WIDE R4, R19, 0x8, R4 ;  /* 0x0000000813047825 */ /* 0x001fc800078e0204 */
[----:B------:R-:W4:Y:S04]  /*50f0*/  LDG.E.64 R8, desc[UR46][R22.64+-0x8] ;  /* 0xfffff82e16087981 */ /* 0x000f28000c1e1b00 */
[----:B------:R-:W5:Y:S01]  /*5100*/  LDG.E.64 R4, desc[UR46][R4.64] ;  /* 0x0000002e04047981 */ /* 0x000f62000c1e1b00 */
[----:B------:R-:W-:Y:S01]  /*5110*/  DMUL R2, R2, R2 ;  /* 0x0000000202027228 */ /* 0x000fe20000000000 */
[----:B------:R-:W-:Y:S01]  /*5120*/  UMOV UR4, 0x54442d18 ;  /* 0x54442d1800047882 */ /* 0x000fe20000000000 */
[----:B------:R-:W-:-:S06]  /*5130*/  UMOV UR5, 0x400921fb ;  /* 0x400921fb00057882 */ /* 0x000fcc0000000000 */
[----:B------:R-:W-:Y:S01]  /*5140*/  DMUL R2, R20, R2 ;  /* 0x0000000214027228 */ /* 0x000fe20000000000 */
[----:B---3--:R-:W-:-:S07]  /*5150*/  UISETP.NE.AND UP0, UPT, UR6, 0x1, UPT ;  /* 0x000000010600788c */ /* 0x008fce000bf05270 */
[----:B------:R-:W-:Y:S02]  /*5160*/  DMUL R2, R2, UR4 ;  /* 0x0000000402027c28 */ /* 0x000fe40008000000 */
[----:B--2---:R-:W-:-:S06]  /*5170*/  @!P1 DADD R20, R6, R12 ;  /* 0x0000000006149229 */ /* 0x004fcc000000000c */
[----:B----4-:R-:W-:Y:S02]  /*5180*/  DMUL R8, R2, R8 ;  /* 0x0000000802087228 */ /* 0x010fe40000000000 */
[----:B------:R-:W-:Y:S01]  /*5190*/  @!P1 DMUL R14, R20, 0.5 ;  /* 0x3fe00000140e9828 */ /* 0x000fe20000000000 */
[----:B------:R-:W-:Y:S10]  /*51a0*/  BRA.U UP0, `(.L_x_597) ;  /* 0x00000005003c7547 */ /* 0x000ff4000b800000 */
[----:B------:R-:W0:Y:S01]  /*51b0*/  LDCU.64 UR4, c[0x0][0x500] ;  /* 0x0000a000ff0477ac */ /* 0x000e220008000a00 */
[----:B------:R-:W-:Y:S01]  /*51c0*/  DSETP.GE.AND P0, PT, R14, RZ, PT ;  /* 0x000000ff0e00722a */ /* 0x000fe20003f06000 */
[----:B------:R-:W-:Y:S01]  /*51d0*/  BSSY.RECONVERGENT B0, `(.L_x_597) ;  /* 0x000004c000007945 */ /* 0x000fe20003800200 */
[----:B------:R-:W-:Y:S01]  /*51e0*/  MOV R10, 0x0 ;  /* 0x00000000000a7802 */ /* 0x000fe20000000f00 */
[----:B------:R-:W-:-:S03]  /*51f0*/  IMAD.MOV.U32 R11, RZ, RZ, 0x3ff00000 ;  /* 0x3ff00000ff0b7424 */ /* 0x000fc600078e00ff */
[----:B0----5:R-:W-:-:S14]  /*5200*/  DSETP.LEU.OR P0, PT, R4, UR4, !P0 ;  /* 0x0000000404007e2a */ /* 0x021fdc000c70b400 */
[----:B------:R-:W-:Y:S05]  /*5210*/  @P0 BRA `(.L_x_598) ;  /* 0x00000004001c0947 */ /* 0x000fea0003800000 */
[----:B------:R-:W-:Y:S01]  /*5220*/  DADD R2, -RZ, |R14| ;  /* 0x00000000ff027229 */ /* 0x000fe2000000050e */
[----:B------:R-:W-:Y:S09]  /*5230*/  BSSY.RECONVERGENT B1, `(.L_x_599) ;  /* 0x0000005000017945 */ /* 0x000ff20003800200 */
[----:B------:R-:W-:Y:S01]  /*5240*/  IMAD.MOV.U32 R10, RZ, RZ, R2 ;  /* 0x000000ffff0a7224 */ /* 0x000fe200078e0002 */
[----:B------:R-:W-:-:S02]  /*5250*/  MOV R57, R3 ;  /* 0x0000000300397202 */ /* 0x000fc40000000f00 */
[----:B------:R-:W-:-:S07]  /*5260*/  MOV R2, 0x5280 ;  /* 0x0000528000027802 */ /* 0x000fce0000000f00 */
[----:B------:R-:W-:Y:S05]  /*5270*/  CALL.REL.NOINC `($_Z19fband_matrix_nonisoPdS_S_S_S_S_S_S_S_S_S_S_S_S_S_S_S_S_S_S_S_S_S_S_S_S_S_S_S_S_S_S_PiS_S_S_diddiiddiddiiiid$__internal_accurate_pow) ;  /* 0x0000002400cc7944 */ /* 0x000fea0003c00000 */
[----:B------:R-:W-:Y:S05]  /*5280*/  BSYNC.RECONVERGENT B1 ;  /* 0x0000000000017941 */ /* 0x000fea0003800200 */
.L_x_599:
[C---:B------:R-:W-:Y:S01]  /*5290*/  DADD R2, R14.reuse, 2 ;  /* 0x400000000e027429 */ /* 0x040fe20000000000 */
[----:B------:R-:W-:Y:S01]  /*52a0*/  HFMA2 R7, -RZ, RZ, 1.9873046875, -0.0027332305908203125 ;  /* 0x3ff39999ff077431 */ /* 0x000fe200000001ff */
[C---:B------:R-:W-:Y:S01]  /*52b0*/  DSETP.NEU.AND P0, PT, |R14|.reuse, +INF , PT ;  /* 0x7ff000000e00742a */ /* 0x040fe20003f0d200 */
[----:B------:R-:W-:Y:S01]  /*52c0*/  IMAD.MOV.U32 R6, RZ, RZ, -0x66666666 ;  /* 0x9999999aff067424 */ /* 0x000fe200078e00ff */
[C---:B------:R-:W-:Y:S01]  /*52d0*/  DSETP.NEU.AND P1, PT, R14.reuse, RZ, PT ;  /* 0x000000ff0e00722a */ /* 0x040fe20003f2d000 */
[----:B------:R-:W-:Y:S01]  /*52e0*/  UMOV UR4, 0x2ca57a78 ;  /* 0x2ca57a7800047882 */ /* 0x000fe20000000000 */
[----:B------:R-:W-:Y:S01]  /*52f0*/  UMOV UR5, 0x3fb31c43 ;  /* 0x3fb31c4300057882 */ /* 0x000fe20000000000 */
[----:B------:R-:W-:Y:S01]  /*5300*/  UMOV UR6, 0xc91d14e4 ;  /* 0xc91d14e400067882 */ /* 0x000fe20000000000 */
[----:B------:R-:W-:Y:S01]  /*5310*/  UMOV UR7, 0x3fc43fe5 ;  /* 0x3fc43fe500077882 */ /* 0x000fe20000000000 */
[----:B------:R-:W-:Y:S01]  /*5320*/  BSSY.RECONVERGENT B1, `(.L_x_600) ;  /* 0x0000019000017945 */ /* 0x000fe20003800200 */
[----:B------:R-:W-:Y:S01]  /*5330*/  LOP3.LUT R2, R3, 0x7ff00000, RZ, 0xc0, !PT ;  /* 0x7ff0000003027812 */ /* 0x000fe200078ec0ff */
[----:B------:R-:W-:Y:S01]  /*5340*/  IMAD.MOV.U32 R3, RZ, RZ, R11 ;  /* 0x000000ffff037224 */ /* 0x000fe200078e000b */
[----:B------:R-:W-:-:S02]  /*5350*/  DFMA R6, R14, -UR6, R6 ;  /* 0x800000060e067c2b */ /* 0x000fc40008000006 */
[----:B------:R-:W-:Y:S01]  /*5360*/  ISETP.NE.OR P0, PT, R2, 0x7ff00000, P0 ;  /* 0x7ff000000200780c */ /* 0x000fe20000705670 */
[----:B------:R-:W-:-:S03]  /*5370*/  IMAD.MOV.U32 R2, RZ, RZ, R10 ;  /* 0x000000ffff027224 */ /* 0x000fc600078e000a */
[----:B------:R-:W-:-:S09]  /*5380*/  @!P1 CS2R R2, SRZ ;  /* 0x0000000000029805 */ /* 0x000fd2000001ff00 */
[----:B------:R-:W-:Y:S01]  /*5390*/  @!P0 MOV R2, 0x0 ;  /* 0x0000000000028802 */ /* 0x000fe20000000f00 */
[----:B------:R-:W-:Y:S01]  /*53a0*/  @!P0 IMAD.MOV.U32 R3, RZ, RZ, 0x7ff00000 ;  /* 0x7ff00000ff038424 */ /* 0x000fe200078e00ff */
[----:B------:R-:W-:-:S05]  /*53b0*/  DSETP.NEU.AND P0, PT, R14, 1, PT ;  /* 0x3ff000000e00742a */ /* 0x000fca0003f0d000 */
[----:B------:R-:W-:Y:S01]  /*53c0*/  DMUL R2, R2, UR4 ;  /* 0x0000000402027c28 */ /* 0x000fe20008000000 */
[----:B------:R-:W-:Y:S01]  /*53d0*/  UMOV UR4, 0xa43fe5c9 ;  /* 0xa43fe5c900047882 */ /* 0x000fe20000000000 */
[----:B------:R-:W-:Y:S02]  /*53e0*/  UMOV UR5, 0x3fc6bedf ;  /* 0x3fc6bedf00057882 */ /* 0x000fe40000000000 */
[----:B------:R-:W-:Y:S01]  /*53f0*/  DFMA R6, R4, -UR4, R6 ;  /* 0x8000000404067c2b */ /* 0x000fe20008000006 */
[----:B------:R-:W-:Y:S01]  /*5400*/  UMOV UR4, 0xbda5119d ;  /* 0xbda5119d00047882 */ /* 0x000fe20000000000 */
[----:B------:R-:W-:-:S04]  /*5410*/  UMOV UR5, 0x3fce17c1 ;  /* 0x3fce17c100057882 */ /* 0x000fc80000000000 */
        /* <DEDUP_REMOVED lines=10> */
.L_x_600:
[C---:B------:R-:W-:Y:S01]  /*54c0*/  DADD R2, R4.reuse, 2 ;  /* 0x4000000004027429 */ /* 0x040fe20000000000 */
[----:B------:R-:W-:Y:S01]  /*54d0*/  BSSY.RECONVERGENT B1, `(.L_x_601) ;  /* 0x000000e000017945 */ /* 0x000fe20003800200 */
[----:B------:R-:W-:-:S08]  /*54e0*/  DSETP.NEU.AND P0, PT, R4, RZ, PT ;  /* 0x000000ff0400722a */ /* 0x000fd00003f0d000 */
[----:B------:R-:W-:Y:S02]  /*54f0*/  LOP3.LUT R2, R3, 0x7ff00000, RZ, 0xc0, !PT ;  /* 0x7ff0000003027812 */ /* 0x000fe400078ec0ff */
[----:B------:R-:W-:Y:S02]  /*5500*/  MOV R3, R11 ;  /* 0x0000000b00037202 */ /* 0x000fe40000000f00 */
[----:B------:R-:W-:Y:S01]  /*5510*/  ISETP.NE.AND P1, PT, R2, 0x7ff00000, PT ;  /* 0x7ff000000200780c */ /* 0x000fe20003f25270 */
[----:B------:R-:W-:Y:S01]  /*5520*/  IMAD.MOV.U32 R2, RZ, RZ, R10 ;  /* 0x000000ffff027224 */ /* 0x000fe200078e000a */
        /* <DEDUP_REMOVED lines=8> */
.L_x_602:
[----:B------:R-:W-:Y:S05]  /*55b0*/  BSYNC.RECONVERGENT B1 ;  /* 0x0000000000017941 */ /* 0x000fea0003800200 */
.L_x_601:
        /* <DEDUP_REMOVED lines=13> */
.L_x_598:
[----:B------:R-:W-:Y:S05]  /*5690*/  BSYNC.RECONVERGENT B0 ;  /* 0x0000000000007941 */ /* 0x000fea0003800200 */
.L_x_597:
[----:B------:R-:W0:Y:S02]  /*56a0*/  LDC.64 R2, c[0x0][0x498] ;  /* 0x00012600ff027b82 */ /* 0x000e240000000a00 */
[----:B0-----:R-:W-:-:S06]  /*56b0*/  IMAD.WIDE R14, R17, 0x8, R2 ;  /* 0x00000008110e7825 */ /* 0x001fcc00078e0202 */
[----:B------:R-:W0:Y:S01]  /*56c0*/  LDC.64 R2, c[0x0][0x3a0] ;  /* 0x0000e800ff027b82 */ /* 0x000e220000000a00 */
[----:B------:R-:W2:Y:S01]  /*56d0*/  LDG.E.64 R14, desc[UR46][R14.64] ;  /* 0x0000002e0e0e7981 */ /* 0x000ea2000c1e1b00 */
[----:B0-----:R-:W-:-:S06]  /*56e0*/  IMAD.WIDE R20, R19, 0x8, R2 ;  /* 0x0000000813147825 */ /* 0x001fcc00078e0202 */
[----:B------:R-:W5:Y:S02]  /*56f0*/  LDG.E.64 R20, desc[UR46][R20.64] ;  /* 0x0000002e14147981 */ /* 0x000f64000c1e1b00 */
[C---:B-----5:R-:W-:Y:S01]  /*5700*/  DADD R22, -R4.reuse, R10 ;  /* 0x0000000004167229 */ /* 0x060fe2000000010a */
[----:B------:R-:W-:Y:S01]  /*5710*/  IMAD.MOV.U32 R6, RZ, RZ, 0x1 ;  /* 0x00000001ff067424 */ /* 0x000fe200078e00ff */
[----:B------:R-:W-:Y:S01]  /*5720*/  UMOV UR4, 0x54442d18 ;  /* 0x54442d1800047882 */ /* 0x000fe20000000000 */
[----:B------:R-:W-:Y:S01]  /*5730*/  UMOV UR5, 0x400921fb ;  /* 0x400921fb00057882 */ /* 0x000fe20000000000 */
[----:B------:R-:W-:Y:S01]  /*5740*/  DADD R4, -R4, 1 ;  /* 0x3ff0000004047429 */ /* 0x000fe20000000100 */
[----:B------:R-:W-:Y:S01]  /*5750*/  BSSY.RECONVERGENT B1, `(.L_x_603) ;  /* 0x0000019000017945 */ /* 0x000fe20003800200 */
[----:B------:R-:W0:Y:S02]  /*5760*/  MUFU.RCP64H R7, R23 ;  /* 0x0000001700077308 */ /* 0x000e240000001800 */
[----:B0-----:R-:W-:-:S08]  /*5770*/  DFMA R2, -R22, R6, 1 ;  /* 0x3ff000001602742b */ /* 0x001fd00000000106 */
[----:B------:R-:W-:-:S08]  /*5780*/  DFMA R10, R2, R2, R2 ;  /* 0x00000002020a722b */ /* 0x000fd00000000002 */
[----:B------:R-:W-:-:S08]  /*5790*/  DFMA R10, R6, R10, R6 ;  /* 0x0000000a060a722b */ /* 0x000fd00000000006 */
[----:B------:R-:W-:-:S08]  /*57a0*/  DFMA R6, -R22, R10, 1 ;  /* 0x3ff000001606742b */ /* 0x000fd0000000010a */
[----:B------:R-:W-:Y:S01]  /*57b0*/  DFMA R6, R10, R6, R10 ;  /* 0x000000060a06722b */ /* 0x000fe2000000000a */
[----:B------:R-:W-:Y:S01]  /*57c0*/  MOV R10, 0x0 ;  /* 0x00000000000a7802 */ /* 0x000fe20000000f00 */
[----:B------:R-:W-:Y:S01]  /*57d0*/  IMAD.MOV.U32 R11, RZ, RZ, 0x3ff00000 ;  /* 0x3ff00000ff0b7424 */ /* 0x000fe200078e00ff */
[----:B--2---:R-:W-:-:S08]  /*57e0*/  DADD R2, -R14, 1 ;  /* 0x3ff000000e027429 */ /* 0x004fd00000000100 */
[----:B------:R-:W-:-:S08]  /*57f0*/  DMUL R2, R2, UR4 ;  /* 0x0000000402027c28 */ /* 0x000fd00008000000 */
[----:B------:R-:W-:-:S08]  /*5800*/  DMUL R12, R2, R4 ;  /* 0x00000004020c7228 */ /* 0x000fd00000000000 */
        /* <DEDUP_REMOVED lines=13> */
.L_x_604:
[----:B------:R-:W-:Y:S05]  /*58e0*/  BSYNC.RECONVERGENT B1 ;  /* 0x0000000000017941 */ /* 0x000fea0003800200 */
.L_x_603:
[----:B------:R-:W0:Y:S01]  /*58f0*/  LDC.64 R4, c[0x0][0x3b0] ;  /* 0x0000ec00ff047b82 */ /* 0x000e220000000a00 */
[----:B------:R-:W1:Y:S02]  /*5900*/  LDCU UR4, c[0x0][0x4c0] ;  /* 0x00009800ff0477ac */ /* 0x000e640008000800 */
[----:B-1----:R-:W-:-:S05]  /*5910*/  IADD3 R7, PT, PT, R16, UR4, RZ ;  /* 0x0000000410077c10 */ /* 0x002fca000fffe0ff */
[----:B0-----:R-:W-:-:S06]  /*5920*/  IMAD.WIDE R4, R7, 0x8, R4 ;  /* 0x0000000807047825 */ /* 0x001fcc00078e0204 */
[----:B------:R-:W2:Y:S01]  /*5930*/  LDG.E.64 R4, desc[UR46][R4.64] ;  /* 0x0000002e04047981 */ /* 0x000ea2000c1e1b00 */
[----:B------:R-:W0:Y:S01]  /*5940*/  MUFU.RCP64H R7, R15 ;  /* 0x0000000f00077308 */ /* 0x000e220000001800 */
[----:B------:R-:W-:Y:S01]  /*5950*/  VIADD R6, R15, 0x300402 ;  /* 0x003004020f067836 */ /* 0x000fe20000000000 */
[----:B------:R-:W-:Y:S04]  /*5960*/  BSSY.RECONVERGENT B0, `(.L_x_605) ;  /* 0x0000010000007945 */ /* 0x000fe80003800200 */
[----:B------:R-:W-:Y:S01]  /*5970*/  FSETP.GEU.AND P0, PT, |R6|, 5.8789094863358348022e-39, PT ;  /* 0x004004020600780b */ /* 0x000fe20003f0e200 */
[----:B0-----:R-:W-:-:S08]  /*5980*/  DFMA R12, -R14, R6, 1 ;  /* 0x3ff000000e0c742b */ /* 0x001fd00000000106 */
[----:B------:R-:W-:-:S08]  /*5990*/  DFMA R12, R12, R12, R12 ;  /* 0x0000000c0c0c722b */ /* 0x000fd0000000000c */
[----:B------:R-:W-:-:S08]  /*59a0*/  DFMA R12, R6, R12, R6 ;  /* 0x0000000c060c722b */ /* 0x000fd00000000006 */
[----:B------:R-:W-:-:S08]  /*59b0*/  DFMA R16, -R14, R12, 1 ;  /* 0x3ff000000e10742b */ /* 0x000fd0000000010c */
[----:B------:R-:W-:Y:S02]  /*59c0*/  DFMA R12, R12, R16, R12 ;  /* 0x000000100c0c722b */ /* 0x000fe4000000000c */
[----:B--2---:R-:W-:-:S08]  /*59d0*/  DMUL R2, R4, R2 ;  /* 0x0000000204027228 */ /* 0x004fd00000000000 */
[----:B------:R-:W-:Y:S01]  /*59e0*/  DFMA R20, R14, R20, R2 ;  /* 0x000000140e14722b */ /* 0x000fe20000000002 */
[----:B------:R-:W-:Y:S10]  /*59f0*/  @P0 BRA `(.L_x_606) ;  /* 0x0000000000180947 */ /* 0x000ff40003800000 */
[----:B------:R-:W-:Y:S01]  /*5a00*/  LOP3.LUT R0, R15, 0x7fffffff, RZ, 0xc0, !PT ;  /* 0x7fffffff0f007812 */ /* 0x000fe200078ec0ff */
[----:B------:R-:W-:Y:S01]  /*5a10*/  IMAD.MOV.U32 R12, RZ, RZ, R14 ;  /* 0x000000ffff0c7224 */ /* 0x000fe200078e000e */
[----:B------:R-:W-:-:S03]  /*5a20*/  MOV R13, R15 ;  /* 0x0000000f000d7202 */ /* 0x000fc60000000f00 */
[----:B------:R-:W-:Y:S01]  /*5a30*/  VIADD R7, R0, 0xfff00000 ;  /* 0xfff0000000077836 */ /* 0x000fe20000000000 */
[----:B------:R-:W-:-:S07]  /*5a40*/  MOV R0, 0x5a60 ;  /* 0x00005a6000007802 */ /* 0x000fce0000000f00 */
[----:B------:R-:W-:Y:S05]  /*5a50*/  CALL.REL.NOINC `($__internal_6_$__cuda_sm20_dblrcp_rn_slowpath_v3) ;  /* 0x0000001400bc7944 */ /* 0x000fea0003c00000 */
.L_x_606:
[----:B------:R-:W-:Y:S05]  /*5a60*/  BSYNC.RECONVERGENT B0 ;  /* 0x0000000000007941 */ /* 0x000fea0003800200 */
.L_x_605:
[----:B------:R-:W-:Y:S01]  /*5a70*/  DADD R6, -RZ, -R14 ;  /* 0x00000000ff067229 */ /* 0x000fe2000000090e */
[----:B------:R-:W-:Y:S01]  /*5a80*/  IMAD.MOV.U32 R2, RZ, RZ, 0x1 ;  /* 0x00000001ff027424 */ /* 0x000fe200078e00ff */
[----:B------:R-:W0:Y:S01]  /*5a90*/  LDC.64 R16, c[0x0][0x470] ;  /* 0x00011c00ff107b82 */ /* 0x000e220000000a00 */
[----:B------:R-:W-:Y:S01]  /*5aa0*/  DADD R12, -RZ, -R12 ;  /* 0x00000000ff0c7229 */ /* 0x000fe2000000090c */
[----:B------:R-:W-:Y:S01]  /*5ab0*/  FSETP.GEU.AND P1, PT, |R21|, 6.5827683646048100446e-37, PT ;  /* 0x036000001500780b */ /* 0x000fe20003f2e200 */
[----:B------:R-:W-:Y:S01]  /*5ac0*/  BSSY.RECONVERGENT B1, `(.L_x_607) ;  /* 0x0000017000017945 */ /* 0x000fe20003800200 */
[----:B------:R-:W1:Y:S02]  /*5ad0*/  MUFU.RCP64H R3, R7 ;  /* 0x0000000700037308 */ /* 0x000e640000001800 */
[----:B-1----:R-:W-:Y:S01]  /*5ae0*/  DFMA R4, R14, R2, 1 ;  /* 0x3ff000000e04742b */ /* 0x002fe20000000002 */
[----:B0-----:R-:W-:-:S07]  /*5af0*/  IMAD.WIDE R16, R19, 0x8, R16 ;  /* 0x0000000813107825 */ /* 0x001fce00078e0210 */
[----:B------:R-:W-:Y:S01]  /*5b00*/  DFMA R4, R4, R4, R4 ;  /* 0x000000040404722b */ /* 0x000fe20000000004 */
[----:B------:R0:W-:Y:S07]  /*5b10*/  STG.E.64 desc[UR46][R16.64], R12 ;  /* 0x0000000c10007986 */ /* 0x0001ee000c101b2e */
[----:B------:R-:W-:-:S08]  /*5b20*/  DFMA R4, R2, R4, R2 ;  /* 0x000000040204722b */ /* 0x000fd00000000002 */
[----:B------:R-:W-:-:S08]  /*5b30*/  DFMA R2, R14, R4, 1 ;  /* 0x3ff000000e02742b */ /* 0x000fd00000000004 */
[----:B------:R-:W-:-:S08]  /*5b40*/  DFMA R2, R4, R2, R4 ;  /* 0x000000020402722b */ /* 0x000fd00000000004 */
[----:B------:R-:W-:-:S08]  /*5b50*/  DMUL R4, R20, R2 ;  /* 0x0000000214047228 */ /* 0x000fd00000000000 */
[----:B------:R-:W-:-:S08]  /*5b60*/  DFMA R14, R14, R4, R20 ;  /* 0x000000040e0e722b */ /* 0x000fd00000000014 */
        /* <DEDUP_REMOVED lines=9> */
[----:B------:R-:W-:Y:S05]  /*5c00*/  CALL.REL.NOINC `($__internal_7_$__cuda_sm20_div_rn_f64_full) ;  /* 0x0000001400fc7944 */ /* 0x000fea0003c00000 */
[----:B------:R-:W-:Y:S02]  /*5c10*/  IMAD.MOV.U32 R2, RZ, RZ, R54 ;  /* 0x000000ffff027224 */ /* 0x000fe400078e0036 */
[----:B------:R-:W-:-:S07]  /*5c20*/  IMAD.MOV.U32 R3, RZ, RZ, R55 ;  /* 0x000000ffff037224 */ /* 0x000fce00078e0037 */
.L_x_608:
[----:B------:R-:W-:Y:S05]  /*5c30*/  BSYNC.RECONVERGENT B1 ;  /* 0x0000000000017941 */ /* 0x000fea0003800200 */
.L_x_607:
[----:B------:R-:W0:Y:S08]  /*5c40*/  LDC.64 R14, c[0x0][0x478] ;  /* 0x00011e00ff0e7b82 */ /* 0x000e300000000a00 */
[----:B------:R-:W1:Y:S01]  /*5c50*/  LDC R0, c[0x0][0x4c0] ;  /* 0x00013000ff007b82 */ /* 0x000e620000000800 */
[----:B0-----:R-:W-:-:S05]  /*5c60*/  IMAD.WIDE R14, R19, 0x8, R14 ;  /* 0x00000008130e7825 */ /* 0x001fca00078e020e */
[----:B------:R0:W-:Y:S01]  /*5c70*/  STG.E.64 desc[UR46][R14.64], R2 ;  /* 0x000000020e007986 */ /* 0x0001e2000c101b2e */
[----:B-1----:R-:W-:-:S13]  /*5c80*/  ISETP.GE.AND P0, PT, R0, 0x2, PT ;  /* 0x000000020000780c */ /* 0x002fda0003f06270 */
[----:B0-----:R-:W-:Y:S05]  /*5c90*/  @!P0 BRA `(.L_x_609) ;  /* 0x0000000c00b48947 */ /* 0x001fea0003800000 */
[----:B------:R-:W0:Y:S01]  /*5ca0*/  LDC R18, c[0x0][0x4c4] ;  /* 0x00013100ff127b82 */ /* 0x000e220000000800 */
[----:B------:R-:W-:Y:S01]  /*5cb0*/  LEA R0, R0, 0xfffffffd, 0x2 ;  /* 0xfffffffd00007811 */ /* 0x000fe200078e10ff */
[----:B------:R-:W0:Y:S01]  /*5cc0*/  LDCU UR4, c[0x0][0x4d8] ;  /* 0x00009b00ff0477ac */ /* 0x000e220008000800 */
[----:B------:R-:W-:Y:S02]  /*5cd0*/  MOV R36, 0x1 ;  /* 0x0000000100247802 */ /* 0x000fe40000000f00 */
[----:B------:R-:W-:-:S04]  /*5ce0*/  VIMNMX R0, PT, PT, R0, 0x2, !PT ;  /* 0x0000000200007848 */ /* 0x000fc80007fe0100 */
[C---:B------:R-:W-:Y:S01]  /*5cf0*/  ISETP.NE.AND P0, PT, R0.reuse, 0x2, PT ;  /* 0x000000020000780c */ /* 0x040fe20003f05270 */
[----:B------:R-:W-:Y:S02]  /*5d00*/  VIADD R34, R0, 0xffffffff ;  /* 0xffffffff00227836 */ /* 0x000fe40000000000 */
[----:B0-----:R-:W-:-:S10]  /*5d10*/  IMAD R18, R18, UR4, RZ ;  /* 0x0000000412127c24 */ /* 0x001fd4000f8e02ff */
[----:B------:R-:W-:Y:S05]  /*5d20*/  @!P0 BRA `(.L_x_610) ;  /* 0x0000000800248947 */ /* 0x000fea0003800000 */
[----:B------:R-:W-:Y:S01]  /*5d30*/  LOP3.LUT R38, R34, 0xfffffffe, RZ, 0xc0, !PT ;  /* 0xfffffffe22267812 */ /* 0x000fe200078ec0ff */
[----:B------:R-:W-:Y:S01]  /*5d40*/  IMAD.MOV.U32 R35, RZ, RZ, RZ ;  /* 0x000000ffff237224 */ /* 0x000fe200078e00ff */
[----:B------:R-:W-:Y:S01]  /*5d50*/  MOV R37, R19 ;  /* 0x0000001300257202 */ /* 0x000fe20000000f00 */
[----:B------:R-:W-:Y:S02]  /*5d60*/  IMAD.MOV.U32 R36, RZ, RZ, RZ ;  /* 0x000000ffff247224 */ /* 0x000fe400078e00ff */
[----:B------:R-:W-:-:S07]  /*5d70*/  IMAD.MOV R38, RZ, RZ, -R38 ;  /* 0x000000ffff267224 */ /* 0x000fce00078e0a26 */
.L_x_619:
[----:B------:R-:W0:Y:S01]  /*5d80*/  LDC.64 R20, c[0x0][0x458] ;  /* 0x00011600ff147b82 */ /* 0x000e220000000a00 */
[----:B------:R-:W-:-:S05]  /*5d90*/  IMAD.WIDE R26, R35, 0x8, R16 ;  /* 0x00000008231a7825 */ /* 0x000fca00078e0210 */
[----:B------:R-:W2:Y:S02]  /*5da0*/  LDG.E.64 R2, desc[UR46][R26.64] ;  /* 0x0000002e1a027981 */ /* 0x000ea4000c1e1b00 */
[----:B------:R-:W1:Y:S08]  /*5db0*/  LDC.64 R22, c[0x0][0x450] ;  /* 0x00011400ff167b82 */ /* 0x000e700000000a00 */
[----:B------:R-:W3:Y:S01]  /*5dc0*/  LDC.64 R28, c[0x0][0x460] ;  /* 0x00011800ff1c7b82 */ /* 0x000ee20000000a00 */
[----:B0-----:R-:W-:-:S05]  /*5dd0*/  IMAD.WIDE R20, R37, 0x8, R20 ;  /* 0x0000000825147825 */ /* 0x001fca00078e0214 */
[----:B------:R-:W2:Y:S01]  /*5de0*/  LDG.E.64 R24, desc[UR46][R20.64] ;  /* 0x0000002e14187981 */ /* 0x000ea2000c1e1b00 */
[----:B-1----:R-:W-:-:S06]  /*5df0*/  IMAD.WIDE R22, R37, 0x8, R22 ;  /* 0x0000000825167825 */ /* 0x002fcc00078e0216 */
[----:B------:R-:W4:Y:S01]  /*5e00*/  LDG.E.64 R22, desc[UR46][R22.64] ;  /* 0x0000002e16167981 */ /* 0x000f22000c1e1b00 */
[----:B---3--:R-:W-:-:S06]  /*5e10*/  IMAD.WIDE R28, R37, 0x8, R28 ;  /* 0x00000008251c7825 */ /* 0x008fcc00078e021c */
[----:B------:R-:W5:Y:S01]  /*5e20*/  LDG.E.64 R28, desc[UR46][R28.64] ;  /* 0x0000002e1c1c7981 */ /* 0x000f62000c1e1b00 */
[----:B------:R-:W-:Y:S01]  /*5e30*/  BSSY.RECONVERGENT B1, `(.L_x_611) ;  /* 0x0000017000017945 */ /* 0x000fe20003800200 */
[----:B--2---:R-:W-:-:S06]  /*5e40*/  DADD R30, -R24, -R2 ;  /* 0x00000000181e7229 */ /* 0x004fcc0000000902 */
[----:B------:R-:W0:Y:S01]  /*5e50*/  MUFU.RCP64H R3, R31 ;  /* 0x0000001f00037308 */ /* 0x000e220000001800 */
[----:B------:R-:W-:-:S06]  /*5e60*/  MOV R2, 0x1 ;  /* 0x0000000100027802 */ /* 0x000fcc0000000f00 */
[----:B0-----:R-:W-:-:S08]  /*5e70*/  DFMA R4, -R30, R2, 1 ;  /* 0x3ff000001e04742b */ /* 0x001fd00000000102 */
[----:B------:R-:W-:-:S08]  /*5e80*/  DFMA R4, R4, R4, R4 ;  /* 0x000000040404722b */ /* 0x000fd00000000004 */
[----:B------:R-:W-:-:S08]  /*5e90*/  DFMA R4, R2, R4, R2 ;  /* 0x000000040204722b */ /* 0x000fd00000000002 */
[----:B------:R-:W-:-:S08]  /*5ea0*/  DFMA R2, -R30, R4, 1 ;  /* 0x3ff000001e02742b */ /* 0x000fd00000000104 */
[----:B------:R-:W-:-:S08]  /*5eb0*/  DFMA R2, R4, R2, R4 ;  /* 0x000000020402722b */ /* 0x000fd00000000004 */
[----:B----4-:R-:W-:-:S08]  /*5ec0*/  DMUL R4, R22, -R2 ;  /* 0x8000000216047228 */ /* 0x010fd00000000000 */
[--C-:B------:R-:W-:Y:S02]  /*5ed0*/  DFMA R6, -R30, R4, -R22.reuse ;  /* 0x000000041e06722b */ /* 0x100fe40000000916 */
[----:B------:R-:W-:-:S06]  /*5ee0*/  DADD R12, -RZ, -R22 ;  /* 0x00000000ff0c7229 */ /* 0x000fcc0000000916 */
[----:B------:R-:W-:-:S04]  /*5ef0*/  DFMA R2, R2, R6, R4 ;  /* 0x000000060202722b */ /* 0x000fc80000000004 */
[----:B------:R-:W-:-:S06]  /*5f00*/  FSETP.GEU.AND P1, PT, |R13|, 6.5827683646048100446e-37, PT ;  /* 0x036000000d00780b */ /* 0x000fcc0003f2e200 */
[----:B------:R-:W-:-:S05]  /*5f10*/  FFMA R0, RZ, R31, R3 ;  /* 0x0000001fff007223 */ /* 0x000fca0000000003 */
[----:B------:R-:W-:-:S13]  /*5f20*/  FSETP.GT.AND P0, PT, |R0|, 1.469367938527859385e-39, PT ;  /* 0x001000000000780b */ /* 0x000fda0003f04200 */
[----:B------:R-:W-:Y:S05]  /*5f30*/  @P0 BRA P1, `(.L_x_612) ;  /* 0x0000000000180947 */ /* 0x000fea0000800000 */
[----:B------:R-:W-:Y:S01]  /*5f40*/  IMAD.MOV.U32 R4, RZ, RZ, R30 ;  /* 0x000000ffff047224 */ /* 0x000fe200078e001e */
[----:B------:R-:W-:Y:S01]  /*5f50*/  MOV R0, 0x5f80 ;  /* 0x00005f8000007802 */ /* 0x000fe20000000f00 */
[----:B------:R-:W-:-:S07]  /*5f60*/  IMAD.MOV.U32 R5, RZ, RZ, R31 ;  /* 0x000000ffff057224 */ /* 0x000fce00078e001f */
[----:B-----5:R-:W-:Y:S05]  /*5f70*/  CALL.REL.NOINC `($__internal_7_$__cuda_sm20_div_rn_f64_full) ;  /* 0x0000001400207944 */ /* 0x020fea0003c00000 */
[----:B------:R-:W-:Y:S01]  /*5f80*/  MOV R2, R54 ;  /* 0x0000003600027202 */ /* 0x000fe20000000f00 */
[----:B------:R-:W-:-:S07]  /*5f90*/  IMAD.MOV.U32 R3, RZ, RZ, R55 ;  /* 0x000000ffff037224 */ /* 0x000fce00078e0037 */
.L_x_612:
[----:B------:R-:W-:Y:S05]  /*5fa0*/  BSYNC.RECONVERGENT B1 ;  /* 0x0000000000017941 */ /* 0x000fea0003800200 */
.L_x_611:
[----:B------:R-:W-:-:S05]  /*5fb0*/  IMAD.WIDE R30, R18, 0x8, R26 ;  /* 0x00000008121e7825 */ /* 0x000fca00078e021a */
[----:B------:R0:W-:Y:S04]  /*5fc0*/  STG.E.64 desc[UR46][R30.64], R2 ;  /* 0x000000021e007986 */ /* 0x0001e8000c101b2e */
[----:B------:R-:W2:Y:S01]  /*5fd0*/  LDG.E.64 R26, desc[UR46][R26.64] ;  /* 0x0000002e1a1a7981 */ /* 0x000ea2000c1e1b00 */
[----:B------:R-:W-:-:S05]  /*5fe0*/  IMAD.WIDE R32, R35, 0x8, R14 ;  /* 0x0000000823207825 */ /* 0x000fca00078e020e */
[----:B------:R-:W3:Y:S01]  /*5ff0*/  LDG.E.64 R4, desc[UR46][R32.64] ;  /* 0x0000002e20047981 */ /* 0x000ee2000c1e1b00 */
[----:B------:R-:W-:Y:S01]  /*6000*/  IMAD.MOV.U32 R6, RZ, RZ, 0x1 ;  /* 0x00000001ff067424 */ /* 0x000fe200078e00ff */
[----:B------:R-:W-:Y:S01]  /*6010*/  BSSY.RECONVERGENT B1, `(.L_x_613) ;  /* 0x0000018000017945 */ /* 0x000fe20003800200 */
[----:B--2---:R-:W-:-:S06]  /*6020*/  DADD R24, -R24, -R26 ;  /* 0x0000000018187229 */ /* 0x004fcc000000091a */
[----:B------:R-:W1:Y:S01]  /*6030*/  MUFU.RCP64H R7, R25 ;  /* 0x0000001900077308 */ /* 0x000e620000001800 */
[----:B---3-5:R-:W-:-:S10]  /*6040*/  DADD R28, R28, -R4 ;  /* 0x000000001c1c7229 */ /* 0x028fd40000000804 */
[----:B------:R-:W-:Y:S01]  /*6050*/  FSETP.GEU.AND P1, PT, |R29|, 6.5827683646048100446e-37, PT ;  /* 0x036000001d00780b */ /* 0x000fe20003f2e200 */
[----:B-1----:R-:W-:-:S08]  /*6060*/  DFMA R12, -R24, R6, 1 ;  /* 0x3ff00000180c742b */ /* 0x002fd00000000106 */
[----:B------:R-:W-:-:S08]  /*6070*/  DFMA R12, R12, R12, R12 ;  /* 0x0000000c0c0c722b */ /* 0x000fd0000000000c */
[----:B------:R-:W-:-:S08]  /*6080*/  DFMA R12, R6, R12, R6 ;  /* 0x0000000c060c722b */ /* 0x000fd00000000006 */
[----:B------:R-:W-:-:S08]  /*6090*/  DFMA R6, -R24, R12, 1 ;  /* 0x3ff000001806742b */ /* 0x000fd0000000010c */
[----:B------:R-:W-:-:S08]  /*60a0*/  DFMA R6, R12, R6, R12 ;  /* 0x000000060c06722b */ /* 0x000fd0000000000c */
[----:B0-----:R-:W-:-:S08]  /*60b0*/  DMUL R2, R28, R6 ;  /* 0x000000061c027228 */ /* 0x001fd00000000000 */
[----:B------:R-:W-:-:S08]  /*60c0*/  DFMA R4, -R24, R2, R28 ;  /* 0x000000021804722b */ /* 0x000fd0000000011c */
[----:B------:R-:W-:-:S10]  /*60d0*/  DFMA R2, R6, R4, R2 ;  /* 0x000000040602722b */ /* 0x000fd40000000002 */
        /* <DEDUP_REMOVED lines=11> */
.L_x_614:
[----:B------:R-:W-:Y:S05]  /*6190*/  BSYNC.RECONVERGENT B1 ;  /* 0x0000000000017941 */ /* 0x000fea0003800200 */
.L_x_613:
[----:B------:R-:W-:Y:S01]  /*61a0*/  IMAD.WIDE R32, R18, 0x8, R32 ;  /* 0x0000000812207825 */ /* 0x000fe200078e0220 */
[----:B------:R-:W0:Y:S04]  /*61b0*/  LDC.64 R4, c[0x0][0x468] ;  /* 0x00011a00ff047b82 */ /* 0x000e280000000a00 */
[----:B------:R1:W-:Y:S04]  /*61c0*/  STG.E.64 desc[UR46][R32.64], R2 ;  /* 0x0000000220007986 */ /* 0x0003e8000c101b2e */
[----:B------:R-:W2:Y:S04]  /*61d0*/  LDG.E.64 R20, desc[UR46][R20.64] ;  /* 0x0000002e14147981 */ /* 0x000ea8000c1e1b00 */
[----:B------:R-:W2:Y:S01]  /*61e0*/  LDG.E.64 R6, desc[UR46][R30.64] ;  /* 0x0000002e1e067981 */ /* 0x000ea2000c1e1b00 */
[----:B0-----:R-:W-:-:S05]  /*61f0*/  IMAD.WIDE R4, R37, 0x8, R4 ;  /* 0x0000000825047825 */ /* 0x001fca00078e0204 */
[----:B------:R0:W5:Y:S01]  /*6200*/  LDG.E.64 R24, desc[UR46][R4.64] ;  /* 0x0000002e04187981 */ /* 0x000162000c1e1b00 */
[----:B------:R-:W-:Y:S01]  /*6210*/  BSSY.RECONVERGENT B0, `(.L_x_615) ;  /* 0x0000013000007945 */ /* 0x000fe20003800200 */
[----:B--2---:R-:W-:-:S06]  /*6220*/  DFMA R26, R22, R6, -R20 ;  /* 0x00000006161a722b */ /* 0x004fcc0000000814 */
[----:B------:R-:W2:Y:S04]  /*6230*/  MUFU.RCP64H R7, R27 ;  /* 0x0000001b00077308 */ /* 0x000ea80000001800 */
[----:B------:R-:W-:-:S04]  /*6240*/  IADD3 R6, PT, PT, R27, 0x300402, RZ ;  /* 0x003004021b067810 */ /* 0x000fc80007ffe0ff */
[----:B------:R-:W-:Y:S02]  /*6250*/  FSETP.GEU.AND P0, PT, |R6|, 5.8789094863358348022e-39, PT ;  /* 0x004004020600780b */ /* 0x000fe40003f0e200 */
[----:B--2---:R-:W-:-:S08]  /*6260*/  DFMA R12, -R26, R6, 1 ;  /* 0x3ff000001a0c742b */ /* 0x004fd00000000106 */
[----:B------:R-:W-:-:S08]  /*6270*/  DFMA R12, R12, R12, R12 ;  /* 0x0000000c0c0c722b */ /* 0x000fd0000000000c */
[----:B------:R-:W-:-:S08]  /*6280*/  DFMA R12, R6, R12, R6 ;  /* 0x0000000c060c722b */ /* 0x000fd00000000006 */
[----:B-1----:R-:W-:-:S08]  /*6290*/  DFMA R2, -R26, R12, 1 ;  /* 0x3ff000001a02742b */ /* 0x002fd0000000010c */
[----:B------:R-:W-:Y:S01]  /*62a0*/  DFMA R2, R12, R2, R12 ;  /* 0x000000020c02722b */ /* 0x000fe2000000000c */
[----:B0-----:R-:W-:Y:S10]  /*62b0*/  @P0 BRA `(.L_x_616) ;  /* 0x0000000000200947 */ /* 0x001ff40003800000 */
[----:B------:R-:W-:Y:S01]  /*62c0*/  LOP3.LUT R0, R27, 0x7fffffff, RZ, 0xc0, !PT ;  /* 0x7fffffff1b007812 */ /* 0x000fe200078ec0ff */
[----:B------:R-:W-:Y:S02]  /*62d0*/  IMAD.MOV.U32 R12, RZ, RZ, R26 ;  /* 0x000000ffff0c7224 */ /* 0x000fe400078e001a */
[----:B------:R-:W-:Y:S01]  /*62e0*/  IMAD.MOV.U32 R13, RZ, RZ, R27 ;  /* 0x000000ffff0d7224 */ /* 0x000fe200078e001b */
[----:B------:R-:W-:Y:S02]  /*62f0*/  IADD3 R7, PT, PT, R0, -0x100000, RZ ;  /* 0xfff0000000077810 */ /* 0x000fe40007ffe0ff */
[----:B------:R-:W-:-:S07]  /*6300*/  MOV R0, 0x6320 ;  /* 0x0000632000007802 */ /* 0x000fce0000000f00 */
[----:B-----5:R-:W-:Y:S05]  /*6310*/  CALL.REL.NOINC `($__internal_6_$__cuda_sm20_dblrcp_rn_slowpath_v3) ;  /* 0x0000000c008c7944 */ /* 0x020fea0003c00000 */
[----:B------:R-:W-:Y:S02]  /*6320*/  IMAD.MOV.U32 R2, RZ, RZ, R12 ;  /* 0x000000ffff027224 */ /* 0x000fe400078e000c */
[----:B------:R-:W-:-:S07]  /*6330*/  IMAD.MOV.U32 R3, RZ, RZ, R13 ;  /* 0x000000ffff037224 */ /* 0x000fce00078e000d */
.L_x_616:
[----:B------:R-:W-:Y:S05]  /*6340*/  BSYNC.RECONVERGENT B0 ;  /* 0x0000000000007941 */ /* 0x000fea0003800200 */
.L_x_615:
[----:B------:R-:W-:-:S05]  /*6350*/  IMAD.WIDE R4, R18, 0x8, R30 ;  /* 0x0000000812047825 */ /* 0x000fca00078e021e */
[----:B------:R0:W-:Y:S04]  /*6360*/  STG.E.64 desc[UR46][R4.64], R2 ;  /* 0x0000000204007986 */ /* 0x0001e8000c101b2e */
[----:B------:R-:W2:Y:S04]  /*6370*/  LDG.E.64 R30, desc[UR46][R30.64] ;  /* 0x0000002e1e1e7981 */ /* 0x000ea8000c1e1b00 */
[----:B------:R-:W3:Y:S01]  /*6380*/  LDG.E.64 R6, desc[UR46][R32.64] ;  /* 0x0000002e20067981 */ /* 0x000ee2000c1e1b00 */
[----:B------:R-:W-:Y:S01]  /*6390*/  MOV R12, 0x1 ;  /* 0x00000001000c7802 */ /* 0x000fe20000000f00 */
[----:B------:R-:W-:Y:S01]  /*63a0*/  BSSY.RECONVERGENT B1, `(.L_x_617) ;  /* 0x0000018000017945 */ /* 0x000fe20003800200 */
[----:B--2---:R-:W-:-:S02]  /*63b0*/  DFMA R26, R22, R30, -R20 ;  /* 0x0000001e161a722b */ /* 0x004fc40000000814 */
[----:B---3-5:R-:W-:-:S04]  /*63c0*/  DFMA R6, R22, R6, R24 ;  /* 0x000000061606722b */ /* 0x028fc80000000018 */
[----:B------:R-:W1:Y:S06]  /*63d0*/  MUFU.RCP64H R13, R27 ;  /* 0x0000001b000d7308 */ /* 0x000e6c0000001800 */
        /* <DEDUP_REMOVED lines=18> */
[----:B------:R-:W-:Y:S01]  /*6500*/  IMAD.MOV.U32 R2, RZ, RZ, R54 ;  /* 0x000000ffff027224 */ /* 0x000fe200078e0036 */
[----:B------:R-:W-:-:S07]  /*6510*/  MOV R3, R55 ;  /* 0x0000003700037202 */ /* 0x000fce0000000f00 */
.L_x_618:
[----:B------:R-:W-:Y:S05]  /*6520*/  BSYNC.RECONVERGENT B1 ;  /* 0x0000000000017941 */ /* 0x000fea0003800200 */
.L_x_617:
[----:B------:R-:W-:Y:S01]  /*6530*/  IMAD.WIDE R32, R18, 0x8, R32 ;  /* 0x0000000812207825 */ /* 0x000fe200078e0220 */
[----:B------:R-:W-:-:S03]  /*6540*/  IADD3 R37, PT, PT, R37, R18, RZ ;  /* 0x0000001225257210 */ /* 0x000fc60007ffe0ff */
[----:B------:R-:W-:Y:S01]  /*6550*/  VIADD R38, R38, 0x2 ;  /* 0x0000000226267836 */ /* 0x000fe20000000000 */
[----:B------:R0:W-:Y:S01]  /*6560*/  STG.E.64 desc[UR46][R32.64], R2 ;  /* 0x0000000220007986 */ /* 0x0001e2000c101b2e */
[----:B------:R-:W-:Y:S02]  /*6570*/  VIADD R36, R36, 0x2 ;  /* 0x0000000224247836 */ /* 0x000fe40000000000 */
[----:B------:R-:W-:Y:S01]  /*6580*/  IMAD R35, R18, 0x2, R35 ;  /* 0x0000000212237824 */ /* 0x000fe200078e0223 */
[----:B------:R-:W-:-:S13]  /*6590*/  ISETP.NE.AND P0, PT, R38, RZ, PT ;  /* 0x000000ff2600720c */ /* 0x000fda0003f05270 */
[----:B0-----:R-:W-:Y:S05]  /*65a0*/  @P0 BRA `(.L_x_619) ;  /* 0xfffffff400f40947 */ /* 0x001fea000383ffff */
[----:B------:R-:W-:-:S07]  /*65b0*/  VIADD R36, R36, 0x1 ;  /* 0x0000000124247836 */ /* 0x000fce0000000000 */
.L_x_610:
[----:B------:R-:W-:-:S04]  /*65c0*/  LOP3.LUT R34, R34, 0x1, RZ, 0xc0, !PT ;  /* 0x0000000122227812 */ /* 0x000fc800078ec0ff */
[----:B------:R-:W-:-:S13]  /*65d0*/  ISETP.NE.U32.AND P0, PT, R34, 0x1, PT ;  /* 0x000000012200780c */ /* 0x000fda0003f05070 */
[----:B------:R-:W-:Y:S05]  /*65e0*/  @P0 BRA `(.L_x_609) ;  /* 0x0000000400600947 */ /* 0x000fea0003800000 */
[C---:B------:R-:W-:Y:S01]  /*65f0*/  LOP3.LUT R0, R36.reuse, 0x1, RZ, 0xc0, !PT ;  /* 0x0000000124007812 */ /* 0x040fe200078ec0ff */
[----:B------:R-:W0:Y:S01]  /*6600*/  LDC.64 R2, c[0x0][0x458] ;  /* 0x00011600ff027b82 */ /* 0x000e220000000a00 */
[----:B------:R-:W-:Y:S02]  /*6610*/  IADD3 R5, PT, PT, R36, -0x1, RZ ;  /* 0xffffffff24057810 */ /* 0x000fe40007ffe0ff */
[----:B------:R-:W-:-:S13]  /*6620*/  ISETP.NE.U32.AND P0, PT, R0, 0x1, PT ;  /* 0x000000010000780c */ /* 0x000fda0003f05070 */
[----:B------:R-:W1:Y:S01]  /*6630*/  @P0 LDC.64 R6, c[0x0][0x458] ;  /* 0x00011600ff060b82 */ /* 0x000e620000000a00 */
[----:B------:R-:W-:Y:S02]  /*6640*/  @!P0 SHF.R.U32.HI R0, RZ, 0x1, R5 ;  /* 0x00000001ff008819 */ /* 0x000fe40000011605 */
[----:B------:R-:W-:-:S03]  /*6650*/  @P0 LEA.HI R36, R36, 0xffffffff, RZ, 0x1f ;  /* 0xffffffff24240811 */ /* 0x000fc600078ff8ff */
[-CC-:B------:R-:W-:Y:S02]  /*6660*/  @!P0 IMAD R13, R0, R18.reuse, R19.reuse ;  /* 0x00000012000d8224 */ /* 0x180fe400078e0213 */
[----:B------:R-:W-:Y:S01]  /*6670*/  @P0 IMAD R25, R36, R18, R19 ;  /* 0x0000001224190224 */ /* 0x000fe200078e0213 */
[----:B------:R-:W2:Y:S01]  /*6680*/  @!P0 LDC.64 R20, c[0x0][0x460] ;  /* 0x00011800ff148b82 */ /* 0x000ea20000000a00 */
[----:B0-----:R-:W-:-:S04]  /*6690*/  @!P0 IMAD.WIDE R2, R13, 0x8, R2 ;  /* 0x000000080d028825 */ /* 0x001fc800078e0202 */
[----:B------:R-:W-:Y:S02]  /*66a0*/  IMAD R29, R5, R18, RZ ;  /* 0x00000012051d7224 */ /* 0x000fe400078e02ff */
[----:B------:R-:W3:Y:S01]  /*66b0*/  @!P0 LDG.E.64 R2, desc[UR46][R2.64] ;  /* 0x0000002e02028981 */ /* 0x000ee2000c1e1b00 */
[----:B------:R-:W0:Y:S01]  /*66c0*/  LDC.64 R4, c[0x0][0x450] ;  /* 0x00011400ff047b82 */ /* 0x000e220000000a00 */
[----:B-1----:R-:W-:-:S06]  /*66d0*/  @P0 IMAD.WIDE R6, R25, 0x8, R6 ;  /* 0x0000000819060825 */ /* 0x002fcc00078e0206 */
[----:B------:R-:W4:Y:S01]  /*66e0*/  @P0 LDG.E.64 R6, desc[UR46][R6.64] ;  /* 0x0000002e06060981 */ /* 0x000f22000c1e1b00 */
[----:B------:R-:W-:-:S04]  /*66f0*/  IMAD.WIDE R22, R29, 0x8, R16 ;  /* 0x000000081d167825 */ /* 0x000fc800078e0210 */
[C---:B--2---:R-:W-:Y:S01]  /*6700*/  @!P0 IMAD.WIDE R20, R13.reuse, 0x8, R20 ;  /* 0x000000080d148825 */ /* 0x044fe200078e0214 */
[----:B------:R-:W2:Y:S03]  /*6710*/  LDG.E.64 R10, desc[UR46][R22.64] ;  /* 0x0000002e160a7981 */ /* 0x000ea6000c1e1b00 */
[----:B0-----:R-:W-:Y:S02]  /*6720*/  @!P0 IMAD.WIDE R4, R13, 0x8, R4 ;  /* 0x000000080d048825 */ /* 0x001fe400078e0204 */
[----:B------:R-:W5:Y:S01]  /*6730*/  @!P0 LDG.E.64 R20, desc[UR46][R20.64] ;  /* 0x0000002e14148981 */ /* 0x000f62000c1e1b00 */
[----:B------:R-:W0:Y:S03]  /*6740*/  @P0 LDC.64 R12, c[0x0][0x468] ;  /* 0x00011a00ff0c0b82 */ /* 0x000e260000000a00 */
[----:B------:R-:W2:Y:S01]  /*6750*/  @!P0 LDG.E.64 R4, desc[UR46][R4.64] ;  /* 0x0000002e04048981 */ /* 0x000ea2000c1e1b00 */
[----:B0-----:R-:W-:Y:S01]  /*6760*/  @P0 IMAD.WIDE R12, R25, 0x8, R12 ;  /* 0x00000008190c0825 */ /* 0x001fe200078e020c */
[----:B------:R-:W-:Y:S01]  /*6770*/  BSSY.RECONVERGENT B1, `(.L_x_620) ;  /* 0x000001e000017945 */ /* 0x000fe20003800200 */
[----:B---3--:R-:W-:-:S02]  /*6780*/  @!P0 DADD R24, -RZ, -R2 ;  /* 0x00000000ff188229 */ /* 0x008fc40000000902 */
[----:B----4-:R-:W-:-:S08]  /*6790*/  @P0 DADD R24, -RZ, -R6 ;  /* 0x00000000ff180229 */ /* 0x010fd00000000906 */
[----:B--2---:R-:W-:Y:S01]  /*67a0*/  DADD R26, -R10, R24 ;  /* 0x000000000a1a7229 */ /* 0x004fe20000000118 */
[----:B------:R0:W5:Y:S05]  /*67b0*/  @P0 LDG.E.64 R20, desc[UR46][R12.64] ;  /* 0x0000002e0c140981 */ /* 0x00016a000c1e1b00 */
[----:B------:R-:W1:Y:S01]  /*67c0*/  MUFU.RCP64H R3, R27 ;  /* 0x0000001b00037308 */ /* 0x000e620000001800 */
[----:B------:R-:W-:-:S06]  /*67d0*/  IMAD.MOV.U32 R2, RZ, RZ, 0x1 ;  /* 0x00000001ff027424 */ /* 0x000fcc00078e00ff */
[----:B-1----:R-:W-:-:S08]  /*67e0*/  DFMA R6, -R26, R2, 1 ;  /* 0x3ff000001a06742b */ /* 0x002fd00000000102 */
[----:B------:R-:W-:-:S08]  /*67f0*/  DFMA R6, R6, R6, R6 ;  /* 0x000000060606722b */ /* 0x000fd00000000006 */
[----:B------:R-:W-:Y:S02]  /*6800*/  DFMA R6, R2, R6, R2 ;  /* 0x000000060206722b */ /* 0x000fe40000000002 */
[----:B------:R-:W-:-:S06]  /*6810*/  @!P0 DADD R10, -RZ, -R4 ;  /* 0x00000000ff0a8229 */ /* 0x000fcc0000000904 */
[----:B------:R-:W-:Y:S01]  /*6820*/  DFMA R2, -R26, R6, 1 ;  /* 0x3ff000001a02742b */ /* 0x000fe20000000106 */
[----:B------:R-:W-:Y:S01]  /*6830*/  @P0 IMAD.MOV.U32 R10, RZ, RZ, 0x0 ;  /* 0x00000000ff0a0424 */ /* 0x000fe200078e00ff */
[----:B------:R-:W-:-:S06]  /*6840*/  @P0 MOV R11, 0x3ff00000 ;  /* 0x3ff00000000b0802 */ /* 0x000fcc0000000f00 */
[----:B------:R-:W-:-:S08]  /*6850*/  DFMA R2, R6, R2, R6 ;  /* 0x000000020602722b */ /* 0x000fd00000000006 */
[----:B------:R-:W-:-:S08]  /*6860*/  DMUL R4, R10, R2 ;  /* 0x000000020a047228 */ /* 0x000fd00000000000 */
[----:B------:R-:W-:-:S08]  /*6870*/  DFMA R6, -R26, R4, R10 ;  /* 0x000000041a06722b */ /* 0x000fd0000000010a */
[----:B------:R-:W-:Y:S01]  /*6880*/  DFMA R2, R2, R6, R4 ;  /* 0x000000060202722b */ /* 0x000fe20000000004 */
[----:B------:R-:W-:-:S09]  /*6890*/  FSETP.GEU.AND P1, PT, |R11|, 6.5827683646048100446e-37, PT ;  /* 0x036000000b00780b */ /* 0x000fd20003f2e200 */
[----:B------:R-:W-:-:S05]  /*68a0*/  FFMA R0, RZ, R27, R3 ;  /* 0x0000001bff007223 */ /* 0x000fca0000000003 */
[----:B------:R-:W-:-:S13]  /*68b0*/  FSETP.GT.AND P0, PT, |R0|, 1.469367938527859385e-39, PT ;  /* 0x001000000000780b */ /* 0x000fda0003f04200 */
[----:B0-----:R-:W-:Y:S05]  /*68c0*/  @P0 BRA P1, `(.L_x_621) ;  /* 0x0000000000200947 */ /* 0x001fea0000800000 */
[----:B------:R-:W-:Y:S01]  /*68d0*/  IMAD.MOV.U32 R4, RZ, RZ, R26 ;  /* 0x000000ffff047224 */ /* 0x000fe200078e001a */
[----:B------:R-:W-:Y:S01]  /*68e0*/  MOV R12, R10 ;  /* 0x0000000a000c7202 */ /* 0x000fe20000000f00 */
[----:B------:R-:W-:Y:S01]  /*68f0*/  IMAD.MOV.U32 R5, RZ, RZ, R27 ;  /* 0x000000ffff057224 */ /* 0x000fe200078e001b */
[----:B------:R-:W-:Y:S01]  /*6900*/  MOV R0, 0x6930 ;  /* 0x0000693000007802 */ /* 0x000fe20000000f00 */
[----:B------:R-:W-:-:S07]  /*6910*/  IMAD.MOV.U32 R13, RZ, RZ, R11 ;  /* 0x000000ffff0d7224 */ /* 0x000fce00078e000b */
[----:B-----5:R-:W-:Y:S05]  /*6920*/  CALL.REL.NOINC `($__internal_7_$__cuda_sm20_div_rn_f64_full) ;  /* 0x0000000800b47944 */ /* 0x020fea0003c00000 */
[----:B------:R-:W-:Y:S01]  /*6930*/  IMAD.MOV.U32 R2, RZ, RZ, R54 ;  /* 0x000000ffff027224 */ /* 0x000fe200078e0036 */
[----:B------:R-:W-:-:S07]  /*6940*/  MOV R3, R55 ;  /* 0x0000003700037202 */ /* 0x000fce0000000f00 */
.L_x_621:
[----:B------:R-:W-:Y:S05]  /*6950*/  BSYNC.RECONVERGENT B1 ;  /* 0x0000000000017941 */ /* 0x000fea0003800200 */
.L_x_620:
[----:B------:R-:W-:-:S05]  /*6960*/  IMAD.WIDE R4, R18, 0x8, R22 ;  /* 0x0000000812047825 */ /* 0x000fca00078e0216 */
[----:B------:R0:W-:Y:S04]  /*6970*/  STG.E.64 desc[UR46][R4.64], R2 ;  /* 0x0000000204007986 */ /* 0x0001e8000c101b2e */
[----:B------:R-:W2:Y:S01]  /*6980*/  LDG.E.64 R22, desc[UR46][R22.64] ;  /* 0x0000002e16167981 */ /* 0x000ea2000c1e1b00 */
[----:B------:R-:W-:-:S05]  /*6990*/  IMAD.WIDE R26, R29, 0x8, R14 ;  /* 0x000000081d1a7825 */ /* 0x000fca00078e020e */
[----:B------:R-:W3:Y:S01]  /*69a0*/  LDG.E.64 R6, desc[UR46][R26.64] ;  /* 0x0000002e1a067981 */ /* 0x000ee2000c1e1b00 */
[----:B------:R-:W-:Y:S01]  /*69b0*/  IMAD.MOV.U32 R12, RZ, RZ, 0x1 ;  /* 0x00000001ff0c7424 */ /* 0x000fe200078e00ff */
[----:B------:R-:W-:Y:S01]  /*69c0*/  BSSY.RECONVERGENT B1, `(.L_x_622) ;  /* 0x0000018000017945 */ /* 0x000fe20003800200 */
[----:B--2---:R-:W-:-:S06]  /*69d0*/  DADD R28, -R22, R24 ;  /* 0x00000000161c7229 */ /* 0x004fcc0000000118 */
[----:B------:R-:W1:Y:S01]  /*69e0*/  MUFU.RCP64H R13, R29 ;  /* 0x0000001d000d7308 */ /* 0x000e620000001800 */
[----:B---3-5:R-:W-:-:S10]  /*69f0*/  DADD R6, -R6, R20 ;  /* 0x0000000006067229 */ /* 0x028fd40000000114 */
        /* <DEDUP_REMOVED lines=20> */
.L_x_623:
[----:B------:R-:W-:Y:S05]  /*6b40*/  BSYNC.RECONVERGENT B1 ;  /* 0x0000000000017941 */ /* 0x000fea0003800200 */
.L_x_622:
[----:B------:R-:W-:-:S05]  /*6b50*/  IMAD.WIDE R4, R18, 0x8, R26 ;  /* 0x0000000812047825 */ /* 0x000fca00078e021a */
[----:B------:R0:W-:Y:S02]  /*6b60*/  STG.E.64 desc[UR46][R4.64], R2 ;  /* 0x0000000204007986 */ /* 0x0001e4000c101b2e */
.L_x_609:
[----:B------:R-:W1:Y:S01]  /*6b70*/  LDC.64 R26, c[0x0][0x4c0] ;  /* 0x00013000ff1a7b82 */ /* 0x000e620000000a00 */
[----:B------:R-:W2:Y:S01]  /*6b80*/  LDCU UR4, c[0x0][0x4d8] ;  /* 0x00009b00ff0477ac */ /* 0x000ea20008000800 */
[----:B-1----:R-:W-:Y:S01]  /*6b90*/  LEA R18, R26, 0xfffffffc, 0x2 ;  /* 0xfffffffc1a127811 */ /* 0x002fe200078e10ff */
[----:B--2---:R-:W-:-:S04]  /*6ba0*/  IMAD R20, R27, UR4, RZ ;  /* 0x000000041b147c24 */ /* 0x004fc8000f8e02ff */
[----:B------:R-:W-:-:S04]  /*6bb0*/  IMAD R23, R18, R20, RZ ;  /* 0x0000001412177224 */ /* 0x000fc800078e02ff */
[----:B0-----:R-:W-:-:S06]  /*6bc0*/  IMAD.WIDE R4, R23, 0x8, R16 ;  /* 0x0000000817047825 */ /* 0x001fcc00078e0210 */
[----:B------:R-:W2:Y:S01]  /*6bd0*/  LDG.E.64 R4, desc[UR46][R4.64] ;  /* 0x0000002e04047981 */ /* 0x000ea2000c1e1b00 */
[----:B------:R-:W-:-:S05]  /*6be0*/  IMAD.WIDE R22, R23, 0x8, R14 ;  /* 0x0000000817167825 */ /* 0x000fca00078e020e */
[----:B------:R-:W3:Y:S01]  /*6bf0*/  LDG.E.64 R2, desc[UR46][R22.64] ;  /* 0x0000002e16027981 */ /* 0x000ee2000c1e1b00 */
[----:B------:R-:W-:Y:S01]  /*6c00*/  IMAD.MOV.U32 R6, RZ, RZ, 0x1 ;  /* 0x00000001ff067424 */ /* 0x000fe200078e00ff */
[----:B------:R-:W-:Y:S01]  /*6c10*/  BSSY.RECONVERGENT B1, `(.L_x_624) ;  /* 0x0000019000017945 */ /* 0x000fe20003800200 */
[----:B------:R-:W-:Y:S01]  /*6c20*/  IADD3 R26, PT, PT, R26, -0x1, RZ ;  /* 0xffffffff1a1a7810 */ /* 0x000fe20007ffe0ff */
[----:B--2---:R-:W-:-:S06]  /*6c30*/  DFMA R24, R4, -R10, RZ ;  /* 0x8000000a0418722b */ /* 0x004fcc00000000ff */
[----:B------:R-:W0:Y:S01]  /*6c40*/  MUFU.RCP64H R7, R25 ;  /* 0x0000001900077308 */ /* 0x000e220000001800 */
[----:B---3--:R-:W-:-:S10]  /*6c50*/  DFMA R8, R2, -R10, R8 ;  /* 0x8000000a0208722b */ /* 0x008fd40000000008 */
        /* <DEDUP_REMOVED lines=20> */
.L_x_625:
[----:B------:R-:W-:Y:S05]  /*6da0*/  BSYNC.RECONVERGENT B1 ;  /* 0x0000000000017941 */ /* 0x000fea0003800200 */
.L_x_624:
[----:B------:R-:W0:Y:S01]  /*6db0*/  LDC R0, c[0x0][0x4c0] ;  /* 0x00013000ff007b82 */ /* 0x000e220000000800 */
[----:B------:R-:W-:Y:S02]  /*6dc0*/  IMAD R7, R26, R20, R19 ;  /* 0x000000141a077224 */ /* 0x000fe400078e0213 */
[----:B------:R-:W-:-:S05]  /*6dd0*/  IMAD.WIDE R22, R20, 0x8, R22 ;  /* 0x0000000814167825 */ /* 0x000fca00078e0216 */
[----:B------:R-:W1:Y:S01]  /*6de0*/  LDC.64 R4, c[0x0][0x388] ;  /* 0x0000e200ff047b82 */ /* 0x000e620000000a00 */
[----:B------:R2:W-:Y:S01]  /*6df0*/  STG.E.64 desc[UR46][R22.64], R2 ;  /* 0x0000000216007986 */ /* 0x0005e2000c101b2e */
[----:B0-----:R-:W-:Y:S01]  /*6e00*/  ISETP.GE.AND P0, PT, R0, 0x1, PT ;  /* 0x000000010000780c */ /* 0x001fe20003f06270 */
[----:B-1----:R-:W-:-:S05]  /*6e10*/  IMAD.WIDE R4, R7, 0x8, R4 ;  /* 0x0000000807047825 */ /* 0x002fca00078e0204 */
[----:B------:R2:W-:Y:S07]  /*6e20*/  STG.E.64 desc[UR46][R4.64], R2 ;  /* 0x0000000204007986 */ /* 0x0005ee000c101b2e */
[----:B------:R-:W-:Y:S05]  /*6e30*/  @!P0 EXIT ;  /* 0x000000000000894d */ /* 0x000fea0003800000 */
[----:B------:R-:W0:Y:S08]  /*6e40*/  LDC.64 R12, c[0x0][0x380] ;  /* 0x0000e000ff0c7b82 */ /* 0x000e300000000a00 */
[----:B------:R-:W1:Y:S08]  /*6e50*/  LDC.64 R24, c[0x0][0x390] ;  /* 0x0000e400ff187b82 */ /* 0x000e700000000a00 */
[----:B--2---:R-:W2:Y:S08]  /*6e60*/  LDC.64 R22, c[0x0][0x398] ;  /* 0x0000e600ff167b82 */ /* 0x004eb00000000a00 */
[----:B------:R-:W3:Y:S02]  /*6e70*/  LDC.64 R10, c[0x0][0x388] ;  /* 0x0000e200ff0a7b82 */ /* 0x000ee40000000a00 */
.L_x_630:
[----:B------:R-:W-:-:S04]  /*6e80*/  IMAD R7, R18, R20, RZ ;  /* 0x0000001412077224 */ /* 0x000fc800078e02ff */
[----:B-1234-:R-:W-:-:S04]  /*6e90*/  IMAD.WIDE R4, R7, 0x8, R14 ;  /* 0x0000000807047825 */ /* 0x01efc800078e020e */
[----:B------:R-:W-:Y:S02]  /*6ea0*/  IMAD.WIDE R6, R7, 0x8, R16 ;  /* 0x0000000807067825 */ /* 0x000fe400078e0210 */
[----:B------:R-:W4:Y:S04]  /*6eb0*/  LDG.E.64 R4, desc[UR46][R4.64] ;  /* 0x0000002e04047981 */ /* 0x000f28000c1e1b00 */
[----:B------:R-:W4:Y:S01]  /*6ec0*/  LDG.E.64 R6, desc[UR46][R6.64] ;  /* 0x0000002e06067981 */ /* 0x000f22000c1e1b00 */
[----:B------:R-:W-:Y:S01]  /*6ed0*/  LOP3.LUT R0, R18, 0x3, RZ, 0xc0, !PT ;  /* 0x0000000312007812 */ /* 0x000fe200078ec0ff */
[----:B------:R-:W-:Y:S01]  /*6ee0*/  UMOV UR4, 0xe48e0530 ;  /* 0xe48e053000047882 */ /* 0x000fe20000000000 */
[----:B------:R-:W-:Y:S02]  /*6ef0*/  UMOV UR5, 0x2b2bff2e ;  /* 0x2b2bff2e00057882 */ /* 0x000fe40000000000 */
[----:B------:R-:W-:Y:S01]  /*6f00*/  ISETP.GT.AND P1, PT, R0, 0x1, PT ;  /* 0x000000010000780c */ /* 0x000fe20003f24270 */
[----:B----4-:R-:W-:-:S08]  /*6f10*/  DFMA R2, R6, -R2, R4 ;  /* 0x800000020602722b */ /* 0x010fd00000000004 */
[----:B------:R-:W-:Y:S02]  /*6f20*/  DADD R8, -RZ, |R2| ;  /* 0x00000000ff087229 */ /* 0x000fe40000000502 */
[----:B------:R-:W-:-:S08]  /*6f30*/  DSETP.GEU.AND P0, PT, R2, UR4, PT ;  /* 0x0000000402007e2a */ /* 0x000fd0000bf0e000 */
[----:B------:R-:W-:Y:S02]  /*6f40*/  FSEL R2, R8, R2, !P0 ;  /* 0x0000000208027208 */ /* 0x000fe40004000000 */
[----:B------:R-:W-:Y:S01]  /*6f50*/  FSEL R3, R9, R3, !P0 ;  /* 0x0000000309037208 */ /* 0x000fe20004000000 */
[----:B------:R-:W-:Y:S06]  /*6f60*/  @P1 BRA `(.L_x_626) ;  /* 0x0000000000341947 */ /* 0x000fec0003800000 */
[----:B------:R-:W-:-:S13]  /*6f70*/  ISETP.NE.AND P0, PT, R0, RZ, PT ;  /* 0x000000ff0000720c */ /* 0x000fda0003f05270 */
[----:B------:R-:W-:Y:S05]  /*6f80*/  @!P0 BRA `(.L_x_627) ;  /* 0x0000000000188947 */ /* 0x000fea0003800000 */
[----:B------:R-:W-:-:S05]  /*6f90*/  VIADD R0, R18, 0xffffffff ;  /* 0xffffffff12007836 */ /* 0x000fca0000000000 */
[----:B------:R-:W-:-:S05]  /*6fa0*/  SHF.R.U32.HI R0, RZ, 0x2, R0 ;  /* 0x00000002ff007819 */ /* 0x000fca0000011600 */
[----:B------:R-:W-:-:S04]  /*6fb0*/  IMAD R5, R0, R20, R19 ;  /* 0x0000001400057224 */ /* 0x000fc800078e0213 */
[----:B---3--:R-:W-:-:S05]  /*6fc0*/  IMAD.WIDE R4, R5, 0x8, R10 ;  /* 0x0000000805047825 */ /* 0x008fca00078e020a */
[----:B------:R3:W-:Y:S01]  /*6fd0*/  STG.E.64 desc[UR46][R4.64], R2 ;  /* 0x0000000204007986 */ /* 0x0007e2000c101b2e */
[----:B------:R-:W-:Y:S05]  /*6fe0*/  BRA `(.L_x_628) ;  /* 0x0000000000487947 */ /* 0x000fea0003800000 */
.L_x_627:
[----:B------:R-:W-:-:S05]  /*6ff0*/  SHF.R.U32.HI R0, RZ, 0x2, R18 ;  /* 0x00000002ff007819 */ /* 0x000fca0000011612 */
[----:B------:R-:W-:-:S04]  /*7000*/  IMAD R5, R0, R20, R19 ;  /* 0x0000001400057224 */ /* 0x000fc800078e0213 */
[----:B0-----:R-:W-:-:S05]  /*7010*/  IMAD.WIDE R4, R5, 0x8, R12 ;  /* 0x0000000805047825 */ /* 0x001fca00078e020c */
[----:B------:R4:W-:Y:S01]  /*7020*/  STG.E.64 desc[UR46][R4.64], R2 ;  /* 0x0000000204007986 */ /* 0x0009e2000c101b2e */
[----:B------:R-:W-:Y:S05]  /*7030*/  BRA `(.L_x_628) ;  /* 0x0000000000347947 */ /* 0x000fea0003800000 */
.L_x_626:
[----:B------:R-:W-:-:S13]  /*7040*/  ISETP.NE.AND P0, PT, R0, 0x2, PT ;  /* 0x000000020000780c */ /* 0x000fda0003f05270 */
[----:B------:R-:W-:Y:S05]  /*7050*/  @!P0 BRA `(.L_x_629) ;  /* 0x0000000000188947 */ /* 0x000fea0003800000 */
[----:B------:R-:W-:-:S05]  /*7060*/  VIADD R0, R18, 0xfffffffd ;  /* 0xfffffffd12007836 */ /* 0x000fca0000000000 */
[----:B------:R-:W-:-:S05]  /*7070*/  SHF.R.U32.HI R0, RZ, 0x2, R0 ;  /* 0x00000002ff007819 */ /* 0x000fca0000011600 */
[----:B------:R-:W-:-:S04]  /*7080*/  IMAD R5, R0, R20, R19 ;  /* 0x0000001400057224 */ /* 0x000fc800078e0213 */
[----:B--2---:R-:W-:-:S05]  /*7090*/  IMAD.WIDE R4, R5, 0x8, R22 ;  /* 0x0000000805047825 */ /* 0x004fca00078e0216 */
[----:B------:R2:W-:Y:S01]  /*70a0*/  STG.E.64 desc[UR46][R4.64], R2 ;  /* 0x0000000204007986 */ /* 0x0005e2000c101b2e */
[----:B------:R-:W-:Y:S05]  /*70b0*/  BRA `(.L_x_628) ;  /* 0x0000000000147947 */ /* 0x000fea0003800000 */
.L_x_629:
[----:B------:R-:W-:-:S04]  /*70c0*/  IADD3 R0, PT, PT, R18, -0x2, RZ ;  /* 0xfffffffe12007810 */ /* 0x000fc80007ffe0ff */
[----:B------:R-:W-:-:S05]  /*70d0*/  SHF.R.U32.HI R0, RZ, 0x2, R0 ;  /* 0x00000002ff007819 */ /* 0x000fca0000011600 */
[----:B------:R-:W-:-:S04]  /*70e0*/  IMAD R5, R0, R20, R19 ;  /* 0x0000001400057224 */ /* 0x000fc800078e0213 */
[----:B-1----:R-:W-:-:S05]  /*70f0*/  IMAD.WIDE R4, R5, 0x8, R24 ;  /* 0x0000000805047825 */ /* 0x002fca00078e0218 */
[----:B------:R1:W-:Y:S02]  /*7100*/  STG.E.64 desc[UR46][R4.64], R2 ;  /* 0x0000000204007986 */ /* 0x0003e4000c101b2e */
.L_x_628:
[C---:B------:R-:W-:Y:S01]  /*7110*/  ISETP.GT.AND P0, PT, R18.reuse, RZ, PT ;  /* 0x000000ff1200720c */ /* 0x040fe20003f04270 */
[----:B------:R-:W-:-:S12]  /*7120*/  VIADD R18, R18, 0xffffffff ;  /* 0xffffffff12127836 */ /* 0x000fd80000000000 */
[----:B------:R-:W-:Y:S05]  /*7130*/  @P0 BRA `(.L_x_630) ;  /* 0xfffffffc00500947 */ /* 0x000fea000383ffff */
[----:B------:R-:W-:Y:S05]  /*7140*/  EXIT ;  /* 0x000000000000794d */ /* 0x000fea0003800000 */
        .weak           $__internal_6_$__cuda_sm20_dblrcp_rn_slowpath_v3
        .type           $__internal_6_$__cuda_sm20_dblrcp_rn_slowpath_v3,@function
        .size           $__internal_6_$__cuda_sm20_dblrcp_rn_slowpath_v3,($__internal_7_$__cuda_sm20_div_rn_f64_full - $__internal_6_$__cuda_sm20_dblrcp_rn_slowpath_v3)
$__internal_6_$__cuda_sm20_dblrcp_rn_slowpath_v3:
[----:B------:R-:W-:Y:S01]  /*7150*/  DSETP.GTU.AND P0, PT, |R12|, +INF , PT ;  /* 0x7ff000000c00742a */ /* 0x000fe20003f0c200 */
[----:B------:R-:W-:-:S13]  /*7160*/  BSSY.RECONVERGENT B1, `(.L_x_631) ;  /* 0x0000024000017945 */ /* 0x000fda0003800200 */
[----:B------:R-:W-:Y:S05]  /*7170*/  @P0 BRA `(.L_x_632) ;  /* 0x0000000000800947 */ /* 0x000fea0003800000 */
[----:B------:R-:W-:-:S05]  /*7180*/  LOP3.LUT R4, R13, 0x7fffffff, RZ, 0xc0, !PT ;  /* 0x7fffffff0d047812 */ /* 0x000fca00078ec0ff */
[----:B------:R-:W-:-:S05]  /*7190*/  VIADD R2, R4, 0xffffffff ;  /* 0xffffffff04027836 */ /* 0x000fca0000000000 */
[----:B------:R-:W-:-:S13]  /*71a0*/  ISETP.GE.U32.AND P0, PT, R2, 0x7fefffff, PT ;  /* 0x7fefffff0200780c */ /* 0x000fda0003f06070 */
[----:B------:R-:W-:Y:S02]  /*71b0*/  @P0 LOP3.LUT R3, R13, 0x7ff00000, RZ, 0x3c, !PT ;  /* 0x7ff000000d030812 */ /* 0x000fe400078e3cff */
[----:B------:R-:W-:Y:S01]  /*71c0*/  @P0 MOV R2, RZ ;  /* 0x000000ff00020202 */ /* 0x000fe20000000f00 */
[----:B------:R-:W-:Y:S06]  /*71d0*/  @P0 BRA `(.L_x_633) ;  /* 0x0000000000700947 */ /* 0x000fec0003800000 */
[----:B------:R-:W-:-:S13]  /*71e0*/  ISETP.GE.U32.AND P0, PT, R4, 0x1000001, PT ;  /* 0x010000010400780c */ /* 0x000fda0003f06070 */
[----:B------:R-:W-:Y:S05]  /*71f0*/  @!P0 BRA `(.L_x_634) ;  /* 0x0000000000388947 */ /* 0x000fea0003800000 */
[----:B------:R-:W-:Y:S01]  /*7200*/  VIADD R3, R13, 0xc0200000 ;  /* 0xc02000000d037836 */ /* 0x000fe20000000000 */
[----:B------:R-:W-:Y:S01]  /*7210*/  MOV R4, R7 ;  /* 0x0000000700047202 */ /* 0x000fe20000000f00 */
[----:B------:R-:W-:Y:S02]  /*7220*/  IMAD.MOV.U32 R2, RZ, RZ, R12 ;  /* 0x000000ffff027224 */ /* 0x000fe400078e000c */
[----:B------:R-:W0:Y:S04]  /*7230*/  MUFU.RCP64H R5, R3 ;  /* 0x0000000300057308 */ /* 0x000e280000001800 */
[----:B0-----:R-:W-:-:S08]  /*7240*/  DFMA R6, -R2, R4, 1 ;  /* 0x3ff000000206742b */ /* 0x001fd00000000104 */
[----:B------:R-:W-:-:S08]  /*7250*/  DFMA R6, R6, R6, R6 ;  /* 0x000000060606722b */ /* 0x000fd00000000006 */
[----:B------:R-:W-:-:S08]  /*7260*/  DFMA R6, R4, R6, R4 ;  /* 0x000000060406722b */ /* 0x000fd00000000004 */
[----:B------:R-:W-:-:S08]  /*7270*/  DFMA R4, -R2, R6, 1 ;  /* 0x3ff000000204742b */ /* 0x000fd00000000106 */
[----:B------:R-:W-:-:S08]  /*7280*/  DFMA R4, R6, R4, R6 ;  /* 0x000000040604722b */ /* 0x000fd00000000006 */
[----:B------:R-:W-:-:S08]  /*7290*/  DMUL R4, R4, 2.2250738585072013831e-308 ;  /* 0x0010000004047828 */ /* 0x000fd00000000000 */
[----:B------:R-:W-:-:S08]  /*72a0*/  DFMA R6, -R12, R4, 1 ;  /* 0x3ff000000c06742b */ /* 0x000fd00000000104 */
[----:B------:R-:W-:-:S08]  /*72b0*/  DFMA R6, R6, R6, R6 ;  /* 0x000000060606722b */ /* 0x000fd00000000006 */
[----:B------:R-:W-:Y:S01]  /*72c0*/  DFMA R2, R4, R6, R4 ;  /* 0x000000060402722b */ /* 0x000fe20000000004 */
[----:B------:R-:W-:Y:S10]  /*72d0*/  BRA `(.L_x_633) ;  /* 0x0000000000307947 */ /* 0x000ff40003800000 */
.L_x_634:
[----:B------:R-:W-:Y:S01]  /*72e0*/  DMUL R4, R12, 8.11296384146066816958e+31 ;  /* 0x469000000c047828 */ /* 0x000fe20000000000 */
[----:B------:R-:W-:-:S05]  /*72f0*/  IMAD.MOV.U32 R2, RZ, RZ, R7 ;  /* 0x000000ffff027224 */ /* 0x000fca00078e0007 */
[----:B------:R-:W0:Y:S02]  /*7300*/  MUFU.RCP64H R3, R5 ;  /* 0x0000000500037308 */ /* 0x000e240000001800 */
[----:B0-----:R-:W-:-:S08]  /*7310*/  DFMA R6, -R4, R2, 1 ;  /* 0x3ff000000406742b */ /* 0x001fd00000000102 */
[----:B------:R-:W-:-:S08]  /*7320*/  DFMA R6, R6, R6, R6 ;  /* 0x000000060606722b */ /* 0x000fd00000000006 */
[----:B------:R-:W-:-:S08]  /*7330*/  DFMA R6, R2, R6, R2 ;  /* 0x000000060206722b */ /* 0x000fd00000000002 */
[----:B------:R-:W-:-:S08]  /*7340*/  DFMA R2, -R4, R6, 1 ;  /* 0x3ff000000402742b */ /* 0x000fd00000000106 */
[----:B------:R-:W-:-:S08]  /*7350*/  DFMA R2, R6, R2, R6 ;  /* 0x000000020602722b */ /* 0x000fd00000000006 */
[----:B------:R-:W-:Y:S01]  /*7360*/  DMUL R2, R2, 8.11296384146066816958e+31 ;  /* 0x4690000002027828 */ /* 0x000fe20000000000 */
[----:B------:R-:W-:Y:S10]  /*7370*/  BRA `(.L_x_633) ;  /* 0x0000000000087947 */ /* 0x000ff40003800000 */
.L_x_632:
[----:B------:R-:W-:Y:S01]  /*7380*/  LOP3.LUT R3, R13, 0x80000, RZ, 0xfc, !PT ;  /* 0x000800000d037812 */ /* 0x000fe200078efcff */
[----:B------:R-:W-:-:S07]  /*7390*/  IMAD.MOV.U32 R2, RZ, RZ, R12 ;  /* 0x000000ffff027224 */ /* 0x000fce00078e000c */
.L_x_633:
[----:B------:R-:W-:Y:S05]  /*73a0*/  BSYNC.RECONVERGENT B1 ;  /* 0x0000000000017941 */ /* 0x000fea0003800200 */
.L_x_631:
[----:B------:R-:W-:Y:S02]  /*73b0*/  IMAD.MOV.U32 R13, RZ, RZ, R3 ;  /* 0x000000ffff0d7224 */ /* 0x000fe400078e0003 */
[----:B------:R-:W-:Y:S01]  /*73c0*/  HFMA2 R3, -RZ, RZ, 0, 0 ;  /* 0x00000000ff037431 */ /* 0x000fe200000001ff */
[----:B------:R-:W-:Y:S01]  /*73d0*/  MOV R12, R2 ;  /* 0x00000002000c7202 */ /* 0x000fe20000000f00 */
[----:B------:R-:W-:-:S04]  /*73e0*/  IMAD.MOV.U32 R2, RZ, RZ, R0 ;  /* 0x000000ffff027224 */ /* 0x000fc800078e0000 */
[----:B------:R-:W-:Y:S05]  /*73f0*/  RET.REL.NODEC R2 `(_Z19fband_matrix_nonisoPdS_S_S_S_S_S_S_S_S_S_S_S_S_S_S_S_S_S_S_S_S_S_S_S_S_S_S_S_S_S_S_PiS_S_S_diddiiddiddiiiid) ;  /* 0xffffff8c02007950 */ /* 0x000fea0003c3ffff */
        .weak           $__internal_7_$__cuda_sm20_div_rn_f64_full
        .type           $__internal_7_$__cuda_sm20_div_rn_f64_full,@function
        .size           $__internal_7_$__cuda_sm20_div_rn_f64_full,($_Z19fband_matrix_nonisoPdS_S_S_S_S_S_S_S_S_S_S_S_S_S_S_S_S_S_S_S_S_S_S_S_S_S_S_S_S_S_S_PiS_S_S_diddiiddiddiiiid$__internal_accurate_pow - $__internal_7_$__cuda_sm20_div_rn_f64_full)
$__internal_7_$__cuda_sm20_div_rn_f64_full:
[C---:B------:R-:W-:Y:S01]  /*7400*/  FSETP.GEU.AND P0, PT, |R5|.reuse, 1.469367938527859385e-39, PT ;  /* 0x001000000500780b */ /* 0x040fe20003f0e200 */
[----:B------:R-:W-:Y:S01]  /*7410*/  IMAD.MOV.U32 R50, RZ, RZ, 0x1 ;  /* 0x00000001ff327424 */ /* 0x000fe200078e00ff */
[----:B------:R-:W-:Y:S01]  /*7420*/  LOP3.LUT R6, R5, 0x800fffff, RZ, 0xc0, !PT ;  /* 0x800fffff05067812 */ /* 0x000fe200078ec0ff */
[----:B------:R-:W-:Y:S01]  /*7430*/  BSSY.RECONVERGENT B0, `(.L_x_635) ;  /* 0x0000054000007945 */ /* 0x000fe20003800200 */
[C---:B------:R-:W-:Y:S02]  /*7440*/  FSETP.GEU.AND P2, PT, |R13|.reuse, 1.469367938527859385e-39, PT ;  /* 0x001000000d00780b */ /* 0x040fe40003f4e200 */
[----:B------:R-:W-:Y:S01]  /*7450*/  LOP3.LUT R7, R6, 0x3ff00000, RZ, 0xfc, !PT ;  /* 0x3ff0000006077812 */ /* 0x000fe200078efcff */
[----:B------:R-:W-:Y:S01]  /*7460*/  IMAD.MOV.U32 R6, RZ, RZ, R4 ;  /* 0x000000ffff067224 */ /* 0x000fe200078e0004 */
[----:B------:R-:W-:Y:S02]  /*7470*/  LOP3.LUT R48, R13, 0x7ff00000, RZ, 0xc0, !PT ;  /* 0x7ff000000d307812 */ /* 0x000fe400078ec0ff */
[----:B------:R-:W-:-:S02]  /*7480*/  MOV R58, 0x1ca00000 ;  /* 0x1ca00000003a7802 */ /* 0x000fc40000000f00 */
[----:B------:R-:W-:Y:S01]  /*7490*/  LOP3.LUT R59, R5, 0x7ff00000, RZ, 0xc0, !PT ;  /* 0x7ff00000053b7812 */ /* 0x000fe200078ec0ff */
[----:B------:R-:W-:-:S03]  /*74a0*/  @!P0 DMUL R6, R4, 8.98846567431157953865e+307 ;  /* 0x7fe0000004068828 */ /* 0x000fc60000000000 */
[C---:B------:R-:W-:Y:S02]  /*74b0*/  ISETP.GE.U32.AND P1, PT, R48.reuse, R59, PT ;  /* 0x0000003b3000720c */ /* 0x040fe40003f26070 */
[----:B------:R-:W-:Y:S01]  /*74c0*/  @!P2 LOP3.LUT R55, R5, 0x7ff00000, RZ, 0xc0, !PT ;  /* 0x7ff000000537a812 */ /* 0x000fe200078ec0ff */
[----:B------:R-:W0:Y:S03]  /*74d0*/  MUFU.RCP64H R51, R7 ;  /* 0x0000000700337308 */ /* 0x000e260000001800 */
[----:B------:R-:W-:Y:S02]  /*74e0*/  @!P2 ISETP.GE.U32.AND P3, PT, R48, R55, PT ;  /* 0x000000373000a20c */ /* 0x000fe40003f66070 */
[----:B------:R-:W-:Y:S02]  /*74f0*/  @!P0 LOP3.LUT R59, R7, 0x7ff00000, RZ, 0xc0, !PT ;  /* 0x7ff00000073b8812 */ /* 0x000fe400078ec0ff */
[----:B------:R-:W-:-:S04]  /*7500*/  @!P2 SEL R55, R58, 0x63400000, !P3 ;  /* 0x634000003a37a807 */ /* 0x000fc80005800000 */
[----:B------:R-:W-:-:S04]  /*7510*/  @!P2 LOP3.LUT R56, R55, 0x80000000, R13, 0xf8, !PT ;  /* 0x800000003738a812 */ /* 0x000fc800078ef80d */
[----:B------:R-:W-:Y:S01]  /*7520*/  @!P2 LOP3.LUT R57, R56, 0x100000, RZ, 0xfc, !PT ;  /* 0x001000003839a812 */ /* 0x000fe200078efcff */
[----:B------:R-:W-:Y:S01]  /*7530*/  @!P2 IMAD.MOV.U32 R56, RZ, RZ, RZ ;  /* 0x000000ffff38a224 */ /* 0x000fe200078e00ff */
[----:B0-----:R-:W-:-:S08]  /*7540*/  DFMA R52, R50, -R6, 1 ;  /* 0x3ff000003234742b */ /* 0x001fd00000000806 */
[----:B------:R-:W-:-:S08]  /*7550*/  DFMA R52, R52, R52, R52 ;  /* 0x000000343434722b */ /* 0x000fd00000000034 */
[----:B------:R-:W-:Y:S01]  /*7560*/  DFMA R52, R50, R52, R50 ;  /* 0x000000343234722b */ /* 0x000fe20000000032 */
[----:B------:R-:W-:Y:S01]  /*7570*/  SEL R51, R58, 0x63400000, !P1 ;  /* 0x634000003a337807 */ /* 0x000fe20004800000 */
[----:B------:R-:W-:-:S03]  /*7580*/  IMAD.MOV.U32 R50, RZ, RZ, R12 ;  /* 0x000000ffff327224 */ /* 0x000fc600078e000c */
[----:B------:R-:W-:-:S03]  /*7590*/  LOP3.LUT R51, R51, 0x800fffff, R13, 0xf8, !PT ;  /* 0x800fffff33337812 */ /* 0x000fc600078ef80d */
[----:B------:R-:W-:-:S03]  /*75a0*/  DFMA R54, R52, -R6, 1 ;  /* 0x3ff000003436742b */ /* 0x000fc60000000806 */
[----:B------:R-:W-:-:S05]  /*75b0*/  @!P2 DFMA R50, R50, 2, -R56 ;  /* 0x400000003232a82b */ /* 0x000fca0000000838 */
[----:B------:R-:W-:-:S08]  /*75c0*/  DFMA R52, R52, R54, R52 ;  /* 0x000000363434722b */ /* 0x000fd00000000034 */
[----:B------:R-:W-:-:S08]  /*75d0*/  DMUL R54, R52, R50 ;  /* 0x0000003234367228 */ /* 0x000fd00000000000 */
[----:B------:R-:W-:-:S08]  /*75e0*/  DFMA R56, R54, -R6, R50 ;  /* 0x800000063638722b */ /* 0x000fd00000000032 */
[----:B------:R-:W-:Y:S01]  /*75f0*/  DFMA R52, R52, R56, R54 ;  /* 0x000000383434722b */ /* 0x000fe20000000036 */
[----:B------:R-:W-:Y:S01]  /*7600*/  MOV R56, R48 ;  /* 0x0000003000387202 */ /* 0x000fe20000000f00 */
[----:B------:R-:W-:Y:S01]  /*7610*/  VIADD R55, R59, 0xffffffff ;  /* 0xffffffff3b377836 */ /* 0x000fe20000000000 */
[----:B------:R-:W-:-:S05]  /*7620*/  @!P2 LOP3.LUT R56, R51, 0x7ff00000, RZ, 0xc0, !PT ;  /* 0x7ff000003338a812 */ /* 0x000fca00078ec0ff */
[----:B------:R-:W-:-:S05]  /*7630*/  VIADD R54, R56, 0xffffffff ;  /* 0xffffffff38367836 */ /* 0x000fca0000000000 */
[----:B------:R-:W-:-:S04]  /*7640*/  ISETP.GT.U32.AND P0, PT, R54, 0x7feffffe, PT ;  /* 0x7feffffe3600780c */ /* 0x000fc80003f04070 */
[----:B------:R-:W-:-:S13]  /*7650*/  ISETP.GT.U32.OR P0, PT, R55, 0x7feffffe, P0 ;  /* 0x7feffffe3700780c */ /* 0x000fda0000704470 */
[----:B------:R-:W-:Y:S05]  /*7660*/  @P0 BRA `(.L_x_636) ;  /* 0x00000000006c0947 */ /* 0x000fea0003800000 */
[----:B------:R-:W-:-:S04]  /*7670*/  LOP3.LUT R13, R5, 0x7ff00000, RZ, 0xc0, !PT ;  /* 0x7ff00000050d7812 */ /* 0x000fc800078ec0ff */
[CC--:B------:R-:W-:Y:S02]  /*7680*/  VIADDMNMX R12, R48.reuse, -R13.reuse, 0xb9600000, !PT ;  /* 0xb9600000300c7446 */ /* 0x0c0fe4000780090d */
[----:B------:R-:W-:Y:S02]  /*7690*/  ISETP.GE.U32.AND P0, PT, R48, R13, PT ;  /* 0x0000000d3000720c */ /* 0x000fe40003f06070 */
[----:B------:R-:W-:Y:S02]  /*76a0*/  VIMNMX R12, PT, PT, R12, 0x46a00000, PT ;  /* 0x46a000000c0c7848 */ /* 0x000fe40003fe0100 */
[----:B------:R-:W-:-:S04]  /*76b0*/  SEL R13, R58, 0x63400000, !P0 ;  /* 0x634000003a0d7807 */ /* 0x000fc80004000000 */
[----:B------:R-:W-:Y:S01]  /*76c0*/  IADD3 R48, PT, PT, -R13, R12, RZ ;  /* 0x0000000c0d307210 */ /* 0x000fe20007ffe1ff */
[----:B------:R-:W-:-:S04]  /*76d0*/  IMAD.MOV.U32 R12, RZ, RZ, RZ ;  /* 0x000000ffff0c7224 */ /* 0x000fc800078e00ff */
[----:B------:R-:W-:-:S06]  /*76e0*/  VIADD R13, R48, 0x7fe00000 ;  /* 0x7fe00000300d7836 */ /* 0x000fcc0000000000 */
[----:B------:R-:W-:-:S10]  /*76f0*/  DMUL R54, R52, R12 ;  /* 0x0000000c34367228 */ /* 0x000fd40000000000 */
[----:B------:R-:W-:-:S13]  /*7700*/  FSETP.GTU.AND P0, PT, |R55|, 1.469367938527859385e-39, PT ;  /* 0x001000003700780b */ /* 0x000fda0003f0c200 */
[----:B------:R-:W-:Y:S05]  /*7710*/  @P0 BRA `(.L_x_637) ;  /* 0x0000000000940947 */ /* 0x000fea0003800000 */
[----:B------:R-:W-:Y:S01]  /*7720*/  DFMA R6, R52, -R6, R50 ;  /* 0x800000063406722b */ /* 0x000fe20000000032 */
[----:B------:R-:W-:-:S09]  /*7730*/  MOV R12, RZ ;  /* 0x000000ff000c7202 */ /* 0x000fd20000000f00 */
[C---:B------:R-:W-:Y:S02]  /*7740*/  FSETP.NEU.AND P0, PT, R7.reuse, RZ, PT ;  /* 0x000000ff0700720b */ /* 0x040fe40003f0d000 */
[----:B------:R-:W-:-:S04]  /*7750*/  LOP3.LUT R51, R7, 0x80000000, R5, 0x48, !PT ;  /* 0x8000000007337812 */ /* 0x000fc800078e4805 */
[----:B------:R-:W-:-:S07]  /*7760*/  LOP3.LUT R13, R51, R13, RZ, 0xfc, !PT ;  /* 0x0000000d330d7212 */ /* 0x000fce00078efcff */
[----:B------:R-:W-:Y:S05]  /*7770*/  @!P0 BRA `(.L_x_637) ;  /* 0x00000000007c8947 */ /* 0x000fea0003800000 */
[----:B------:R-:W-:Y:S01]  /*7780*/  IMAD.MOV R5, RZ, RZ, -R48 ;  /* 0x000000ffff057224 */ /* 0x000fe200078e0a30 */
[----:B------:R-:W-:Y:S01]  /*7790*/  DMUL.RP R12, R52, R12 ;  /* 0x0000000c340c7228 */ /* 0x000fe20000008000 */
[----:B------:R-:W-:-:S06]  /*77a0*/  IMAD.MOV.U32 R4, RZ, RZ, RZ ;  /* 0x000000ffff047224 */ /* 0x000fcc00078e00ff */
[----:B------:R-:W-:-:S03]  /*77b0*/  DFMA R4, R54, -R4, R52 ;  /* 0x800000043604722b */ /* 0x000fc60000000034 */
[----:B------:R-:W-:-:S03]  /*77c0*/  LOP3.LUT R51, R13, R51, RZ, 0x3c, !PT ;  /* 0x000000330d337212 */ /* 0x000fc600078e3cff */
[----:B------:R-:W-:-:S04]  /*77d0*/  IADD3 R4, PT, PT, -R48, -0x43300000, RZ ;  /* 0xbcd0000030047810 */ /* 0x000fc80007ffe1ff */
[----:B------:R-:W-:-:S04]  /*77e0*/  FSETP.NEU.AND P0, PT, |R5|, R4, PT ;  /* 0x000000040500720b */ /* 0x000fc80003f0d200 */
[----:B------:R-:W-:Y:S02]  /*77f0*/  FSEL R54, R12, R54, !P0 ;  /* 0x000000360c367208 */ /* 0x000fe40004000000 */
[----:B------:R-:W-:Y:S01]  /*7800*/  FSEL R55, R51, R55, !P0 ;  /* 0x0000003733377208 */ /* 0x000fe20004000000 */
[----:B------:R-:W-:Y:S06]  /*7810*/  BRA `(.L_x_637) ;  /* 0x0000000000547947 */ /* 0x000fec0003800000 */
.L_x_636:
        /* <DEDUP_REMOVED lines=16> */
.L_x_639:
[----:B------:R-:W-:Y:S01]  /*7920*/  LOP3.LUT R55, R5, 0x80000, RZ, 0xfc, !PT ;  /* 0x0008000005377812 */ /* 0x000fe200078efcff */
[----:B------:R-:W-:Y:S01]  /*7930*/  IMAD.MOV.U32 R54, RZ, RZ, R4 ;  /* 0x000000ffff367224 */ /* 0x000fe200078e0004 */
[----:B------:R-:W-:Y:S06]  /*7940*/  BRA `(.L_x_637) ;  /* 0x0000000000087947 */ /* 0x000fec0003800000 */
.L_x_638:
[----:B------:R-:W-:Y:S02]  /*7950*/  LOP3.LUT R55, R13, 0x80000, RZ, 0xfc, !PT ;  /* 0x000800000d377812 */ /* 0x000fe400078efcff */
[----:B------:R-:W-:-:S07]  /*7960*/  MOV R54, R12 ;  /* 0x0000000c00367202 */ /* 0x000fce0000000f00 */
.L_x_637:
[----:B------:R-:W-:Y:S05]  /*7970*/  BSYNC.RECONVERGENT B0 ;  /* 0x0000000000007941 */ /* 0x000fea0003800200 */
.L_x_635:
[----:B------:R-:W-:Y:S02]  /*7980*/  IMAD.MOV.U32 R4, RZ, RZ, R0 ;  /* 0x000000ffff047224 */ /* 0x000fe400078e0000 */
[----:B------:R-:W-:-:S04]  /*7990*/  IMAD.MOV.U32 R5, RZ, RZ, 0x0 ;  /* 0x00000000ff057424 */ /* 0x000fc800078e00ff */
[----:B------:R-:W-:Y:S05]  /*79a0*/  RET.REL.NODEC R4 `(_Z19fband_matrix_nonisoPdS_S_S_S_S_S_S_S_S_S_S_S_S_S_S_S_S_S_S_S_S_S_S_S_S_S_S_S_S_S_S_PiS_S_S_diddiiddiddiiiid) ;  /* 0xffffff8404947950 */ /* 0x000fea0003c3ffff */
        .type           $_Z19fband_matrix_nonisoPdS_S_S_S_S_S_S_S_S_S_S_S_S_S_S_S_S_S_S_S_S_S_S_S_S_S_S_S_S_S_S_PiS_S_S_diddiiddiddiiiid$__internal_accurate_pow,@function
        .size           $_Z19fband_matrix_nonisoPdS_S_S_S_S_S_S_S_S_S_S_S_S_S_S_S_S_S_S_S_S_S_S_S_S_S_S_S_S_S_S_PiS_S_S_diddiiddiddiiiid$__internal_accurate_pow,(.L_x_1564 - $_Z19fband_matrix_nonisoPdS_S_S_S_S_S_S_S_S_S_S_S_S_S_S_S_S_S_S_S_S_S_S_S_S_S_S_S_S_S_S_PiS_S_S_diddiiddiddiiiid$__internal_accurate_pow)
$_Z19fband_matrix_nonisoPdS_S_S_S_S_S_S_S_S_S_S_S_S_S_S_S_S_S_S_S_S_S_S_S_S_S_S_S_S_S_S_PiS_S_S_diddiiddiddiiiid$__internal_accurate_pow:
[----:B------:R-:W-:Y:S01]  /*79b0*/  ISETP.GT.U32.AND P0, PT, R57, 0xfffff, PT ;  /* 0x000fffff3900780c */ /* 0x000fe20003f04070 */
[----:B------:R-:W-:Y:S01]  /*79c0*/  IMAD.MOV.U32 R3, RZ, RZ, R57 ;  /* 0x000000ffff037224 */ /* 0x000fe200078e0039 */
[----:B------:R-:W-:Y:S01]  /*79d0*/  MOV R11, R57 ;  /* 0x00000039000b7202 */ /* 0x000fe20000000f00 */
[----:B------:R-:W-:Y:S01]  /*79e0*/  IMAD.MOV.U32 R44, RZ, RZ, 0x41ad3b5a ;  /* 0x41ad3b5aff2c7424 */ /* 0x000fe200078e00ff */
[----:B------:R-:W-:Y:S01]  /*79f0*/  MOV R28, RZ ;  /* 0x000000ff001c7202 */ /* 0x000fe20000000f00 */
[----:B------:R-:W-:Y:S01]  /*7a00*/  IMAD.MOV.U32 R45, RZ, RZ, 0x3ed0f5d2 ;  /* 0x3ed0f5d2ff2d7424 */ /* 0x000fe200078e00ff */
[----:B------:R-:W-:Y:S01]  /*7a10*/  UMOV UR4, 0x7d2cafe2 ;  /* 0x7d2cafe200047882 */ /* 0x000fe20000000000 */
[----:B------:R-:W-:Y:S01]  /*7a20*/  UMOV UR5, 0x3eb0f5ff ;  /* 0x3eb0f5ff00057882 */ /* 0x000fe20000000000 */
[----:B------:R-:W-:Y:S01]  /*7a30*/  UMOV UR6, 0x3b39803f ;  /* 0x3b39803f00067882 */ /* 0x000fe20000000000 */
[----:B------:R-:W-:-:S04]  /*7a40*/  UMOV UR7, 0x3c7abc9e ;  /* 0x3c7abc9e00077882 */ /* 0x000fc80000000000 */
[----:B------:R-:W-:-:S10]  /*7a50*/  @!P0 DMUL R54, R10, 1.80143985094819840000e+16 ;  /* 0x435000000a368828 */ /* 0x000fd40000000000 */
[----:B------:R-:W-:Y:S01]  /*7a60*/  @!P0 IMAD.MOV.U32 R3, RZ, RZ, R55 ;  /* 0x000000ffff038224 */ /* 0x000fe200078e0037 */
[----:B------:R-:W-:-:S04]  /*7a70*/  @!P0 MOV R10, R54 ;  /* 0x00000036000a8202 */ /* 0x000fc80000000f00 */
[----:B------:R-:W-:-:S04]  /*7a80*/  LOP3.LUT R3, R3, 0x800fffff, RZ, 0xc0, !PT ;  /* 0x800fffff03037812 */ /* 0x000fc800078ec0ff */
[----:B------:R-:W-:-:S04]  /*7a90*/  LOP3.LUT R11, R3, 0x3ff00000, RZ, 0xfc, !PT ;  /* 0x3ff00000030b7812 */ /* 0x000fc800078efcff */
[----:B------:R-:W-:-:S13]  /*7aa0*/  ISETP.GE.U32.AND P1, PT, R11, 0x3ff6a09f, PT ;  /* 0x3ff6a09f0b00780c */ /* 0x000fda0003f26070 */
[----:B------:R-:W-:-:S04]  /*7ab0*/  @P1 VIADD R3, R11, 0xfff00000 ;  /* 0xfff000000b031836 */ /* 0x000fc80000000000 */
[----:B------:R-:W-:Y:S01]  /*7ac0*/  @P1 IMAD.MOV.U32 R11, RZ, RZ, R3 ;  /* 0x000000ffff0b1224 */ /* 0x000fe200078e0003 */
[----:B------:R-:W-:Y:S02]  /*7ad0*/  SHF.R.U32.HI R3, RZ, 0x14, R57 ;  /* 0x00000014ff037819 */ /* 0x000fe40000011639 */
[----:B------:R-:W-:-:S03]  /*7ae0*/  @!P0 LEA.HI R3, R55, 0xffffffca, RZ, 0xc ;  /* 0xffffffca37038811 */ /* 0x000fc600078f60ff */
        /* <DEDUP_REMOVED lines=8> */
[CC--:B------:R-:W-:Y:S02]  /*7b70*/  DMUL R42, R28.reuse, R28.reuse ;  /* 0x0000001c1c2a7228 */ /* 0x0c0fe40000000000 */
[----:B------:R-:W-:-:S06]  /*7b80*/  DMUL R50, R28, R28 ;  /* 0x0000001c1c327228 */ /* 0x000fcc0000000000 */
        /* <DEDUP_REMOVED lines=15> */
[----:B------:R-:W-:-:S05]  /*7c80*/  DMUL R44, R30, R44 ;  /* 0x0000002c1e2c7228 */ /* 0x000fca0000000000 */
[----:B------:R-:W-:Y:S01]  /*7c90*/  DFMA R12, R42, R12, UR4 ;  /* 0x000000042a0c7e2b */ /* 0x000fe2000800000c */
[----:B------:R-:W-:Y:S01]  /*7ca0*/  UMOV UR4, 0x99999dfb ;  /* 0x99999dfb00047882 */ /* 0x000fe20000000000 */
[----:B------:R-:W-:-:S03]  /*7cb0*/  UMOV UR5, 0x3f899999 ;  /* 0x3f89999900057882 */ /* 0x000fc60000000000 */
[----:B------:R-:W-:Y:S01]  /*7cc0*/  IADD3 R31, PT, PT, R45, 0x100000, RZ ;  /* 0x001000002d1f7810 */ /* 0x000fe20007ffe0ff */
[----:B------:R-:W-:Y:S02]  /*7cd0*/  IMAD.MOV.U32 R30, RZ, RZ, R44 ;  /* 0x000000ffff1e7224 */ /* 0x000fe400078e002c */
        /* <DEDUP_REMOVED lines=8> */
[C---:B------:R-:W-:Y:S02]  /*7d60*/  DMUL R42, R28.reuse, R50 ;  /* 0x000000321c2a7228 */ /* 0x040fe40000000000 */
[----:B------:R-:W-:-:S04]  /*7d70*/  DFMA R12, R28, R28, -R50 ;  /* 0x0000001c1c0c722b */ /* 0x000fc80000000832 */
[----:B------:R-:W-:Y:S01]  /*7d80*/  DADD R48, R48, -UR4 ;  /* 0x8000000430307e29 */ /* 0x000fe20008000000 */
[----:B------:R-:W-:Y:S01]  /*7d90*/  UMOV UR4, 0x80000000 ;  /* 0x8000000000047882 */ /* 0x000fe20000000000 */
[C---:B------:R-:W-:Y:S01]  /*7da0*/  DFMA R52, R28.reuse, R50, -R42 ;  /* 0x000000321c34722b */ /* 0x040fe2000000082a */
[----:B------:R-:W-:Y:S01]  /*7db0*/  UMOV UR5, 0x43300000 ;  /* 0x4330000000057882 */ /* 0x000fe20000000000 */
[----:B------:R-:W-:-:S04]  /*7dc0*/  DFMA R12, R28, R30, R12 ;  /* 0x0000001e1c0c722b */ /* 0x000fc8000000000c */
[----:B------:R-:W-:Y:S02]  /*7dd0*/  DADD R10, R46, R48 ;  /* 0x000000002e0a7229 */ /* 0x000fe40000000030 */
[----:B------:R-:W-:-:S06]  /*7de0*/  DFMA R52, R44, R50, R52 ;  /* 0x000000322c34722b */ /* 0x000fcc0000000034 */
[----:B------:R-:W-:Y:S02]  /*7df0*/  DMUL R30, R10, R42 ;  /* 0x0000002a0a1e7228 */ /* 0x000fe40000000000 */
[----:B------:R-:W-:Y:S02]  /*7e00*/  DFMA R12, R28, R12, R52 ;  /* 0x0000000c1c0c722b */ /* 0x000fe40000000034 */
[----:B------:R-:W-:-:S04]  /*7e10*/  DADD R46, R46, -R10 ;  /* 0x000000002e2e7229 */ /* 0x000fc8000000080a */
[----:B------:R-:W-:-:S04]  /*7e20*/  DFMA R50, R10, R42, -R30 ;  /* 0x0000002a0a32722b */ /* 0x000fc8000000081e */
[----:B------:R-:W-:-:S04]  /*7e30*/  DADD R46, R48, R46 ;  /* 0x00000000302e7229 */ /* 0x000fc8000000002e */
        /* <DEDUP_REMOVED lines=8> */
[C---:B------:R-:W-:Y:S01]  /*7ec0*/  VIADD R10, R3.reuse, 0xfffffc01 ;  /* 0xfffffc01030a7836 */ /* 0x040fe20000000000 */
[----:B------:R-:W-:Y:S01]  /*7ed0*/  @P1 IADD3 R10, PT, PT, R3, -0x3fe, RZ ;  /* 0xfffffc02030a1810 */ /* 0x000fe20007ffe0ff */
[----:B------:R-:W-:Y:S02]  /*7ee0*/  IMAD.MOV.U32 R11, RZ, RZ, 0x43300000 ;  /* 0x43300000ff0b7424 */ /* 0x000fe400078e00ff */
[----:B------:R-:W-:Y:S01]  /*7ef0*/  IMAD.SHL.U32 R3, R33, 0x2, RZ ;  /* 0x0000000221037824 */ /* 0x000fe200078e00ff */
[----:B------:R-:W-:Y:S02]  /*7f00*/  LOP3.LUT R10, R10, 0x80000000, RZ, 0x3c, !PT ;  /* 0x800000000a0a7812 */ /* 0x000fe400078e3cff */
[----:B------:R-:W-:Y:S02]  /*7f10*/  DADD R28, R30, R28 ;  /* 0x000000001e1c7229 */ /* 0x000fe4000000001c */
[----:B------:R-:W-:-:S02]  /*7f20*/  ISETP.GT.U32.AND P0, PT, R3, -0x2000001, PT ;  /* 0xfdffffff0300780c */ /* 0x000fc40003f04070 */
[----:B------:R-:W-:Y:S01]  /*7f30*/  DADD R12, R10, -UR4 ;  /* 0x800000040a0c7e29 */ /* 0x000fe20008000000 */
[----:B------:R-:W-:Y:S01]  /*7f40*/  UMOV UR4, 0xfefa39ef ;  /* 0xfefa39ef00047882 */ /* 0x000fe20000000000 */
[----:B------:R-:W-:Y:S02]  /*7f50*/  UMOV UR5, 0x3fe62e42 ;  /* 0x3fe62e4200057882 */ /* 0x000fe40000000000 */
[----:B------:R-:W-:-:S08]  /*7f60*/  DADD R28, R44, R28 ;  /* 0x000000002c1c7229 */ /* 0x000fd0000000001c */
[----:B------:R-:W-:-:S08]  /*7f70*/  DADD R10, R42, R28 ;  /* 0x000000002a0a7229 */ /* 0x000fd0000000001c */
[--C-:B------:R-:W-:Y:S02]  /*7f80*/  DFMA R30, R12, UR4, R10.reuse ;  /* 0x000000040c1e7c2b */ /* 0x100fe4000800000a */
[----:B------:R-:W-:-:S06]  /*7f90*/  DADD R42, R42, -R10 ;  /* 0x000000002a2a7229 */ /* 0x000fcc000000080a */
[----:B------:R-:W-:Y:S02]  /*7fa0*/  DFMA R44, R12, -UR4, R30 ;  /* 0x800000040c2c7c2b */ /* 0x000fe4000800001e */
[----:B------:R-:W-:-:S06]  /*7fb0*/  DADD R42, R28, R42 ;  /* 0x000000001c2a7229 */ /* 0x000fcc000000002a */
[----:B------:R-:W-:-:S08]  /*7fc0*/  DADD R44, -R10, R44 ;  /* 0x000000000a2c7229 */ /* 0x000fd0000000012c */
[----:B------:R-:W-:-:S08]  /*7fd0*/  DADD R42, R42, -R44 ;  /* 0x000000002a2a7229 */ /* 0x000fd0000000082c */
[----:B------:R-:W-:Y:S01]  /*7fe0*/  DFMA R42, R12, UR6, R42 ;  /* 0x000000060c2a7c2b */ /* 0x000fe2000800002a */
[----:B------:R-:W-:Y:S02]  /*7ff0*/  LOP3.LUT R13, R33, 0xff0fffff, RZ, 0xc0, !PT ;  /* 0xff0fffff210d7812 */ /* 0x000fe400078ec0ff */
[----:B------:R-:W-:Y:S02]  /*8000*/  MOV R12, R32 ;  /* 0x00000020000c7202 */ /* 0x000fe40000000f00 */
[----:B------:R-:W-:-:S03]  /*8010*/  SEL R13, R13, R33, P0 ;  /* 0x000000210d0d7207 */ /* 0x000fc60000000000 */
[----:B------:R-:W-:-:S08]  /*8020*/  DADD R10, R30, R42 ;  /* 0x000000001e0a7229 */ /* 0x000fd0000000002a */
[----:B------:R-:W-:Y:S02]  /*8030*/  DADD R30, R30, -R10 ;  /* 0x000000001e1e7229 */ /* 0x000fe4000000080a */
[----:B------:R-:W-:-:S06]  /*8040*/  DMUL R28, R10, R12 ;  /* 0x0000000c0a1c7228 */ /* 0x000fcc0000000000 */
[----:B------:R-:W-:Y:S02]  /*8050*/  DADD R30, R42, R30 ;  /* 0x000000002a1e7229 */ /* 0x000fe4000000001e */
[----:B------:R-:W-:-:S08]  /*8060*/  DFMA R10, R10, R12, -R28 ;  /* 0x0000000c0a0a722b */ /* 0x000fd0000000081c */
[----:B------:R-:W-:Y:S01]  /*8070*/  DFMA R10, R30, R12, R10 ;  /* 0x0000000c1e0a722b */ /* 0x000fe2000000000a */
[----:B------:R-:W-:Y:S02]  /*8080*/  IMAD.MOV.U32 R12, RZ, RZ, 0x652b82fe ;  /* 0x652b82feff0c7424 */ /* 0x000fe400078e00ff */
[----:B------:R-:W-:-:S05]  /*8090*/  IMAD.MOV.U32 R13, RZ, RZ, 0x3ff71547 ;  /* 0x3ff71547ff0d7424 */ /* 0x000fca00078e00ff */
[----:B------:R-:W-:-:S08]  /*80a0*/  DADD R42, R28, R10 ;  /* 0x000000001c2a7229 */ /* 0x000fd0000000000a */
[----:B------:R-:W-:Y:S02]  /*80b0*/  DFMA R44, R42, R12, 6.75539944105574400000e+15 ;  /* 0x433800002a2c742b */ /* 0x000fe4000000000c */
[----:B------:R-:W-:Y:S01]  /*80c0*/  FSETP.GEU.AND P0, PT, |R43|, 4.1917929649353027344, PT ;  /* 0x4086232b2b00780b */ /* 0x000fe20003f0e200 */
[----:B------:R-:W-:-:S05]  /*80d0*/  DADD R28, R28, -R42 ;  /* 0x000000001c1c7229 */ /* 0x000fca000000082a */
[----:B------:R-:W-:-:S08]  /*80e0*/  DADD R12, R44, -6.75539944105574400000e+15 ;  /* 0xc33800002c0c7429 */ /* 0x000fd00000000000 */
[----:B------:R-:W-:Y:S01]  /*80f0*/  DFMA R30, R12, -UR4, R42 ;  /* 0x800000040c1e7c2b */ /* 0x000fe2000800002a */
[----:B------:R-:W-:Y:S01]  /*8100*/  UMOV UR4, 0x3b39803f ;  /* 0x3b39803f00047882 */ /* 0x000fe20000000000 */
[----:B------:R-:W-:-:S06]  /*8110*/  UMOV UR5, 0x3c7abc9e ;  /* 0x3c7abc9e00057882 */ /* 0x000fcc0000000000 */
[----:B------:R-:W-:Y:S01]  /*8120*/  DFMA R30, R12, -UR4, R30 ;  /* 0x800000040c1e7c2b */ /* 0x000fe2000800001e */
[----:B------:R-:W-:Y:S01]  /*8130*/  UMOV UR4, 0x69ce2bdf ;  /* 0x69ce2bdf00047882 */ /* 0x000fe20000000000 */
[----:B------:R-:W-:Y:S01]  /*8140*/  MOV R12, 0xfca213ea ;  /* 0xfca213ea000c7802 */ /* 0x000fe20000000f00 */
[----:B------:R-:W-:Y:S01]  /*8150*/  IMAD.MOV.U32 R13, RZ, RZ, 0x3e928af3 ;  /* 0x3e928af3ff0d7424 */ /* 0x000fe200078e00ff */
[----:B------:R-:W-:-:S05]  /*8160*/  UMOV UR5, 0x3e5ade15 ;  /* 0x3e5ade1500057882 */ /* 0x000fca0000000000 */
        /* <DEDUP_REMOVED lines=27> */
[----:B------:R-:W-:-:S08]  /*8320*/  DADD R30, R10, R28 ;  /* 0x000000000a1e7229 */ /* 0x000fd0000000001c */
        /* <DEDUP_REMOVED lines=15> */
.L_x_640:
[----:B------:R-:W-:Y:S01]  /*8420*/  DFMA R12, R30, R10, R10 ;  /* 0x0000000a1e0c722b */ /* 0x000fe2000000000a */
[----:B------:R-:W-:Y:S01]  /*8430*/  IMAD.MOV.U32 R3, RZ, RZ, 0x0 ;  /* 0x00000000ff037424 */ /* 0x000fe200078e00ff */
[----:B------:R-:W-:-:S08]  /*8440*/  DSETP.NEU.AND P0, PT, |R10|, +INF , PT ;  /* 0x7ff000000a00742a */ /* 0x000fd00003f0d200 */
[----:B------:R-:W-:Y:S02]  /*8450*/  FSEL R10, R10, R12, !P0 ;  /* 0x0000000c0a0a7208 */ /* 0x000fe40004000000 */
[----:B------:R-:W-:Y:S01]  /*8460*/  FSEL R11, R11, R13, !P0 ;  /* 0x0000000d0b0b7208 */ /* 0x000fe20004000000 */
[----:B------:R-:W-:Y:S06]  /*8470*/  RET.REL.NODEC R2 `(_Z19fband_matrix_nonisoPdS_S_S_S_S_S_S_S_S_S_S_S_S_S_S_S_S_S_S_S_S_S_S_S_S_S_S_S_S_S_S_PiS_S_S_diddiiddiddiiiid) ;  /* 0xffffff7802e07950 */ /* 0x000fec0003c3ffff */
.L_x_641:
        /* <DEDUP_REMOVED lines=16> */
.L_x_1564:


//--------------------- .text._Z16fband_matrix_isoPdS_S_S_S_S_S_S_S_S_S_S_S_S_S_S_S_PiS_S_diddiiddidiiiid --------------------------
	.section	.text._Z16fband_matrix_isoPdS_S_S_S_S_S_S_S_S_S_S_S_S_S_S_S_PiS_S_diddiiddidiiiid,"ax",@progbits
	.align	128
        .global         _Z16fband_matrix_isoPdS_S_S_S_S_S_S_S_S_S_S_S_S_S_S_S_PiS_S_diddiiddidiiiid
        .type           _Z16fband_matrix_isoPdS_S_S_S_S_S_S_S_S_S_S_S_S_S_S_S_PiS_S_diddiiddidiiiid,@function
        .size           _Z16fband_matrix_isoPdS_S_S_S_S_S_S_S_S_S_S_S_S_S_S_S_PiS_S_diddiiddidiiiid,(.L_x_1567 - _Z16fband_matrix_isoPdS_S_S_S_S_S_S_S_S_S_S_S_S_S_S_S_PiS_S_diddiiddidiiiid)
        .other          _Z16fband_matrix_isoPdS_S_S_S_S_S_S_S_S_S_S_S_S_S_S_S_PiS_S_diddiiddidiiiid,@"STO_CUDA_ENTRY STV_DEFAULT"
_Z16fband_matrix_isoPdS_S_S_S_S_S_S_S_S_S_S_S_S_S_S_S_PiS_S_diddiiddidiiiid:
.text._Z16fband_matrix_isoPdS_S_S_S_S_S_S_S_S_S_S_S_S_S_S_S_PiS_S_diddiiddidiiiid:
        /* <DEDUP_REMOVED lines=24> */
[----:B------:R-:W4:Y:S01]  /*0180*/  LDCU UR42, c[0x0][0x470] ;  /* 0x00008e00ff2a77ac */ /* 0x000f220008000800 */
[----:B------:R-:W0:Y:S02]  /*0190*/  LDCU.64 UR36, c[0x0][0x478] ;  /* 0x00008f00ff2477ac */ /* 0x000e240008000a00 */
[----:B0-----:R-:W-:-:S06]  /*01a0*/  IMAD.WIDE R4, R25, 0x4, R4 ;  /* 0x0000000419047825 */ /* 0x001fcc00078e0204 */
[----:B-1----:R-:W5:Y:S01]  /*01b0*/  LDG.E R4, desc[UR38][R4.64] ;  /* 0x0000002604047981 */ /* 0x002f62000c1e1900 */
[----:B--2---:R-:W-:Y:S01]  /*01c0*/  MOV R22, UR4 ;  /* 0x0000000400167c02 */ /* 0x004fe20008000f00 */
[----:B------:R-:W-:Y:S01]  /*01d0*/  IMAD.U32 R23, RZ, RZ, UR5 ;  /* 0x00000005ff177e24 */ /* 0x000fe2000f8e00ff */
[----:B-----5:R-:W-:-:S13]  /*01e0*/  ISETP.NE.AND P0, PT, R4, 0x1, PT ;  /* 0x000000010400780c */ /* 0x020fda0003f05270 */
[----:B---34-:R-:W-:Y:S05]  /*01f0*/  @!P0 BRA `(.L_x_642) ;  /* 0x0000003c00988947 */ /* 0x018fea0003800000 */
[----:B------:R-:W0:Y:S02]  /*0200*/  LDC R0, c[0x0][0x440] ;  /* 0x00011000ff007b82 */ /* 0x000e240000000800 */
[----:B0-----:R-:W-:-:S13]  /*0210*/  ISETP.GE.AND P0, PT, R0, 0x1, PT ;  /* 0x000000010000780c */ /* 0x001fda0003f06270 */
[----:B------:R-:W-:Y:S05]  /*0220*/  @!P0 EXIT ;  /* 0x000000000000894d */ /* 0x000fea0003800000 */
[----:B------:R-:W0:Y:S01]  /*0230*/  LDCU UR6, c[0x0][0x43c] ;  /* 0x00008780ff0677ac */ /* 0x000e220008000800 */
[----:B------:R-:W1:Y:S01]  /*0240*/  LDC.64 R10, c[0x0][0x438] ;  /* 0x00010e00ff0a7b82 */ /* 0x000e620000000a00 */
[----:B------:R-:W-:Y:S01]  /*0250*/  IMAD.MOV.U32 R4, RZ, RZ, 0x1 ;  /* 0x00000001ff047424 */ /* 0x000fe200078e00ff */
[----:B------:R-:W2:Y:S01]  /*0260*/  LDCU UR4, c[0x0][0x468] ;  /* 0x00008d00ff0477ac */ /* 0x000ea20008000800 */
[----:B------:R-:W-:-:S05]  /*0270*/  IMAD R27, R17, R0, R17 ;  /* 0x00000000111b7224 */ /* 0x000fca00078e0211 */
[----:B------:R-:W3:Y:S08]  /*0280*/  LDC.64 R12, c[0x0][0x430] ;  /* 0x00010c00ff0c7b82 */ /* 0x000ef00000000a00 */
[----:B------:R-:W4:Y:S01]  /*0290*/  LDC R14, c[0x0][0x474] ;  /* 0x00011d00ff0e7b82 */ /* 0x000f220000000800 */
[----:B0-----:R-:W1:Y:S02]  /*02a0*/  MUFU.RCP64H R5, UR6 ;  /* 0x0000000600057d08 */ /* 0x001e640008001800 */
[----:B-1----:R-:W-:Y:S01]  /*02b0*/  DFMA R6, R4, -R10, 1 ;  /* 0x3ff000000406742b */ /* 0x002fe2000000080a */
[----:B----4-:R-:W-:-:S07]  /*02c0*/  ISETP.NE.AND P1, PT, R14, 0x1, PT ;  /* 0x000000010e00780c */ /* 0x010fce0003f25270 */
[----:B------:R-:W-:-:S08]  /*02d0*/  DFMA R6, R6, R6, R6 ;  /* 0x000000060606722b */ /* 0x000fd00000000006 */
[----:B------:R-:W-:-:S08]  /*02e0*/  DFMA R6, R4, R6, R4 ;  /* 0x000000060406722b */ /* 0x000fd00000000004 */
[----:B------:R-:W-:-:S08]  /*02f0*/  DFMA R4, R6, -R10, 1 ;  /* 0x3ff000000604742b */ /* 0x000fd0000000080a */
[----:B------:R-:W-:Y:S01]  /*0300*/  DFMA R4, R6, R4, R6 ;  /* 0x000000040604722b */ /* 0x000fe20000000006 */
[----:B--2---:R-:W0:Y:S01]  /*0310*/  I2F.F64 R6, UR4 ;  /* 0x0000000400067d12 */ /* 0x004e220008201c00 */
[----:B------:R-:W1:Y:S06]  /*0320*/  LDCU.64 UR4, c[0x0][0x448] ;  /* 0x00008900ff0477ac */ /* 0x000e6c0008000a00 */
[----:B---3--:R-:W-:-:S08]  /*0330*/  DMUL R8, R4, R12 ;  /* 0x0000000c04087228 */ /* 0x008fd00000000000 */
[----:B------:R-:W-:Y:S01]  /*0340*/  DFMA R10, R8, -R10, R12 ;  /* 0x8000000a080a722b */ /* 0x000fe2000000000c */
[----:B------:R-:W2:Y:S01]  /*0350*/  LDC R12, c[0x0][0x434] ;  /* 0x00010d00ff0c7b82 */ /* 0x000ea20000000800 */
[----:B0-----:R-:W-:-:S06]  /*0360*/  DADD R6, -R6, 1 ;  /* 0x3ff0000006067429 */ /* 0x001fcc0000000100 */
[----:B------:R-:W-:Y:S02]  /*0370*/  DFMA R4, R4, R10, R8 ;  /* 0x0000000a0404722b */ /* 0x000fe40000000008 */
[----:B-1----:R-:W-:-:S08]  /*0380*/  DMUL R22, R6, UR4 ;  /* 0x0000000406167c28 */ /* 0x002fd00008000000 */
[----:B------:R-:W-:-:S05]  /*0390*/  FFMA R3, RZ, UR6, R5 ;  /* 0x00000006ff037c23 */ /* 0x000fca0008000005 */
[----:B------:R-:W-:Y:S02]  /*03a0*/  FSETP.GT.AND P0, PT, |R3|, 1.469367938527859385e-39, PT ;  /* 0x001000000300780b */ /* 0x000fe40003f04200 */
[----:B--2---:R-:W-:-:S13]  /*03b0*/  FSETP.GEU.AND P2, PT, |R12|, 6.5827683646048100446e-37, PT ;  /* 0x036000000c00780b */ /* 0x004fda0003f4e200 */
        /* <DEDUP_REMOVED lines=8> */
[----:B------:R-:W-:Y:S05]  /*0440*/  CALL.REL.NOINC `($__internal_9_$__cuda_sm20_div_rn_f64_full) ;  /* 0x0000007c000c7944 */ /* 0x000fea0003c00000 */
[----:B------:R-:W-:Y:S02]  /*0450*/  IMAD.MOV.U32 R4, RZ, RZ, R14 ;  /* 0x000000ffff047224 */ /* 0x000fe400078e000e */
[----:B------:R-:W-:-:S07]  /*0460*/  IMAD.MOV.U32 R5, RZ, RZ, R3 ;  /* 0x000000ffff057224 */ /* 0x000fce00078e0003 */
.L_x_643:
[----:B------:R-:W0:Y:S01]  /*0470*/  LDC.64 R8, c[0x0][0x440] ;  /* 0x00011000ff087b82 */ /* 0x000e220000000a00 */
[----:B------:R-:W1:Y:S01]  /*0480*/  LDCU.64 UR6, c[0x0][0x460] ;  /* 0x00008c00ff0677ac */ /* 0x000e620008000a00 */
[----:B------:R-:W-:Y:S01]  /*0490*/  DMUL R4, R4, R4 ;  /* 0x0000000404047228 */ /* 0x000fe20000000000 */
[----:B------:R-:W-:Y:S01]  /*04a0*/  MOV R28, 0x54442d18 ;  /* 0x54442d18001c7802 */ /* 0x000fe20000000f00 */
[----:B------:R-:W-:Y:S01]  /*04b0*/  IMAD.MOV.U32 R29, RZ, RZ, 0x401921fb ;  /* 0x401921fbff1d7424 */ /* 0x000fe200078e00ff */
[----:B------:R-:W0:Y:S01]  /*04c0*/  LDCU UR8, c[0x0][0x458] ;  /* 0x00008b00ff0877ac */ /* 0x000e220008000800 */
[----:B------:R-:W-:-:S04]  /*04d0*/  UMOV UR4, 0x54442d18 ;  /* 0x54442d1800047882 */ /* 0x000fc80000000000 */
[----:B------:R-:W-:Y:S01]  /*04e0*/  DMUL R4, R22, R4 ;  /* 0x0000000416047228 */ /* 0x000fe20000000000 */
[----:B------:R-:W-:-:S07]  /*04f0*/  UMOV UR5, 0x400921fb ;  /* 0x400921fb00057882 */ /* 0x000fce0000000000 */
[----:B------:R-:W-:Y:S02]  /*0500*/  DMUL R30, R4, UR4 ;  /* 0x00000004041e7c28 */ /* 0x000fe40008000000 */
[----:B-1----:R-:W-:Y:S01]  /*0510*/  DMUL R28, R28, UR6 ;  /* 0x000000061c1c7c28 */ /* 0x002fe20008000000 */
[----:B0-----:R-:W-:Y:S02]  /*0520*/  IMAD R24, R9, UR8, RZ ;  /* 0x0000000809187c24 */ /* 0x001fe4000f8e02ff */
[----:B------:R-:W-:Y:S01]  /*0530*/  VIADD R22, R8, 0xffffffff ;  /* 0xffffffff08167836 */ /* 0x000fe20000000000 */
[----:B------:R-:W-:Y:S07]  /*0540*/  @P1 BRA `(.L_x_644) ;  /* 0x0000001000941947 */ /* 0x000fee0003800000 */
[----:B------:R-:W0:Y:S01]  /*0550*/  LDCU UR4, c[0x0][0x440] ;  /* 0x00008800ff0477ac */ /* 0x000e220008000800 */
[----:B------:R-:W-:Y:S02]  /*0560*/  LOP3.LUT P0, R0, R8, 0x3, RZ, 0xc0, !PT ;  /* 0x0000000308007812 */ /* 0x000fe4000780c0ff */
[----:B0-----:R-:W-:-:S11]  /*0570*/  MOV R16, UR4 ;  /* 0x0000000400107c02 */ /* 0x001fd60008000f00 */
[----:B------:R-:W-:Y:S05]  /*0580*/  @!P0 BRA `(.L_x_645) ;  /* 0x0000000400288947 */ /* 0x000fea0003800000 */
[----:B------:R-:W0:Y:S01]  /*0590*/  LDC.64 R6, c[0x0][0x398] ;  /* 0x0000e600ff067b82 */ /* 0x000e220000000a00 */
[-C--:B------:R-:W-:Y:S01]  /*05a0*/  IADD3 R3, P0, PT, R27, R8.reuse, RZ ;  /* 0x000000081b037210 */ /* 0x080fe20007f1e0ff */
[----:B------:R-:W-:Y:S01]  /*05b0*/  IMAD R5, R9, R8, R17 ;  /* 0x0000000809057224 */ /* 0x000fe200078e0211 */
[----:B------:R-:W-:Y:S01]  /*05c0*/  SHF.R.S32.HI R37, RZ, 0x1f, R27 ;  /* 0x0000001fff257819 */ /* 0x000fe2000001141b */
[----:B------:R-:W-:Y:S01]  /*05d0*/  BSSY.RECONVERGENT B6, `(.L_x_645) ;  /* 0x0000045000067945 */ /* 0x000fe20003800200 */
[----:B------:R-:W-:Y:S01]  /*05e0*/  IMAD.MOV R26, RZ, RZ, -R0 ;  /* 0x000000ffff1a7224 */ /* 0x000fe200078e0a00 */
[----:B------:R-:W-:Y:S01]  /*05f0*/  MOV R0, R22 ;  /* 0x0000001600007202 */ /* 0x000fe20000000f00 */
[----:B------:R-:W-:Y:S01]  /*0600*/  IMAD.MOV.U32 R38, RZ, RZ, -0x1 ;  /* 0xffffffffff267424 */ /* 0x000fe200078e00ff */
[----:B------:R-:W-:Y:S01]  /*0610*/  LEA.HI.X.SX32 R4, R8, R37, 0x1, P0 ;  /* 0x0000002508047211 */ /* 0x000fe200000f0eff */
[----:B------:R-:W-:Y:S02]  /*0620*/  IMAD.U32 R34, RZ, RZ, UR4 ;  /* 0x00000004ff227e24 */ /* 0x000fe4000f8e00ff */
[----:B------:R-:W-:Y:S01]  /*0630*/  IMAD R35, R5, UR8, R2 ;  /* 0x0000000805237c24 */ /* 0x000fe2000f8e0202 */
[----:B0-----:R-:W-:-:S02]  /*0640*/  LEA R32, P1, R3, R6, 0x3 ;  /* 0x0000000603207211 */ /* 0x001fc400078218ff */
[----:B------:R-:W-:Y:S02]  /*0650*/  IADD3 R39, P0, PT, R6, -0x8, RZ ;  /* 0xfffffff806277810 */ /* 0x000fe40007f1e0ff */
[----:B------:R-:W-:Y:S01]  /*0660*/  LEA.HI.X R33, R3, R7, R4, 0x3, P1 ;  /* 0x0000000703217211 */ /* 0x000fe200008f1c04 */
[----:B------:R-:W-:Y:S01]  /*0670*/  IMAD R3, R22, R9, R17 ;  /* 0x0000000916037224 */ /* 0x000fe200078e0211 */
[----:B------:R-:W-:-:S03]  /*0680*/  IADD3.X R36, PT, PT, R7, -0x1, RZ, P0, !PT ;  /* 0xffffffff07247810 */ /* 0x000fc600007fe4ff */
[----:B------:R-:W-:-:S07]  /*0690*/  IMAD R23, R3, UR8, R2 ;  /* 0x0000000803177c24 */ /* 0x000fce000f8e0202 */
.L_x_650:
[----:B------:R-:W-:Y:S01]  /*06a0*/  ISETP.NE.AND P0, PT, R38, -0x1, PT ;  /* 0xffffffff2600780c */ /* 0x000fe20003f05270 */
[----:B------:R-:W-:Y:S01]  /*06b0*/  BSSY.RECONVERGENT B7, `(.L_x_646) ;  /* 0x000002e000077945 */ /* 0x000fe20003800200 */
[----:B------:R-:W-:-:S11]  /*06c0*/  IMAD.MOV.U32 R16, RZ, RZ, R0 ;  /* 0x000000ffff107224 */ /* 0x000fd600078e0000 */
[----:B0-----:R-:W-:Y:S05]  /*06d0*/  @!P0 BRA `(.L_x_647) ;  /* 0x0000000000988947 */ /* 0x001fea0003800000 */
[----:B------:R-:W0:Y:S08]  /*06e0*/  LDC.64 R4, c[0x0][0x410] ;  /* 0x00010400ff047b82 */ /* 0x000e300000000a00 */
[----:B------:R-:W1:Y:S01]  /*06f0*/  LDC.64 R14, c[0x0][0x380] ;  /* 0x0000e000ff0e7b82 */ /* 0x000e620000000a00 */
[----:B------:R-:W-:Y:S01]  /*0700*/  IADD3 R0, P0, PT, R27, R34, RZ ;  /* 0x000000221b007210 */ /* 0x000fe20007f1e0ff */
[----:B0-----:R-:W-:-:S06]  /*0710*/  IMAD.WIDE R4, R23, 0x8, R4 ;  /* 0x0000000817047825 */ /* 0x001fcc00078e0204 */
[----:B------:R-:W2:Y:S01]  /*0720*/  LDG.E.64 R4, desc[UR38][R4.64] ;  /* 0x0000002604047981 */ /* 0x000ea2000c1e1b00 */
[----:B------:R-:W-:Y:S02]  /*0730*/  LEA.HI.X.SX32 R3, R34, R37, 0x1, P0 ;  /* 0x0000002522037211 */ /* 0x000fe400000f0eff */
[----:B------:R-:W-:-:S04]  /*0740*/  LEA R12, P0, R0, R39, 0x3 ;  /* 0x00000027000c7211 */ /* 0x000fc800078018ff */
[----:B------:R-:W-:Y:S01]  /*0750*/  LEA.HI.X R13, R0, R36, R3, 0x3, P0 ;  /* 0x00000024000d7211 */ /* 0x000fe200000f1c03 */
[----:B-1----:R-:W-:-:S04]  /*0760*/  IMAD.WIDE R6, R35, 0x8, R14 ;  /* 0x0000000823067825 */ /* 0x002fc800078e020e */
[----:B------:R-:W3:Y:S04]  /*0770*/  LDG.E.64 R10, desc[UR38][R12.64] ;  /* 0x000000260c0a7981 */ /* 0x000ee8000c1e1b00 */
[----:B------:R-:W4:Y:S01]  /*0780*/  LDG.E.64 R6, desc[UR38][R6.64] ;  /* 0x0000002606067981 */ /* 0x000f22000c1e1b00 */
[----:B------:R-:W-:Y:S01]  /*0790*/  UMOV UR4, 0xe48e0530 ;  /* 0xe48e053000047882 */ /* 0x000fe20000000000 */
[----:B------:R-:W-:Y:S01]  /*07a0*/  UMOV UR5, 0x2b2bff2e ;  /* 0x2b2bff2e00057882 */ /* 0x000fe20000000000 */
[----:B--2---:R-:W-:-:S08]  /*07b0*/  DADD R8, -R4, 1 ;  /* 0x3ff0000004087429 */ /* 0x004fd00000000100 */
[----:B------:R-:W-:-:S08]  /*07c0*/  DMUL R8, R8, R28 ;  /* 0x0000001c08087228 */ /* 0x000fd00000000000 */
[----:B---3--:R-:W-:-:S08]  /*07d0*/  DMUL R8, R8, R10 ;  /* 0x0000000a08087228 */ /* 0x008fd00000000000 */
[----:B----4-:R-:W-:-:S08]  /*07e0*/  DFMA R8, R4, R6, R8 ;  /* 0x000000060408722b */ /* 0x010fd00000000008 */
[----:B------:R-:W-:Y:S02]  /*07f0*/  DADD R4, -RZ, |R8| ;  /* 0x00000000ff047229 */ /* 0x000fe40000000508 */
[----:B------:R-:W-:-:S08]  /*0800*/  DSETP.GEU.AND P0, PT, |R8|, UR4, PT ;  /* 0x0000000408007e2a */ /* 0x000fd0000bf0e200 */
[----:B------:R-:W-:Y:S02]  /*0810*/  FSEL R10, R4, R8, !P0 ;  /* 0x00000008040a7208 */ /* 0x000fe40004000000 */
[----:B------:R-:W-:Y:S01]  /*0820*/  FSEL R11, R5, R9, !P0 ;  /* 0x00000009050b7208 */ /* 0x000fe20004000000 */
[----:B------:R-:W-:-:S05]  /*0830*/  IMAD.WIDE R4, R23, 0x8, R14 ;  /* 0x0000000817047825 */ /* 0x000fca00078e020e */
[----:B------:R0:W-:Y:S01]  /*0840*/  STG.E.64 desc[UR38][R4.64], R10 ;  /* 0x0000000a04007986 */ /* 0x0001e2000c101b26 */
[----:B------:R-:W-:-:S14]  /*0850*/  DSETP.GEU.AND P0, PT, R10, RZ, PT ;  /* 0x000000ff0a00722a */ /* 0x000fdc0003f0e000 */
[----:B0-----:R-:W-:Y:S05]  /*0860*/  @P0 BRA `(.L_x_648) ;  /* 0x0000000000480947 */ /* 0x001fea0003800000 */
[----:B------:R-:W-:Y:S01]  /*0870*/  MOV R0, 0x40 ;  /* 0x0000004000007802 */ /* 0x000fe20000000f00 */
[----:B------:R0:W-:Y:S01]  /*0880*/  STL.64 [R1+0x10], R10 ;  /* 0x0000100a01007387 */ /* 0x0001e20000100a00 */
[----:B------:R-:W1:Y:S01]  /*0890*/  LDCU.64 UR4, c[0x4][0x18] ;  /* 0x01000300ff0477ac */ /* 0x000e620008000a00 */
[----:B------:R-:W-:Y:S01]  /*08a0*/  IMAD.MOV.U32 R6, RZ, RZ, R18 ;  /* 0x000000ffff067224 */ /* 0x000fe200078e0012 */
[----:B------:R0:W2:Y:S01]  /*08b0*/  LDC.64 R8, c[0x4][R0] ;  /* 0x0100000000087b82 */ /* 0x0000a20000000a00 */
[----:B------:R0:W-:Y:S01]  /*08c0*/  STL.64 [R1], R16 ;  /* 0x0000001001007387 */ /* 0x0001e20000100a00 */
[----:B------:R-:W-:-:S03]  /*08d0*/  MOV R7, R19 ;  /* 0x0000001300077202 */ /* 0x000fc60000000f00 */
[----:B------:R0:W-:Y:S01]  /*08e0*/  STL [R1+0x8], R2 ;  /* 0x0000080201007387 */ /* 0x0001e20000100800 */
[----:B-1----:R-:W-:Y:S01]  /*08f0*/  MOV R4, UR4 ;  /* 0x0000000400047c02 */ /* 0x002fe20008000f00 */
[----:B0-----:R-:W-:-:S07]  /*0900*/  IMAD.U32 R5, RZ, RZ, UR5 ;  /* 0x00000005ff057e24 */ /* 0x001fce000f8e00ff */
[----:B------:R-:W-:-:S07]  /*0910*/  LEPC R20, `(.L_x_649) ;  /* 0x000000001014794e */ /* 0x000fce0000000000 */
[----:B--2---:R-:W-:Y:S05]  /*0920*/  CALL.ABS.NOINC R8 ;  /* 0x0000000008007343 */ /* 0x004fea0003c00000 */
.L_x_649:
[----:B------:R-:W-:Y:S05]  /*0930*/  BRA `(.L_x_648) ;  /* 0x0000000000147947 */ /* 0x000fea0003800000 */
.L_x_647:
[----:B------:R-:W2:Y:S01]  /*0940*/  LDG.E.64 R4, desc[UR38][R32.64+-0x8] ;  /* 0xfffff82620047981 */ /* 0x000ea2000c1e1b00 */
[----:B------:R-:W0:Y:S02]  /*0950*/  LDC.64 R6, c[0x0][0x380] ;  /* 0x0000e000ff067b82 */ /* 0x000e240000000a00 */
[----:B0-----:R-:W-:Y:S01]  /*0960*/  IMAD.WIDE R6, R23, 0x8, R6 ;  /* 0x0000000817067825 */ /* 0x001fe200078e0206 */
[----:B--2---:R-:W-:-:S07]  /*0970*/  DMUL R4, R30, R4 ;  /* 0x000000041e047228 */ /* 0x004fce0000000000 */
[----:B------:R0:W-:Y:S04]  /*0980*/  STG.E.64 desc[UR38][R6.64], R4 ;  /* 0x0000000406007986 */ /* 0x0001e8000c101b26 */
.L_x_648:
[----:B------:R-:W-:Y:S05]  /*0990*/  BSYNC.RECONVERGENT B7 ;  /* 0x0000000000077941 */ /* 0x000fea0003800200 */
.L_x_646:
[----:B------:R-:W-:Y:S01]  /*09a0*/  VIADD R26, R26, 0x1 ;  /* 0x000000011a1a7836 */ /* 0x000fe20000000000 */
[----:B------:R-:W-:Y:S01]  /*09b0*/  IADD3 R23, PT, PT, R23, -R24, RZ ;  /* 0x8000001817177210 */ /* 0x000fe20007ffe0ff */
[----:B------:R-:W-:Y:S01]  /*09c0*/  VIADD R38, R38, 0xffffffff ;  /* 0xffffffff26267836 */ /* 0x000fe20000000000 */
[----:B------:R-:W-:Y:S01]  /*09d0*/  IADD3 R0, PT, PT, R16, -0x1, RZ ;  /* 0xffffffff10007810 */ /* 0x000fe20007ffe0ff */
[----:B------:R-:W-:Y:S01]  /*09e0*/  IMAD.IADD R35, R35, 0x1, -R24 ;  /* 0x0000000123237824 */ /* 0x000fe200078e0a18 */
[----:B------:R-:W-:Y:S01]  /*09f0*/  ISETP.NE.AND P0, PT, R26, RZ, PT ;  /* 0x000000ff1a00720c */ /* 0x000fe20003f05270 */
[----:B------:R-:W-:-:S12]  /*0a00*/  VIADD R34, R34, 0xffffffff ;  /* 0xffffffff22227836 */ /* 0x000fd80000000000 */
[----:B------:R-:W-:Y:S05]  /*0a10*/  @P0 BRA `(.L_x_650) ;  /* 0xfffffffc00200947 */ /* 0x000fea000383ffff */
[----:B------:R-:W-:Y:S05]  /*0a20*/  BSYNC.RECONVERGENT B6 ;  /* 0x0000000000067941 */ /* 0x000fea0003800200 */
.L_x_645:
[----:B------:R-:W-:-:S13]  /*0a30*/  ISETP.GE.U32.AND P0, PT, R22, 0x3, PT ;  /* 0x000000031600780c */ /* 0x000fda0003f06070 */
[----:B------:R-:W-:Y:S05]  /*0a40*/  @!P0 BRA `(.L_x_651) ;  /* 0x0000001800808947 */ /* 0x000fea0003800000 */
[----:B------:R-:W1:Y:S01]  /*0a50*/  LDC R0, c[0x0][0x440] ;  /* 0x00011000ff007b82 */ /* 0x000e620000000800 */
[----:B------:R-:W2:Y:S01]  /*0a60*/  LDCU.64 UR4, c[0x0][0x398] ;  /* 0x00007300ff0477ac */ /* 0x000ea20008000a00 */
[----:B------:R-:W-:Y:S01]  /*0a70*/  SHF.R.S32.HI R37, RZ, 0x1f, R27 ;  /* 0x0000001fff257819 */ /* 0x000fe2000001141b */
[----:B------:R-:W-:Y:S01]  /*0a80*/  BSSY.RECONVERGENT B6, `(.L_x_652) ;  /* 0x00000d0000067945 */ /* 0x000fe20003800200 */
[----:B-1----:R-:W-:-:S04]  /*0a90*/  IADD3 R3, P0, PT, R27, R0, RZ ;  /* 0x000000001b037210 */ /* 0x002fc80007f1e0ff */
[----:B--2---:R-:W-:Y:S02]  /*0aa0*/  LEA R32, P1, R3, UR4, 0x3 ;  /* 0x0000000403207c11 */ /* 0x004fe4000f8218ff */
[----:B------:R-:W-:-:S04]  /*0ab0*/  LEA.HI.X.SX32 R0, R0, R37, 0x1, P0 ;  /* 0x0000002500007211 */ /* 0x000fc800000f0eff */
[----:B------:R-:W-:-:S07]  /*0ac0*/  LEA.HI.X R33, R3, UR5, R0, 0x3, P1 ;  /* 0x0000000503217c11 */ /* 0x000fce00088f1c00 */
.L_x_669:
[----:B------:R-:W1:Y:S01]  /*0ad0*/  LDCU UR4, c[0x0][0x440] ;  /* 0x00008800ff0477ac */ /* 0x000e620008000800 */
[----:B------:R-:W-:Y:S01]  /*0ae0*/  IADD3 R0, P0, PT, R27, R16, RZ ;  /* 0x000000101b007210 */ /* 0x000fe20007f1e0ff */
[----:B------:R-:W-:Y:S01]  /*0af0*/  BSSY.RECONVERGENT B7, `(.L_x_653) ;  /* 0x0000034000077945 */ /* 0x000fe20003800200 */
[----:B------:R-:W-:Y:S01]  /*0b00*/  IMAD.MOV.U32 R26, RZ, RZ, R16 ;  /* 0x000000ffff1a7224 */ /* 0x000fe200078e0010 */
[----:B------:R-:W2:Y:S01]  /*0b10*/  LDCU.64 UR6, c[0x0][0x398] ;  /* 0x00007300ff0677ac */ /* 0x000ea20008000a00 */
[C---:B------:R-:W-:Y:S01]  /*0b20*/  LEA.HI.X.SX32 R3, R16.reuse, R37, 0x1, P0 ;  /* 0x0000002510037211 */ /* 0x040fe200000f0eff */
[C---:B------:R-:W-:Y:S01]  /*0b30*/  VIADD R22, R16.reuse, 0xffffffff ;  /* 0xffffffff10167836 */ /* 0x040fe20000000000 */
[----:B-1----:R-:W-:Y:S02]  /*0b40*/  ISETP.NE.AND P0, PT, R16, UR4, PT ;  /* 0x0000000410007c0c */ /* 0x002fe4000bf05270 */
[----:B--2---:R-:W-:-:S04]  /*0b50*/  LEA R34, P1, R0, UR6, 0x3 ;  /* 0x0000000600227c11 */ /* 0x004fc8000f8218ff */
[----:B------:R-:W-:-:S07]  /*0b60*/  LEA.HI.X R35, R0, UR7, R3, 0x3, P1 ;  /* 0x0000000700237c11 */ /* 0x000fce00088f1c03 */
[----:B------:R-:W-:Y:S05]  /*0b70*/  @!P0 BRA `(.L_x_654) ;  /* 0x0000000000948947 */ /* 0x000fea0003800000 */
[----:B0-----:R-:W0:Y:S01]  /*0b80*/  LDC.64 R4, c[0x0][0x410] ;  /* 0x00010400ff047b82 */ /* 0x001e220000000a00 */
[----:B------:R-:W-:Y:S01]  /*0b90*/  IMAD R3, R22, R24, R25 ;  /* 0x0000001816037224 */ /* 0x000fe200078e0219 */
[----:B------:R-:W2:Y:S06]  /*0ba0*/  LDG.E.64 R10, desc[UR38][R34.64+-0x8] ;  /* 0xfffff826220a7981 */ /* 0x000eac000c1e1b00 */
[----:B------:R-:W1:Y:S01]  /*0bb0*/  LDC.64 R12, c[0x0][0x380] ;  /* 0x0000e000ff0c7b82 */ /* 0x000e620000000a00 */
[----:B0-----:R-:W-:-:S06]  /*0bc0*/  IMAD.WIDE R4, R3, 0x8, R4 ;  /* 0x0000000803047825 */ /* 0x001fcc00078e0204 */
[----:B------:R-:W3:Y:S01]  /*0bd0*/  LDG.E.64 R4, desc[UR38][R4.64] ;  /* 0x0000002604047981 */ /* 0x000ee2000c1e1b00 */
[----:B------:R-:W-:-:S05]  /*0be0*/  IADD3 R7, PT, PT, R3, R24, RZ ;  /* 0x0000001803077210 */ /* 0x000fca0007ffe0ff */
[----:B-1----:R-:W-:-:S06]  /*0bf0*/  IMAD.WIDE R6, R7, 0x8, R12 ;  /* 0x0000000807067825 */ /* 0x002fcc00078e020c */
[----:B------:R-:W4:Y:S01]  /*0c00*/  LDG.E.64 R6, desc[UR38][R6.64] ;  /* 0x0000002606067981 */ /* 0x000f22000c1e1b00 */
[----:B------:R-:W-:Y:S01]  /*0c10*/  UMOV UR4, 0xe48e0530 ;  /* 0xe48e053000047882 */ /* 0x000fe20000000000 */
[----:B------:R-:W-:Y:S01]  /*0c20*/  UMOV UR5, 0x2b2bff2e ;  /* 0x2b2bff2e00057882 */ /* 0x000fe20000000000 */
[----:B---3--:R-:W-:-:S08]  /*0c30*/  DADD R8, -R4, 1 ;  /* 0x3ff0000004087429 */ /* 0x008fd00000000100 */
[----:B------:R-:W-:-:S08]  /*0c40*/  DMUL R8, R8, R28 ;  /* 0x0000001c08087228 */ /* 0x000fd00000000000 */
[----:B--2---:R-:W-:-:S08]  /*0c50*/  DMUL R8, R8, R10 ;  /* 0x0000000a08087228 */ /* 0x004fd00000000000 */
[----:B----4-:R-:W-:-:S08]  /*0c60*/  DFMA R8, R4, R6, R8 ;  /* 0x000000060408722b */ /* 0x010fd00000000008 */
[----:B------:R-:W-:Y:S02]  /*0c70*/  DADD R10, -RZ, |R8| ;  /* 0x00000000ff0a7229 */ /* 0x000fe40000000508 */
[----:B------:R-:W-:Y:S01]  /*0c80*/  DSETP.GEU.AND P0, PT, |R8|, UR4, PT ;  /* 0x0000000408007e2a */ /* 0x000fe2000bf0e200 */
[----:B------:R-:W-:-:S07]  /*0c90*/  IMAD.WIDE R4, R3, 0x8, R12 ;  /* 0x0000000803047825 */ /* 0x000fce00078e020c */
[----:B------:R-:W-:Y:S02]  /*0ca0*/  FSEL R8, R10, R8, !P0 ;  /* 0x000000080a087208 */ /* 0x000fe40004000000 */
[----:B------:R-:W-:-:S05]  /*0cb0*/  FSEL R9, R11, R9, !P0 ;  /* 0x000000090b097208 */ /* 0x000fca0004000000 */
[----:B------:R0:W-:Y:S01]  /*0cc0*/  STG.E.64 desc[UR38][R4.64], R8 ;  /* 0x0000000804007986 */ /* 0x0001e2000c101b26 */
[----:B------:R-:W-:-:S14]  /*0cd0*/  DSETP.GEU.AND P0, PT, R8, RZ, PT ;  /* 0x000000ff0800722a */ /* 0x000fdc0003f0e000 */
[----:B0-----:R-:W-:Y:S05]  /*0ce0*/  @P0 BRA `(.L_x_655) ;  /* 0x0000000000500947 */ /* 0x001fea0003800000 */
[----:B------:R-:W-:Y:S01]  /*0cf0*/  IMAD.MOV.U32 R23, RZ, RZ, R17 ;  /* 0x000000ffff177224 */ /* 0x000fe200078e0011 */
[----:B------:R-:W-:Y:S01]  /*0d00*/  MOV R0, 0x40 ;  /* 0x0000004000007802 */ /* 0x000fe20000000f00 */
[----:B------:R0:W-:Y:S01]  /*0d10*/  STL.64 [R1+0x10], R8 ;  /* 0x0000100801007387 */ /* 0x0001e20000100a00 */
[----:B------:R-:W1:Y:S01]  /*0d20*/  LDCU.64 UR4, c[0x4][0x18] ;  /* 0x01000300ff0477ac */ /* 0x000e620008000a00 */
[----:B------:R-:W-:Y:S01]  /*0d30*/  IMAD.MOV.U32 R6, RZ, RZ, R18 ;  /* 0x000000ffff067224 */ /* 0x000fe200078e0012 */
[----:B------:R0:W2:Y:S01]  /*0d40*/  LDC.64 R10, c[0x4][R0] ;  /* 0x01000000000a7b82 */ /* 0x0000a20000000a00 */
[----:B------:R0:W-:Y:S01]  /*0d50*/  STL.64 [R1], R22 ;  /* 0x0000001601007387 */ /* 0x0001e20000100a00 */
[----:B------:R-:W-:-:S03]  /*0d60*/  IMAD.MOV.U32 R7, RZ, RZ, R19 ;  /* 0x000000ffff077224 */ /* 0x000fc600078e0013 */
[----:B------:R0:W-:Y:S01]  /*0d70*/  STL [R1+0x8], R2 ;  /* 0x0000080201007387 */ /* 0x0001e20000100800 */
[----:B-1----:R-:W-:Y:S01]  /*0d80*/  IMAD.U32 R4, RZ, RZ, UR4 ;  /* 0x00000004ff047e24 */ /* 0x002fe2000f8e00ff */
[----:B0-----:R-:W-:-:S07]  /*0d90*/  MOV R5, UR5 ;  /* 0x0000000500057c02 */ /* 0x001fce0008000f00 */
[----:B------:R-:W-:-:S07]  /*0da0*/  LEPC R20, `(.L_x_656) ;  /* 0x000000001014794e */ /* 0x000fce0000000000 */
[----:B--2---:R-:W-:Y:S05]  /*0db0*/  CALL.ABS.NOINC R10 ;  /* 0x000000000a007343 */ /* 0x004fea0003c00000 */
.L_x_656:
[----:B------:R-:W-:Y:S05]  /*0dc0*/  BRA `(.L_x_655) ;  /* 0x0000000000187947 */ /* 0x000fea0003800000 */
.L_x_654:
[----:B0-----:R-:W2:Y:S01]  /*0dd0*/  LDG.E.64 R4, desc[UR38][R32.64+-0x8] ;  /* 0xfffff82620047981 */ /* 0x001ea2000c1e1b00 */
[----:B------:R-:W0:Y:S01]  /*0de0*/  LDC.64 R6, c[0x0][0x380] ;  /* 0x0000e000ff067b82 */ /* 0x000e220000000a00 */
[----:B------:R-:W-:-:S04]  /*0df0*/  IMAD R3, R22, R24, R25 ;  /* 0x0000001816037224 */ /* 0x000fc800078e0219 */
[----:B0-----:R-:W-:Y:S01]  /*0e00*/  IMAD.WIDE R6, R3, 0x8, R6 ;  /* 0x0000000803067825 */ /* 0x001fe200078e0206 */
[----:B--2---:R-:W-:-:S07]  /*0e10*/  DMUL R4, R30, R4 ;  /* 0x000000041e047228 */ /* 0x004fce0000000000 */
[----:B------:R0:W-:Y:S04]  /*0e20*/  STG.E.64 desc[UR38][R6.64], R4 ;  /* 0x0000000406007986 */ /* 0x0001e8000c101b26 */
.L_x_655:
[----:B------:R-:W-:Y:S05]  /*0e30*/  BSYNC.RECONVERGENT B7 ;  /* 0x0000000000077941 */ /* 0x000fea0003800200 */
.L_x_653:
[----:B------:R-:W1:Y:S01]  /*0e40*/  LDCU UR4, c[0x0][0x440] ;  /* 0x00008800ff0477ac */ /* 0x000e620008000800 */
[----:B------:R-:W-:Y:S01]  /*0e50*/  BSSY.RECONVERGENT B7, `(.L_x_657) ;  /* 0x000002f000077945 */ /* 0x000fe20003800200 */
[----:B-1----:R-:W-:Y:S02]  /*0e60*/  ISETP.NE.AND P0, PT, R22, UR4, PT ;  /* 0x0000000416007c0c */ /* 0x002fe4000bf05270 */
[----:B------:R-:W-:-:S11]  /*0e70*/  IADD3 R22, PT, PT, R16, -0x2, RZ ;  /* 0xfffffffe10167810 */ /* 0x000fd60007ffe0ff */
[----:B------:R-:W-:Y:S05]  /*0e80*/  @!P0 BRA `(.L_x_658) ;  /* 0x0000000000948947 */ /* 0x000fea0003800000 */
[----:B0-----:R-:W0:Y:S01]  /*0e90*/  LDC.64 R4, c[0x0][0x410] ;  /* 0x00010400ff047b82 */ /* 0x001e220000000a00 */
[----:B------:R-:W-:Y:S01]  /*0ea0*/  IMAD R3, R22, R24, R25 ;  /* 0x0000001816037224 */ /* 0x000fe200078e0219 */
[----:B------:R-:W2:Y:S06]  /*0eb0*/  LDG.E.64 R10, desc[UR38][R34.64+-0x10] ;  /* 0xfffff026220a7981 */ /* 0x000eac000c1e1b00 */
[----:B------:R-:W1:Y:S01]  /*0ec0*/  LDC.64 R12, c[0x0][0x380] ;  /* 0x0000e000ff0c7b82 */ /* 0x000e620000000a00 */
[----:B0-----:R-:W-:-:S06]  /*0ed0*/  IMAD.WIDE R4, R3, 0x8, R4 ;  /* 0x0000000803047825 */ /* 0x001fcc00078e0204 */
[----:B------:R-:W3:Y:S01]  /*0ee0*/  LDG.E.64 R4, desc[UR38][R4.64] ;  /* 0x0000002604047981 */ /* 0x000ee2000c1e1b00 */
[----:B------:R-:W-:-:S04]  /*0ef0*/  IMAD.IADD R7, R3, 0x1, R24 ;  /* 0x0000000103077824 */ /* 0x000fc800078e0218 */
        /* <DEDUP_REMOVED lines=29> */
.L_x_660:
[----:B------:R-:W-:Y:S05]  /*10d0*/  BRA `(.L_x_659) ;  /* 0x0000000000187947 */ /* 0x000fea0003800000 */
.L_x_658:
[----:B0-----:R-:W2:Y:S01]  /*10e0*/  LDG.E.64 R4, desc[UR38][R34.64+-0x10] ;  /* 0xfffff02622047981 */ /* 0x001ea2000c1e1b00 */
[----:B------:R-:W0:Y:S01]  /*10f0*/  LDC.64 R6, c[0x0][0x380] ;  /* 0x0000e000ff067b82 */ /* 0x000e220000000a00 */
[----:B------:R-:W-:-:S04]  /*1100*/  IMAD R3, R22, R24, R25 ;  /* 0x0000001816037224 */ /* 0x000fc800078e0219 */
[----:B0-----:R-:W-:Y:S01]  /*1110*/  IMAD.WIDE R6, R3, 0x8, R6 ;  /* 0x0000000803067825 */ /* 0x001fe200078e0206 */
[----:B--2---:R-:W-:-:S07]  /*1120*/  DMUL R4, R30, R4 ;  /* 0x000000041e047228 */ /* 0x004fce0000000000 */
[----:B------:R0:W-:Y:S04]  /*1130*/  STG.E.64 desc[UR38][R6.64], R4 ;  /* 0x0000000406007986 */ /* 0x0001e8000c101b26 */
.L_x_659:
[----:B------:R-:W-:Y:S05]  /*1140*/  BSYNC.RECONVERGENT B7 ;  /* 0x0000000000077941 */ /* 0x000fea0003800200 */
.L_x_657:
[----:B------:R-:W1:Y:S01]  /*1150*/  LDCU UR4, c[0x0][0x440] ;  /* 0x00008800ff0477ac */ /* 0x000e620008000800 */
[----:B------:R-:W-:Y:S01]  /*1160*/  BSSY.RECONVERGENT B7, `(.L_x_661) ;  /* 0x000002f000077945 */ /* 0x000fe20003800200 */
[----:B-1----:R-:W-:Y:S01]  /*1170*/  ISETP.NE.AND P0, PT, R22, UR4, PT ;  /* 0x0000000416007c0c */ /* 0x002fe2000bf05270 */
[----:B------:R-:W-:-:S12]  /*1180*/  VIADD R22, R16, 0xfffffffd ;  /* 0xfffffffd10167836 */ /* 0x000fd80000000000 */
        /* <DEDUP_REMOVED lines=24> */
[----:B------:R-:W-:Y:S01]  /*1310*/  MOV R23, R17 ;  /* 0x0000001100177202 */ /* 0x000fe20000000f00 */
[----:B------:R0:W-:Y:S01]  /*1320*/  STL.64 [R1+0x10], R8 ;  /* 0x0000100801007387 */ /* 0x0001e20000100a00 */
[----:B------:R-:W-:Y:S01]  /*1330*/  MOV R0, 0x40 ;  /* 0x0000004000007802 */ /* 0x000fe20000000f00 */
[----:B------:R-:W1:Y:S01]  /*1340*/  LDCU.64 UR4, c[0x4][0x18] ;  /* 0x01000300ff0477ac */ /* 0x000e620008000a00 */
[----:B------:R-:W-:Y:S01]  /*1350*/  MOV R6, R18 ;  /* 0x0000001200067202 */ /* 0x000fe20000000f00 */
[----:B------:R0:W-:Y:S01]  /*1360*/  STL.64 [R1], R22 ;  /* 0x0000001601007387 */ /* 0x0001e20000100a00 */
[----:B------:R0:W2:Y:S01]  /*1370*/  LDC.64 R10, c[0x4][R0] ;  /* 0x01000000000a7b82 */ /* 0x0000a20000000a00 */
[----:B------:R-:W-:Y:S02]  /*1380*/  IMAD.MOV.U32 R7, RZ, RZ, R19 ;  /* 0x000000ffff077224 */ /* 0x000fe400078e0013 */
[----:B------:R0:W-:Y:S01]  /*1390*/  STL [R1+0x8], R2 ;  /* 0x0000080201007387 */ /* 0x0001e20000100800 */
[----:B-1----:R-:W-:-:S02]  /*13a0*/  IMAD.U32 R4, RZ, RZ, UR4 ;  /* 0x00000004ff047e24 */ /* 0x002fc4000f8e00ff */
[----:B0-----:R-:W-:-:S07]  /*13b0*/  IMAD.U32 R5, RZ, RZ, UR5 ;  /* 0x00000005ff057e24 */ /* 0x001fce000f8e00ff */
[----:B------:R-:W-:-:S07]  /*13c0*/  LEPC R20, `(.L_x_664) ;  /* 0x000000001014794e */ /* 0x000fce0000000000 */
[----:B--2---:R-:W-:Y:S05]  /*13d0*/  CALL.ABS.NOINC R10 ;  /* 0x000000000a007343 */ /* 0x004fea0003c00000 */
.L_x_664:
[----:B------:R-:W-:Y:S05]  /*13e0*/  BRA `(.L_x_663) ;  /* 0x0000000000187947 */ /* 0x000fea0003800000 */
.L_x_662:
[----:B0-----:R-:W2:Y:S01]  /*13f0*/  LDG.E.64 R4, desc[UR38][R34.64+-0x18] ;  /* 0xffffe82622047981 */ /* 0x001ea2000c1e1b00 */
[----:B------:R-:W0:Y:S01]  /*1400*/  LDC.64 R6, c[0x0][0x380] ;  /* 0x0000e000ff067b82 */ /* 0x000e220000000a00 */
[----:B------:R-:W-:-:S04]  /*1410*/  IMAD R3, R22, R24, R25 ;  /* 0x0000001816037224 */ /* 0x000fc800078e0219 */
[----:B0-----:R-:W-:Y:S01]  /*1420*/  IMAD.WIDE R6, R3, 0x8, R6 ;  /* 0x0000000803067825 */ /* 0x001fe200078e0206 */
[----:B--2---:R-:W-:-:S07]  /*1430*/  DMUL R4, R30, R4 ;  /* 0x000000041e047228 */ /* 0x004fce0000000000 */
[----:B------:R0:W-:Y:S04]  /*1440*/  STG.E.64 desc[UR38][R6.64], R4 ;  /* 0x0000000406007986 */ /* 0x0001e8000c101b26 */
.L_x_663:
[----:B------:R-:W-:Y:S05]  /*1450*/  BSYNC.RECONVERGENT B7 ;  /* 0x0000000000077941 */ /* 0x000fea0003800200 */
.L_x_661:
[----:B------:R-:W1:Y:S01]  /*1460*/  LDCU UR4, c[0x0][0x440] ;  /* 0x00008800ff0477ac */ /* 0x000e620008000800 */
[----:B------:R-:W-:Y:S01]  /*1470*/  BSSY.RECONVERGENT B7, `(.L_x_665) ;  /* 0x000002e000077945 */ /* 0x000fe20003800200 */
[----:B------:R-:W-:Y:S01]  /*1480*/  VIADD R16, R16, 0xfffffffc ;  /* 0xfffffffc10107836 */ /* 0x000fe20000000000 */
[----:B-1----:R-:W-:-:S13]  /*1490*/  ISETP.NE.AND P0, PT, R22, UR4, PT ;  /* 0x0000000416007c0c */ /* 0x002fda000bf05270 */
        /* <DEDUP_REMOVED lines=24> */
[----:B------:R-:W-:Y:S01]  /*1620*/  MOV R0, 0x40 ;  /* 0x0000004000007802 */ /* 0x000fe20000000f00 */
[----:B------:R0:W-:Y:S01]  /*1630*/  STL.64 [R1+0x10], R8 ;  /* 0x0000100801007387 */ /* 0x0001e20000100a00 */
[----:B------:R-:W1:Y:S01]  /*1640*/  LDCU.64 UR4, c[0x4][0x18] ;  /* 0x01000300ff0477ac */ /* 0x000e620008000a00 */
[----:B------:R-:W-:Y:S01]  /*1650*/  MOV R6, R18 ;  /* 0x0000001200067202 */ /* 0x000fe20000000f00 */
[----:B------:R0:W2:Y:S01]  /*1660*/  LDC.64 R10, c[0x4][R0] ;  /* 0x01000000000a7b82 */ /* 0x0000a20000000a00 */
[----:B------:R0:W-:Y:S01]  /*1670*/  STL.64 [R1], R16 ;  /* 0x0000001001007387 */ /* 0x0001e20000100a00 */
[----:B------:R-:W-:-:S03]  /*1680*/  IMAD.MOV.U32 R7, RZ, RZ, R19 ;  /* 0x000000ffff077224 */ /* 0x000fc600078e0013 */
[----:B------:R0:W-:Y:S01]  /*1690*/  STL [R1+0x8], R2 ;  /* 0x0000080201007387 */ /* 0x0001e20000100800 */
[----:B-1----:R-:W-:Y:S02]  /*16a0*/  IMAD.U32 R4, RZ, RZ, UR4 ;  /* 0x00000004ff047e24 */ /* 0x002fe4000f8e00ff */
[----:B0-----:R-:W-:-:S07]  /*16b0*/  IMAD.U32 R5, RZ, RZ, UR5 ;  /* 0x00000005ff057e24 */ /* 0x001fce000f8e00ff */
[----:B------:R-:W-:-:S07]  /*16c0*/  LEPC R20, `(.L_x_668) ;  /* 0x000000001014794e */ /* 0x000fce0000000000 */
[----:B--2---:R-:W-:Y:S05]  /*16d0*/  CALL.ABS.NOINC R10 ;  /* 0x000000000a007343 */ /* 0x004fea0003c00000 */
.L_x_668:
[----:B------:R-:W-:Y:S05]  /*16e0*/  BRA `(.L_x_667) ;  /* 0x0000000000187947 */ /* 0x000fea0003800000 */
.L_x_666:
[----:B------:R-:W2:Y:S01]  /*16f0*/  LDG.E.64 R34, desc[UR38][R34.64+-0x20] ;  /* 0xffffe02622227981 */ /* 0x000ea2000c1e1b00 */
[----:B0-----:R-:W0:Y:S01]  /*1700*/  LDC.64 R6, c[0x0][0x380] ;  /* 0x0000e000ff067b82 */ /* 0x001e220000000a00 */
[----:B------:R-:W-:-:S04]  /*1710*/  IMAD R3, R16, R24, R25 ;  /* 0x0000001810037224 */ /* 0x000fc800078e0219 */
[----:B0-----:R-:W-:Y:S01]  /*1720*/  IMAD.WIDE R6, R3, 0x8, R6 ;  /* 0x0000000803067825 */ /* 0x001fe200078e0206 */
[----:B--2---:R-:W-:-:S07]  /*1730*/  DMUL R4, R30, R34 ;  /* 0x000000221e047228 */ /* 0x004fce0000000000 */
[----:B------:R0:W-:Y:S04]  /*1740*/  STG.E.64 desc[UR38][R6.64], R4 ;  /* 0x0000000406007986 */ /* 0x0001e8000c101b26 */
.L_x_667:
[----:B------:R-:W-:Y:S05]  /*1750*/  BSYNC.RECONVERGENT B7 ;  /* 0x0000000000077941 */ /* 0x000fea0003800200 */
.L_x_665:
[----:B------:R-:W-:-:S13]  /*1760*/  ISETP.GT.AND P0, PT, R26, 0x4, PT ;  /* 0x000000041a00780c */ /* 0x000fda0003f04270 */
[----:B------:R-:W-:Y:S05]  /*1770*/  @P0 BRA `(.L_x_669) ;  /* 0xfffffff000d40947 */ /* 0x000fea000383ffff */
[----:B------:R-:W-:Y:S05]  /*1780*/  BSYNC.RECONVERGENT B6 ;  /* 0x0000000000067941 */ /* 0x000fea0003800200 */
.L_x_652:
[----:B------:R-:W-:Y:S05]  /*1790*/  BRA `(.L_x_651) ;  /* 0x0000000c002c7947 */ /* 0x000fea0003800000 */
.L_x_644:
[----:B------:R-:W0:Y:S01]  /*17a0*/  LDCU UR4, c[0x0][0x440] ;  /* 0x00008800ff0477ac */ /* 0x000e220008000800 */
[----:B------:R-:W-:Y:S01]  /*17b0*/  LOP3.LUT P0, R16, R8, 0x3, RZ, 0xc0, !PT ;  /* 0x0000000308107812 */ /* 0x000fe2000780c0ff */
[----:B0-----:R-:W-:-:S12]  /*17c0*/  IMAD.U32 R0, RZ, RZ, UR4 ;  /* 0x00000004ff007e24 */ /* 0x001fd8000f8e00ff */
[----:B------:R-:W-:Y:S05]  /*17d0*/  @!P0 BRA `(.L_x_670) ;  /* 0x0000000000e48947 */ /* 0x000fea0003800000 */
[----:B------:R-:W0:Y:S01]  /*17e0*/  LDC.64 R4, c[0x0][0x398] ;  /* 0x0000e600ff047b82 */ /* 0x000e220000000a00 */
[----:B------:R-:W-:Y:S01]  /*17f0*/  SHF.R.S32.HI R33, RZ, 0x1f, R27 ;  /* 0x0000001fff217819 */ /* 0x000fe2000001141b */
[----:B------:R-:W-:Y:S01]  /*1800*/  IMAD.MOV.U32 R13, RZ, RZ, -0x1 ;  /* 0xffffffffff0d7424 */ /* 0x000fe200078e00ff */
[-C--:B------:R-:W-:Y:S01]  /*1810*/  IADD3 R0, P0, PT, R27, R8.reuse, RZ ;  /* 0x000000081b007210 */ /* 0x080fe20007f1e0ff */
[----:B------:R-:W-:Y:S01]  /*1820*/  IMAD R23, R9, R8, R17 ;  /* 0x0000000809177224 */ /* 0x000fe200078e0211 */
[----:B------:R-:W-:Y:S01]  /*1830*/  MOV R12, 0xfffffff8 ;  /* 0xfffffff8000c7802 */ /* 0x000fe20000000f00 */
[----:B------:R-:W-:Y:S01]  /*1840*/  IMAD.MOV.U32 R32, RZ, RZ, RZ ;  /* 0x000000ffff207224 */ /* 0x000fe200078e00ff */
[----:B------:R-:W-:Y:S01]  /*1850*/  LEA.HI.X.SX32 R3, R8, R33, 0x1, P0 ;  /* 0x0000002108037211 */ /* 0x000fe200000f0eff */
[----:B------:R-:W-:Y:S01]  /*1860*/  IMAD R23, R23, UR8, R2 ;  /* 0x0000000817177c24 */ /* 0x000fe2000f8e0202 */
[----:B------:R-:W-:Y:S02]  /*1870*/  IADD3 R16, PT, PT, -R16, RZ, RZ ;  /* 0x000000ff10107210 */ /* 0x000fe40007ffe1ff */
[----:B0-----:R-:W-:Y:S01]  /*1880*/  LEA R20, P0, R0, R4, 0x3 ;  /* 0x0000000400147211 */ /* 0x001fe200078018ff */
[----:B------:R-:W-:-:S03]  /*1890*/  IMAD.WIDE.U32 R12, R4, 0x1, R12 ;  /* 0x00000001040c7825 */ /* 0x000fc600078e000c */
[----:B------:R-:W-:Y:S01]  /*18a0*/  LEA.HI.X R21, R0, R5, R3, 0x3, P0 ;  /* 0x0000000500157211 */ /* 0x000fe200000f1c03 */
[----:B------:R-:W-:Y:S02]  /*18b0*/  IMAD R3, R22, R9, R17 ;  /* 0x0000000916037224 */ /* 0x000fe400078e0211 */
[----:B------:R-:W-:Y:S02]  /*18c0*/  IMAD.IADD R26, R13, 0x1, R5 ;  /* 0x000000010d1a7824 */ /* 0x000fe400078e0205 */
[----:B------:R-:W-:Y:S02]  /*18d0*/  IMAD.U32 R0, RZ, RZ, UR4 ;  /* 0x00000004ff007e24 */ /* 0x000fe4000f8e00ff */
[----:B------:R-:W-:-:S07]  /*18e0*/  IMAD R3, R3, UR8, R2 ;  /* 0x0000000803037c24 */ /* 0x000fce000f8e0202 */
.L_x_674:
[----:B------:R-:W-:Y:S01]  /*18f0*/  ISETP.NE.AND P0, PT, R32, RZ, PT ;  /* 0x000000ff2000720c */ /* 0x000fe20003f05270 */
[----:B------:R-:W-:Y:S01]  /*1900*/  BSSY.RECONVERGENT B0, `(.L_x_671) ;  /* 0x0000021000007945 */ /* 0x000fe20003800200 */
[----:B------:R-:W-:-:S04]  /*1910*/  IADD3 R16, PT, PT, R16, 0x1, RZ ;  /* 0x0000000110107810 */ /* 0x000fc80007ffe0ff */
[----:B------:R-:W-:-:S07]  /*1920*/  ISETP.NE.AND P1, PT, R16, RZ, PT ;  /* 0x000000ff1000720c */ /* 0x000fce0003f25270 */
[----:B01----:R-:W-:Y:S06]  /*1930*/  @!P0 BRA `(.L_x_672) ;  /* 0x0000000000608947 */ /* 0x003fec0003800000 */
[----:B------:R-:W0:Y:S01]  /*1940*/  LDC.64 R4, c[0x0][0x410] ;  /* 0x00010400ff047b82 */ /* 0x000e220000000a00 */
[----:B------:R-:W-:-:S07]  /*1950*/  IADD3 R7, P0, PT, R27, R0, RZ ;  /* 0x000000001b077210 */ /* 0x000fce0007f1e0ff */
[----:B------:R-:W1:Y:S01]  /*1960*/  LDC.64 R14, c[0x0][0x380] ;  /* 0x0000e000ff0e7b82 */ /* 0x000e620000000a00 */
[----:B------:R-:W-:Y:S02]  /*1970*/  LEA.HI.X.SX32 R6, R0, R33, 0x1, P0 ;  /* 0x0000002100067211 */ /* 0x000fe400000f0eff */
[----:B------:R-:W-:Y:S01]  /*1980*/  LEA R10, P0, R7, R12, 0x3 ;  /* 0x0000000c070a7211 */ /* 0x000fe200078018ff */
[----:B0-----:R-:W-:-:S06]  /*1990*/  IMAD.WIDE R4, R3, 0x8, R4 ;  /* 0x0000000803047825 */ /* 0x001fcc00078e0204 */
[----:B------:R-:W2:Y:S01]  /*19a0*/  LDG.E.64 R4, desc[UR38][R4.64] ;  /* 0x0000002604047981 */ /* 0x000ea2000c1e1b00 */
[----:B------:R-:W-:Y:S01]  /*19b0*/  LEA.HI.X R11, R7, R26, R6, 0x3, P0 ;  /* 0x0000001a070b7211 */ /* 0x000fe200000f1c06 */
[----:B-1----:R-:W-:-:S05]  /*19c0*/  IMAD.WIDE R6, R23, 0x8, R14 ;  /* 0x0000000817067825 */ /* 0x002fca00078e020e */
[----:B------:R-:W3:Y:S04]  /*19d0*/  LDG.E.64 R10, desc[UR38][R10.64] ;  /* 0x000000260a0a7981 */ /* 0x000ee8000c1e1b00 */
[----:B------:R-:W4:Y:S01]  /*19e0*/  LDG.E.64 R6, desc[UR38][R6.64] ;  /* 0x0000002606067981 */ /* 0x000f22000c1e1b00 */
[----:B------:R-:W-:Y:S01]  /*19f0*/  UMOV UR4, 0xe48e0530 ;  /* 0xe48e053000047882 */ /* 0x000fe20000000000 */
[----:B------:R-:W-:Y:S01]  /*1a00*/  UMOV UR5, 0x2b2bff2e ;  /* 0x2b2bff2e00057882 */ /* 0x000fe20000000000 */
[----:B--2---:R-:W-:-:S08]  /*1a10*/  DADD R8, -R4, 1 ;  /* 0x3ff0000004087429 */ /* 0x004fd00000000100 */
[----:B------:R-:W-:-:S08]  /*1a20*/  DMUL R8, R8, R28 ;  /* 0x0000001c08087228 */ /* 0x000fd00000000000 */
[----:B---3--:R-:W-:-:S08]  /*1a30*/  DMUL R8, R8, R10 ;  /* 0x0000000a08087228 */ /* 0x008fd00000000000 */
[----:B----4-:R-:W-:Y:S01]  /*1a40*/  DFMA R4, R4, R6, R8 ;  /* 0x000000060404722b */ /* 0x010fe20000000008 */
[----:B------:R-:W-:-:S06]  /*1a50*/  IMAD.WIDE R8, R3, 0x8, R14 ;  /* 0x0000000803087825 */ /* 0x000fcc00078e020e */
[----:B------:R1:W-:Y:S01]  /*1a60*/  STG.E.64 desc[UR38][R8.64], R4 ;  /* 0x0000000408007986 */ /* 0x0003e2000c101b26 */
[----:B------:R-:W-:-:S14]  /*1a70*/  DSETP.GEU.AND P0, PT, |R4|, UR4, PT ;  /* 0x0000000404007e2a */ /* 0x000fdc000bf0e200 */
[----:B-1----:R-:W-:Y:S05]  /*1a80*/  @P0 BRA `(.L_x_673) ;  /* 0x0000000000200947 */ /* 0x002fea0003800000 */
[----:B------:R-:W-:-:S07]  /*1a90*/  DADD R4, -RZ, |R4| ;  /* 0x00000000ff047229 */ /* 0x000fce0000000504 */
[----:B------:R1:W-:Y:S01]  /*1aa0*/  STG.E.64 desc[UR38][R8.64], R4 ;  /* 0x0000000408007986 */ /* 0x0003e2000c101b26 */
[----:B------:R-:W-:Y:S05]  /*1ab0*/  BRA `(.L_x_673) ;  /* 0x0000000000147947 */ /* 0x000fea0003800000 */
.L_x_672:
[----:B------:R-:W2:Y:S01]  /*1ac0*/  LDG.E.64 R4, desc[UR38][R20.64+-0x8] ;  /* 0xfffff82614047981 */ /* 0x000ea2000c1e1b00 */
[----:B------:R-:W0:Y:S02]  /*1ad0*/  LDC.64 R6, c[0x0][0x380] ;  /* 0x0000e000ff067b82 */ /* 0x000e240000000a00 */
[----:B0-----:R-:W-:Y:S01]  /*1ae0*/  IMAD.WIDE R6, R3, 0x8, R6 ;  /* 0x0000000803067825 */ /* 0x001fe200078e0206 */
[----:B--2---:R-:W-:-:S07]  /*1af0*/  DMUL R4, R30, R4 ;  /* 0x000000041e047228 */ /* 0x004fce0000000000 */
[----:B------:R0:W-:Y:S04]  /*1b00*/  STG.E.64 desc[UR38][R6.64], R4 ;  /* 0x0000000406007986 */ /* 0x0001e8000c101b26 */
.L_x_673:
[----:B------:R-:W-:Y:S05]  /*1b10*/  BSYNC.RECONVERGENT B0 ;  /* 0x0000000000007941 */ /* 0x000fea0003800200 */
.L_x_671:
[----:B------:R-:W-:Y:S01]  /*1b20*/  VIADD R32, R32, 0xffffffff ;  /* 0xffffffff20207836 */ /* 0x000fe20000000000 */
[----:B------:R-:W-:Y:S01]  /*1b30*/  IADD3 R23, PT, PT, R23, -R24, RZ ;  /* 0x8000001817177210 */ /* 0x000fe20007ffe0ff */
[----:B------:R-:W-:Y:S02]  /*1b40*/  IMAD.IADD R3, R3, 0x1, -R24 ;  /* 0x0000000103037824 */ /* 0x000fe400078e0a18 */
[----:B------:R-:W-:Y:S01]  /*1b50*/  VIADD R0, R0, 0xffffffff ;  /* 0xffffffff00007836 */ /* 0x000fe20000000000 */
[----:B------:R-:W-:Y:S06]  /*1b60*/  @P1 BRA `(.L_x_674) ;  /* 0xfffffffc00601947 */ /* 0x000fec000383ffff */
.L_x_670:
[----:B------:R-:W-:-:S13]  /*1b70*/  ISETP.GE.U32.AND P0, PT, R22, 0x3, PT ;  /* 0x000000031600780c */ /* 0x000fda0003f06070 */
[----:B------:R-:W-:Y:S05]  /*1b80*/  @!P0 BRA `(.L_x_651) ;  /* 0x0000000800308947 */ /* 0x000fea0003800000 */
[----:B------:R-:W2:Y:S01]  /*1b90*/  LDC.64 R20, c[0x0][0x398] ;  /* 0x0000e600ff147b82 */ /* 0x000ea20000000a00 */
[----:B------:R-:W3:Y:S01]  /*1ba0*/  LDCU.64 UR6, c[0x0][0x440] ;  /* 0x00008800ff0677ac */ /* 0x000ee20008000a00 */
[C---:B0-----:R-:W-:Y:S01]  /*1bb0*/  IADD3 R6, PT, PT, R0.reuse, -0x3, RZ ;  /* 0xfffffffd00067810 */ /* 0x041fe20007ffe0ff */
[C---:B-1----:R-:W-:Y:S01]  /*1bc0*/  VIADD R4, R0.reuse, 0xfffffffc ;  /* 0xfffffffc00047836 */ /* 0x042fe20000000000 */
[----:B------:R-:W0:Y:S01]  /*1bd0*/  LDCU UR4, c[0x0][0x458] ;  /* 0x00008b00ff0477ac */ /* 0x000e220008000800 */
[C---:B------:R-:W-:Y:S02]  /*1be0*/  VIADD R8, R0.reuse, 0xfffffffe ;  /* 0xfffffffe00087836 */ /* 0x040fe40000000000 */
[----:B------:R-:W-:Y:S02]  /*1bf0*/  VIADD R10, R0, 0xffffffff ;  /* 0xffffffff000a7836 */ /* 0x000fe40000000000 */
[--C-:B---3--:R-:W-:Y:S02]  /*1c00*/  IMAD R7, R4, UR7, R17.reuse ;  /* 0x0000000704077c24 */ /* 0x108fe4000f8e0211 */
[----:B------:R-:W-:-:S02]  /*1c10*/  IMAD R9, R6, UR7, R17 ;  /* 0x0000000706097c24 */ /* 0x000fc4000f8e0211 */
[--C-:B------:R-:W-:Y:S01]  /*1c20*/  IMAD R11, R8, UR7, R17.reuse ;  /* 0x00000007080b7c24 */ /* 0x100fe2000f8e0211 */
[----:B--2---:R-:W-:Y:S01]  /*1c30*/  IADD3 R3, P0, PT, R20, -0x10, RZ ;  /* 0xfffffff014037810 */ /* 0x004fe20007f1e0ff */
[--C-:B------:R-:W-:Y:S01]  /*1c40*/  IMAD R13, R10, UR7, R17.reuse ;  /* 0x000000070a0d7c24 */ /* 0x100fe2000f8e0211 */
[C---:B------:R-:W-:Y:S01]  /*1c50*/  IADD3 R8, PT, PT, R0.reuse, -UR6, RZ ;  /* 0x8000000600087c10 */ /* 0x040fe2000fffe0ff */
[----:B------:R-:W-:Y:S01]  /*1c60*/  IMAD R15, R0, UR7, R17 ;  /* 0x00000007000f7c24 */ /* 0x000fe2000f8e0211 */
[----:B------:R-:W-:Y:S01]  /*1c70*/  IADD3.X R6, PT, PT, R21, -0x1, RZ, P0, !PT ;  /* 0xffffffff15067810 */ /* 0x000fe200007fe4ff */
[--C-:B0-----:R-:W-:Y:S02]  /*1c80*/  IMAD R7, R7, UR4, R2.reuse ;  /* 0x0000000407077c24 */ /* 0x101fe4000f8e0202 */
[--C-:B------:R-:W-:Y:S02]  /*1c90*/  IMAD R9, R9, UR4, R2.reuse ;  /* 0x0000000409097c24 */ /* 0x100fe4000f8e0202 */
[----:B------:R-:W-:-:S02]  /*1ca0*/  IMAD R11, R11, UR4, R2 ;  /* 0x000000040b0b7c24 */ /* 0x000fc4000f8e0202 */
[--C-:B------:R-:W-:Y:S02]  /*1cb0*/  IMAD R13, R13, UR4, R2.reuse ;  /* 0x000000040d0d7c24 */ /* 0x100fe4000f8e0202 */
[----:B------:R-:W-:-:S07]  /*1cc0*/  IMAD R15, R15, UR4, R2 ;  /* 0x000000040f0f7c24 */ /* 0x000fce000f8e0202 */
.L_x_685:
[----:B01----:R-:W-:Y:S01]  /*1cd0*/  SHF.R.S32.HI R4, RZ, 0x1f, R0 ;  /* 0x0000001fff047819 */ /* 0x003fe20000011400 */
[----:B------:R-:W0:Y:S01]  /*1ce0*/  LDC R41, c[0x0][0x440] ;  /* 0x00011000ff297b82 */ /* 0x000e220000000800 */
[C---:B------:R-:W-:Y:S02]  /*1cf0*/  IADD3 R5, P1, PT, R27.reuse, R0, RZ ;  /* 0x000000001b057210 */ /* 0x040fe40007f3e0ff */
[----:B------:R-:W-:Y:S02]  /*1d00*/  ISETP.NE.AND P0, PT, R8, RZ, PT ;  /* 0x000000ff0800720c */ /* 0x000fe40003f05270 */
[----:B------:R-:W-:Y:S02]  /*1d10*/  LEA.HI.X.SX32 R4, R27, R4, 0x1, P1 ;  /* 0x000000041b047211 */ /* 0x000fe400008f0eff */
[----:B------:R-:W-:-:S04]  /*1d20*/  LEA R20, P1, R5, R3, 0x3 ;  /* 0x0000000305147211 */ /* 0x000fc800078218ff */
[----:B------:R-:W-:Y:S02]  /*1d30*/  LEA.HI.X R21, R5, R6, R4, 0x3, P1 ;  /* 0x0000000605157211 */ /* 0x000fe400008f1c04 */
[----:B------:R-:W1:Y:S03]  /*1d40*/  LDC.64 R4, c[0x0][0x380] ;  /* 0x0000e000ff047b82 */ /* 0x000e660000000a00 */
[----:B------:R-:W2:Y:S01]  /*1d50*/  @!P0 LDG.E.64 R22, desc[UR38][R20.64+0x8] ;  /* 0x0000082614168981 */ /* 0x000ea2000c1e1b00 */
[----:B------:R-:W-:-:S05]  /*1d60*/  VIADD R10, R0, 0xffffffff ;  /* 0xffffffff000a7836 */ /* 0x000fca0000000000 */
[----:B0-----:R-:W-:Y:S01]  /*1d70*/  ISETP.NE.AND P1, PT, R10, R41, PT ;  /* 0x000000290a00720c */ /* 0x001fe20003f25270 */
[----:B-1----:R-:W-:Y:S01]  /*1d80*/  IMAD.WIDE R38, R13, 0x8, R4 ;  /* 0x000000080d267825 */ /* 0x002fe200078e0204 */
[----:B--2---:R-:W-:-:S07]  /*1d90*/  @!P0 DMUL R22, R30, R22 ;  /* 0x000000161e168228 */ /* 0x004fce0000000000 */
[----:B------:R0:W-:Y:S01]  /*1da0*/  @!P0 STG.E.64 desc[UR38][R38.64], R22 ;  /* 0x0000001626008986 */ /* 0x0001e2000c101b26 */
[----:B------:R-:W-:Y:S05]  /*1db0*/  @!P0 BRA `(.L_x_675) ;  /* 0x0000000000488947 */ /* 0x000fea0003800000 */
[----:B------:R-:W1:Y:S01]  /*1dc0*/  LDC.64 R32, c[0x0][0x410] ;  /* 0x00010400ff207b82 */ /* 0x000e620000000a00 */
[----:B------:R-:W2:Y:S01]  /*1dd0*/  LDG.E.64 R36, desc[UR38][R20.64+0x8] ;  /* 0x0000082614247981 */ /* 0x000ea2000c1e1b00 */
[----:B-1----:R-:W-:-:S06]  /*1de0*/  IMAD.WIDE R32, R13, 0x8, R32 ;  /* 0x000000080d207825 */ /* 0x002fcc00078e0220 */
[----:B------:R-:W0:Y:S01]  /*1df0*/  LDG.E.64 R32, desc[UR38][R32.64] ;  /* 0x0000002620207981 */ /* 0x000e22000c1e1b00 */
[----:B------:R-:W-:-:S06]  /*1e00*/  IMAD.WIDE R34, R15, 0x8, R4 ;  /* 0x000000080f227825 */ /* 0x000fcc00078e0204 */
[----:B------:R-:W3:Y:S01]  /*1e10*/  LDG.E.64 R34, desc[UR38][R34.64] ;  /* 0x0000002622227981 */ /* 0x000ee2000c1e1b00 */
[----:B------:R-:W-:Y:S01]  /*1e20*/  UMOV UR4, 0xe48e0530 ;  /* 0xe48e053000047882 */ /* 0x000fe20000000000 */
[----:B------:R-:W-:Y:S01]  /*1e30*/  UMOV UR5, 0x2b2bff2e ;  /* 0x2b2bff2e00057882 */ /* 0x000fe20000000000 */
[----:B0-----:R-:W-:-:S08]  /*1e40*/  DADD R22, -R32, 1 ;  /* 0x3ff0000020167429 */ /* 0x001fd00000000100 */
[----:B------:R-:W-:-:S08]  /*1e50*/  DMUL R22, R22, R28 ;  /* 0x0000001c16167228 */ /* 0x000fd00000000000 */
[----:B--2---:R-:W-:-:S08]  /*1e60*/  DMUL R22, R22, R36 ;  /* 0x0000002416167228 */ /* 0x004fd00000000000 */
[----:B---3--:R-:W-:-:S08]  /*1e70*/  DFMA R36, R32, R34, R22 ;  /* 0x000000222024722b */ /* 0x008fd00000000016 */
[----:B------:R-:W-:Y:S02]  /*1e80*/  DSETP.GEU.AND P0, PT, |R36|, UR4, PT ;  /* 0x0000000424007e2a */ /* 0x000fe4000bf0e200 */
[----:B------:R-:W-:Y:S01]  /*1e90*/  IMAD.MOV.U32 R22, RZ, RZ, R36 ;  /* 0x000000ffff167224 */ /* 0x000fe200078e0024 */
[----:B------:R-:W-:Y:S01]  /*1ea0*/  MOV R23, R37 ;  /* 0x0000002500177202 */ /* 0x000fe20000000f00 */
[----:B------:R1:W-:Y:S10]  /*1eb0*/  STG.E.64 desc[UR38][R38.64], R36 ;  /* 0x0000002426007986 */ /* 0x0003f4000c101b26 */
[----:B------:R-:W-:-:S07]  /*1ec0*/  @!P0 DADD R22, -RZ, |R36| ;  /* 0x00000000ff168229 */ /* 0x000fce0000000524 */
[----:B------:R1:W-:Y:S04]  /*1ed0*/  @!P0 STG.E.64 desc[UR38][R38.64], R22 ;  /* 0x0000001626008986 */ /* 0x0003e8000c101b26 */
.L_x_675:
[----:B------:R-:W-:Y:S01]  /*1ee0*/  BSSY.RECONVERGENT B0, `(.L_x_676) ;  /* 0x0000018000007945 */ /* 0x000fe20003800200 */
[----:B01----:R-:W-:-:S03]  /*1ef0*/  IMAD.WIDE R38, R11, 0x8, R4 ;  /* 0x000000080b267825 */ /* 0x003fc600078e0204 */
[----:B------:R-:W-:Y:S05]  /*1f00*/  @!P1 BRA `(.L_x_677) ;  /* 0x0000000000489947 */ /* 0x000fea0003800000 */
[----:B------:R-:W0:Y:S01]  /*1f10*/  LDC.64 R32, c[0x0][0x410] ;  /* 0x00010400ff207b82 */ /* 0x000e220000000a00 */
[----:B------:R-:W2:Y:S01]  /*1f20*/  LDG.E.64 R36, desc[UR38][R20.64] ;  /* 0x0000002614247981 */ /* 0x000ea2000c1e1b00 */
[----:B0-----:R-:W-:-:S06]  /*1f30*/  IMAD.WIDE R32, R11, 0x8, R32 ;  /* 0x000000080b207825 */ /* 0x001fcc00078e0220 */
[----:B------:R-:W3:Y:S01]  /*1f40*/  LDG.E.64 R32, desc[UR38][R32.64] ;  /* 0x0000002620207981 */ /* 0x000ee2000c1e1b00 */
[----:B------:R-:W-:Y:S01]  /*1f50*/  UMOV UR4, 0xe48e0530 ;  /* 0xe48e053000047882 */ /* 0x000fe20000000000 */
[----:B------:R-:W-:Y:S01]  /*1f60*/  UMOV UR5, 0x2b2bff2e ;  /* 0x2b2bff2e00057882 */ /* 0x000fe20000000000 */
[----:B---3--:R-:W-:-:S08]  /*1f70*/  DADD R34, -R32, 1 ;  /* 0x3ff0000020227429 */ /* 0x008fd00000000100 */
[----:B------:R-:W-:-:S08]  /*1f80*/  DMUL R34, R34, R28 ;  /* 0x0000001c22227228 */ /* 0x000fd00000000000 */
[----:B--2---:R-:W-:-:S08]  /*1f90*/  DMUL R34, R34, R36 ;  /* 0x0000002422227228 */ /* 0x004fd00000000000 */
[----:B------:R-:W-:-:S07]  /*1fa0*/  DFMA R34, R32, R22, R34 ;  /* 0x000000162022722b */ /* 0x000fce0000000022 */
[----:B------:R1:W-:Y:S01]  /*1fb0*/  STG.E.64 desc[UR38][R38.64], R34 ;  /* 0x0000002226007986 */ /* 0x0003e2000c101b26 */
[----:B------:R-:W-:Y:S02]  /*1fc0*/  DSETP.GEU.AND P0, PT, |R34|, UR4, PT ;  /* 0x0000000422007e2a */ /* 0x000fe4000bf0e200 */
[----:B------:R-:W-:Y:S02]  /*1fd0*/  IMAD.MOV.U32 R22, RZ, RZ, R34 ;  /* 0x000000ffff167224 */ /* 0x000fe400078e0022 */
[----:B------:R-:W-:-:S10]  /*1fe0*/  IMAD.MOV.U32 R23, RZ, RZ, R35 ;  /* 0x000000ffff177224 */ /* 0x000fd400078e0023 */
[----:B-1----:R-:W-:Y:S05]  /*1ff0*/  @P0 BRA `(.L_x_678) ;  /* 0x0000000000180947 */ /* 0x002fea0003800000 */
[----:B------:R-:W-:-:S07]  /*2000*/  DADD R22, -RZ, |R34| ;  /* 0x00000000ff167229 */ /* 0x000fce0000000522 */
[----:B------:R1:W-:Y:S01]  /*2010*/  STG.E.64 desc[UR38][R38.64], R22 ;  /* 0x0000001626007986 */ /* 0x0003e2000c101b26 */
[----:B------:R-:W-:Y:S05]  /*2020*/  BRA `(.L_x_678) ;  /* 0x00000000000c7947 */ /* 0x000fea0003800000 */
.L_x_677:
[----:B------:R-:W2:Y:S02]  /*2030*/  LDG.E.64 R22, desc[UR38][R20.64] ;  /* 0x0000002614167981 */ /* 0x000ea4000c1e1b00 */
[----:B--2---:R-:W-:-:S07]  /*2040*/  DMUL R22, R30, R22 ;  /* 0x000000161e167228 */ /* 0x004fce0000000000 */
[----:B------:R0:W-:Y:S04]  /*2050*/  STG.E.64 desc[UR38][R38.64], R22 ;  /* 0x0000001626007986 */ /* 0x0001e8000c101b26 */
.L_x_678:
[----:B------:R-:W-:Y:S05]  /*2060*/  BSYNC.RECONVERGENT B0 ;  /* 0x0000000000007941 */ /* 0x000fea0003800200 */
.L_x_676:
[----:B------:R-:W-:Y:S01]  /*2070*/  IADD3 R10, PT, PT, R0, -0x2, RZ ;  /* 0xfffffffe000a7810 */ /* 0x000fe20007ffe0ff */
[----:B------:R-:W-:Y:S01]  /*2080*/  BSSY.RECONVERGENT B0, `(.L_x_679) ;  /* 0x0000019000007945 */ /* 0x000fe20003800200 */
[----:B01----:R-:W-:Y:S02]  /*2090*/  IMAD.WIDE R38, R9, 0x8, R4 ;  /* 0x0000000809267825 */ /* 0x003fe400078e0204 */
[----:B------:R-:W-:-:S13]  /*20a0*/  ISETP.NE.AND P0, PT, R10, R41, PT ;  /* 0x000000290a00720c */ /* 0x000fda0003f05270 */
        /* <DEDUP_REMOVED lines=15> */
[----:B0-----:R-:W-:Y:S05]  /*21a0*/  @P0 BRA `(.L_x_681) ;  /* 0x0000000000180947 */ /* 0x001fea0003800000 */
[----:B------:R-:W-:-:S07]  /*21b0*/  DADD R22, -RZ, |R34| ;  /* 0x00000000ff167229 */ /* 0x000fce0000000522 */
[----:B------:R0:W-:Y:S01]  /*21c0*/  STG.E.64 desc[UR38][R38.64], R22 ;  /* 0x0000001626007986 */ /* 0x0001e2000c101b26 */
[----:B------:R-:W-:Y:S05]  /*21d0*/  BRA `(.L_x_681) ;  /* 0x00000000000c7947 */ /* 0x000fea0003800000 */
.L_x_680:
[----:B------:R-:W2:Y:S02]  /*21e0*/  LDG.E.64 R22, desc[UR38][R20.64+-0x8] ;  /* 0xfffff82614167981 */ /* 0x000ea4000c1e1b00 */
[----:B--2---:R-:W-:-:S07]  /*21f0*/  DMUL R22, R30, R22 ;  /* 0x000000161e167228 */ /* 0x004fce0000000000 */
[----:B------:R1:W-:Y:S04]  /*2200*/  STG.E.64 desc[UR38][R38.64], R22 ;  /* 0x0000001626007986 */ /* 0x0003e8000c101b26 */
.L_x_681:
[----:B------:R-:W-:Y:S05]  /*2210*/  BSYNC.RECONVERGENT B0 ;  /* 0x0000000000007941 */ /* 0x000fea0003800200 */
.L_x_679:
[----:B------:R-:W-:Y:S01]  /*2220*/  IADD3 R10, PT, PT, R0, -0x3, RZ ;  /* 0xfffffffd000a7810 */ /* 0x000fe20007ffe0ff */
[----:B------:R-:W-:Y:S03]  /*2230*/  BSSY.RECONVERGENT B0, `(.L_x_682) ;  /* 0x0000018000007945 */ /* 0x000fe60003800200 */
[----:B------:R-:W-:-:S13]  /*2240*/  ISETP.NE.AND P0, PT, R10, R41, PT ;  /* 0x000000290a00720c */ /* 0x000fda0003f05270 */
[----:B------:R-:W-:Y:S05]  /*2250*/  @!P0 BRA `(.L_x_683) ;  /* 0x0000000000448947 */ /* 0x000fea0003800000 */
[----:B------:R-:W2:Y:S01]  /*2260*/  LDC.64 R32, c[0x0][0x410] ;  /* 0x00010400ff207b82 */ /* 0x000ea20000000a00 */
[----:B------:R-:W3:Y:S01]  /*2270*/  LDG.E.64 R20, desc[UR38][R20.64+-0x10] ;  /* 0xfffff02614147981 */ /* 0x000ee2000c1e1b00 */
[----:B--2---:R-:W-:-:S06]  /*2280*/  IMAD.WIDE R32, R7, 0x8, R32 ;  /* 0x0000000807207825 */ /* 0x004fcc00078e0220 */
[----:B------:R-:W2:Y:S01]  /*2290*/  LDG.E.64 R32, desc[UR38][R32.64] ;  /* 0x0000002620207981 */ /* 0x000ea2000c1e1b00 */
[----:B------:R-:W-:Y:S01]  /*22a0*/  UMOV UR4, 0xe48e0530 ;  /* 0xe48e053000047882 */ /* 0x000fe20000000000 */
[----:B------:R-:W-:Y:S01]  /*22b0*/  UMOV UR5, 0x2b2bff2e ;  /* 0x2b2bff2e00057882 */ /* 0x000fe20000000000 */
[----:B--2---:R-:W-:-:S08]  /*22c0*/  DADD R34, -R32, 1 ;  /* 0x3ff0000020227429 */ /* 0x004fd00000000100 */
[----:B------:R-:W-:-:S08]  /*22d0*/  DMUL R34, R34, R28 ;  /* 0x0000001c22227228 */ /* 0x000fd00000000000 */
[----:B---3--:R-:W-:-:S08]  /*22e0*/  DMUL R34, R34, R20 ;  /* 0x0000001422227228 */ /* 0x008fd00000000000 */
[----:B------:R-:W-:Y:S01]  /*22f0*/  DFMA R34, R32, R22, R34 ;  /* 0x000000162022722b */ /* 0x000fe20000000022 */
[----:B01----:R-:W-:-:S06]  /*2300*/  IMAD.WIDE R22, R7, 0x8, R4 ;  /* 0x0000000807167825 */ /* 0x003fcc00078e0204 */
[----:B------:R1:W-:Y:S01]  /*2310*/  STG.E.64 desc[UR38][R22.64], R34 ;  /* 0x0000002216007986 */ /* 0x0003e2000c101b26 */
[----:B------:R-:W-:-:S14]  /*2320*/  DSETP.GEU.AND P0, PT, |R34|, UR4, PT ;  /* 0x0000000422007e2a */ /* 0x000fdc000bf0e200 */
[----:B-1----:R-:W-:Y:S05]  /*2330*/  @P0 BRA `(.L_x_684) ;  /* 0x00000000001c0947 */ /* 0x002fea0003800000 */
[----:B------:R-:W-:-:S07]  /*2340*/  DADD R4, -RZ, |R34| ;  /* 0x00000000ff047229 */ /* 0x000fce0000000522 */
[----:B------:R1:W-:Y:S01]  /*2350*/  STG.E.64 desc[UR38][R22.64], R4 ;  /* 0x0000000416007986 */ /* 0x0003e2000c101b26 */
[----:B------:R-:W-:Y:S05]  /*2360*/  BRA `(.L_x_684) ;  /* 0x0000000000107947 */ /* 0x000fea0003800000 */
.L_x_683:
[----:B------:R-:W0:Y:S01]  /*2370*/  LDG.E.64 R20, desc[UR38][R20.64+-0x10] ;  /* 0xfffff02614147981 */ /* 0x000e22000c1e1b00 */
[----:B------:R-:W-:Y:S01]  /*2380*/  IMAD.WIDE R4, R7, 0x8, R4 ;  /* 0x0000000807047825 */ /* 0x000fe200078e0204 */
[----:B01----:R-:W-:-:S07]  /*2390*/  DMUL R22, R30, R20 ;  /* 0x000000141e167228 */ /* 0x003fce0000000000 */
[----:B------:R0:W-:Y:S04]  /*23a0*/  STG.E.64 desc[UR38][R4.64], R22 ;  /* 0x0000001604007986 */ /* 0x0001e8000c101b26 */
.L_x_684:
[----:B------:R-:W-:Y:S05]  /*23b0*/  BSYNC.RECONVERGENT B0 ;  /* 0x0000000000007941 */ /* 0x000fea0003800200 */
.L_x_682:
[----:B------:R-:W-:Y:S01]  /*23c0*/  ISETP.GT.AND P0, PT, R0, 0x4, PT ;  /* 0x000000040000780c */ /* 0x000fe20003f04270 */
[C---:B------:R-:W-:Y:S02]  /*23d0*/  IMAD R7, R24.reuse, -0x4, R7 ;  /* 0xfffffffc18077824 */ /* 0x040fe400078e0207 */
[C---:B------:R-:W-:Y:S02]  /*23e0*/  IMAD R9, R24.reuse, -0x4, R9 ;  /* 0xfffffffc18097824 */ /* 0x040fe400078e0209 */
[----:B------:R-:W-:Y:S02]  /*23f0*/  IMAD R11, R24, -0x4, R11 ;  /* 0xfffffffc180b7824 */ /* 0x000fe400078e020b */
[----:B------:R-:W-:Y:S02]  /*2400*/  VIADD R0, R0, 0xfffffffc ;  /* 0xfffffffc00007836 */ /* 0x000fe40000000000 */
[----:B------:R-:W-:Y:S02]  /*2410*/  VIADD R8, R8, 0xfffffffc ;  /* 0xfffffffc08087836 */ /* 0x000fe40000000000 */
[----:B------:R-:W-:-:S02]  /*2420*/  IMAD R13, R24, -0x4, R13 ;  /* 0xfffffffc180d7824 */ /* 0x000fc400078e020d */
[----:B------:R-:W-:Y:S01]  /*2430*/  IMAD R15, R24, -0x4, R15 ;  /* 0xfffffffc180f7824 */ /* 0x000fe200078e020f */
[----:B------:R-:W-:Y:S06]  /*2440*/  @P0 BRA `(.L_x_685) ;  /* 0xfffffff800200947 */ /* 0x000fec000383ffff */
.L_x_651:
[----:B0-----:R-:W0:Y:S01]  /*2450*/  LDC R6, c[0x0][0x440] ;  /* 0x00011000ff067b82 */ /* 0x001e220000000800 */
[----:B------:R-:W2:Y:S07]  /*2460*/  LDCU UR4, c[0x0][0x474] ;  /* 0x00008e80ff0477ac */ /* 0x000eae0008000800 */
[----:B------:R-:W3:Y:S08]  /*2470*/  LDC.64 R30, c[0x0][0x398] ;  /* 0x0000e600ff1e7b82 */ /* 0x000ef00000000a00 */
[----:B------:R-:W4:Y:S01]  /*2480*/  LDC.64 R32, c[0x0][0x418] ;  /* 0x00010600ff207b82 */ /* 0x000f220000000a00 */
[----:B--2---:R-:W-:-:S07]  /*2490*/  UISETP.NE.AND UP0, UPT, UR4, 0x1, UPT ;  /* 0x000000010400788c */ /* 0x004fce000bf05270 */
[----:B------:R-:W2:Y:S01]  /*24a0*/  LDC.64 R34, c[0x0][0x390] ;  /* 0x0000e400ff227b82 */ /* 0x000ea20000000a00 */
[----:B0-----:R-:W-:-:S07]  /*24b0*/  IADD3 R3, PT, PT, R27, R6, RZ ;  /* 0x000000061b037210 */ /* 0x001fce0007ffe0ff */
[----:B------:R-:W0:Y:S01]  /*24c0*/  LDC.64 R36, c[0x0][0x380] ;  /* 0x0000e000ff247b82 */ /* 0x000e220000000a00 */
[----:B---3--:R-:W-:-:S07]  /*24d0*/  IMAD.WIDE R30, R3, 0x8, R30 ;  /* 0x00000008031e7825 */ /* 0x008fce00078e021e */
[----:B------:R-:W3:Y:S01]  /*24e0*/  LDC.64 R38, c[0x0][0x388] ;  /* 0x0000e200ff267b82 */ /* 0x000ee20000000a00 */
[----:B----4-:R-:W-:-:S04]  /*24f0*/  IMAD.WIDE R32, R17, 0x8, R32 ;  /* 0x0000000811207825 */ /* 0x010fc800078e0220 */
[----:B--2---:R-:W-:-:S04]  /*2500*/  IMAD.WIDE R34, R25, 0x8, R34 ;  /* 0x0000000819227825 */ /* 0x004fc800078e0222 */
[----:B0-----:R-:W-:-:S04]  /*2510*/  IMAD.WIDE R36, R25, 0x8, R36 ;  /* 0x0000000819247825 */ /* 0x001fc800078e0224 */
[----:B---3--:R-:W-:Y:S01]  /*2520*/  IMAD.WIDE R38, R25, 0x8, R38 ;  /* 0x0000000819267825 */ /* 0x008fe200078e0226 */
[----:B------:R-:W-:Y:S06]  /*2530*/  BRA.U UP0, `(.L_x_686) ;  /* 0x0000001100147547 */ /* 0x000fec000b800000 */
[C---:B------:R-:W-:Y:S01]  /*2540*/  VIADD R0, R6.reuse, 0xffffffff ;  /* 0xffffffff06007836 */ /* 0x040fe20000000000 */
[----:B------:R-:W-:Y:S01]  /*2550*/  LOP3.LUT R26, R6, 0x3, RZ, 0xc0, !PT ;  /* 0x00000003061a7812 */ /* 0x000fe200078ec0ff */
[----:B------:R-:W-:-:S03]  /*2560*/  IMAD.MOV.U32 R16, RZ, RZ, RZ ;  /* 0x000000ffff107224 */ /* 0x000fc600078e00ff */
[----:B------:R-:W-:-:S13]  /*2570*/  ISETP.GE.U32.AND P0, PT, R0, 0x3, PT ;  /* 0x000000030000780c */ /* 0x000fda0003f06070 */
[----:B------:R-:W-:Y:S05]  /*2580*/  @!P0 BRA `(.L_x_687) ;  /* 0x0000000800cc8947 */ /* 0x000fea0003800000 */
[----:B------:R-:W0:Y:S01]  /*2590*/  LDCU UR4, c[0x0][0x444] ;  /* 0x00008880ff0477ac */ /* 0x000e220008000800 */
[----:B------:R-:W-:Y:S01]  /*25a0*/  LOP3.LUT R16, R6, 0x7ffffffc, RZ, 0xc0, !PT ;  /* 0x7ffffffc06107812 */ /* 0x000fe200078ec0ff */
[----:B------:R-:W-:Y:S01]  /*25b0*/  BSSY.RECONVERGENT B6, `(.L_x_687) ;  /* 0x00000b0000067945 */ /* 0x000fe20003800200 */
[----:B------:R-:W-:Y:S01]  /*25c0*/  IADD3 R41, PT, PT, -R24, RZ, RZ ;  /* 0x000000ff18297210 */ /* 0x000fe20007ffe1ff */
[----:B------:R-:W2:Y:S01]  /*25d0*/  LDCU UR5, c[0x0][0x458] ;  /* 0x00008b00ff0577ac */ /* 0x000ea20008000800 */
[----:B------:R-:W-:Y:S01]  /*25e0*/  IMAD.MOV.U32 R43, RZ, RZ, RZ ;  /* 0x000000ffff2b7224 */ /* 0x000fe200078e00ff */
[----:B------:R-:W-:Y:S01]  /*25f0*/  MOV R40, R27 ;  /* 0x0000001b00287202 */ /* 0x000fe20000000f00 */
[----:B-1----:R-:W-:Y:S02]  /*2600*/  IMAD.MOV.U32 R22, RZ, RZ, 0x1 ;  /* 0x00000001ff167424 */ /* 0x002fe400078e00ff */
[----:B------:R-:W-:Y:S02]  /*2610*/  IMAD.MOV R42, RZ, RZ, -R16 ;  /* 0x000000ffff2a7224 */ /* 0x000fe400078e0a10 */
[----:B0-----:R-:W-:-:S04]  /*2620*/  VIADD R45, R17, -UR4 ;  /* 0x80000004112d7c36 */ /* 0x001fc80008000000 */
[----:B--2---:R-:W-:-:S07]  /*2630*/  IMAD R45, R45, UR5, R2 ;  /* 0x000000052d2d7c24 */ /* 0x004fce000f8e0202 */
.L_x_700:
[----:B------:R-:W-:Y:S01]  /*2640*/  ISETP.NE.AND P0, PT, R22, 0x1, PT ;  /* 0x000000011600780c */ /* 0x000fe20003f05270 */
[----:B------:R-:W-:-:S12]  /*2650*/  BSSY.RECONVERGENT B7, `(.L_x_688) ;  /* 0x0000036000077945 */ /* 0x000fd80003800200 */
[----:B0-----:R-:W-:Y:S05]  /*2660*/  @!P0 BRA `(.L_x_689) ;  /* 0x0000000000a08947 */ /* 0x001fea0003800000 */
[----:B------:R-:W0:Y:S01]  /*2670*/  LDC.64 R4, c[0x0][0x410] ;  /* 0x00010400ff047b82 */ /* 0x000e220000000a00 */
[----:B------:R-:W1:Y:S01]  /*2680*/  LDCU.64 UR4, c[0x0][0x398] ;  /* 0x00007300ff0477ac */ /* 0x000e620008000a00 */
[----:B------:R-:W-:-:S04]  /*2690*/  IADD3 R8, PT, PT, R22, -0x1, RZ ;  /* 0xffffffff16087810 */ /* 0x000fc80007ffe0ff */
[----:B------:R-:W-:Y:S02]  /*26a0*/  SHF.R.S32.HI R0, RZ, 0x1f, R8 ;  /* 0x0000001fff007819 */ /* 0x000fe40000011408 */
[----:B------:R-:W-:-:S04]  /*26b0*/  IADD3 R3, P0, PT, R27, R8, RZ ;  /* 0x000000081b037210 */ /* 0x000fc80007f1e0ff */
[----:B------:R-:W-:Y:S01]  /*26c0*/  LEA.HI.X.SX32 R0, R27, R0, 0x1, P0 ;  /* 0x000000001b007211 */ /* 0x000fe200000f0eff */
[----:B0-----:R-:W-:-:S06]  /*26d0*/  IMAD.WIDE R4, R45, 0x8, R4 ;  /* 0x000000082d047825 */ /* 0x001fcc00078e0204 */
[----:B------:R-:W2:Y:S01]  /*26e0*/  LDG.E.64 R4, desc[UR38][R4.64] ;  /* 0x0000002604047981 */ /* 0x000ea2000c1e1b00 */
[----:B-1----:R-:W-:-:S04]  /*26f0*/  LEA R14, P0, R3, UR4, 0x3 ;  /* 0x00000004030e7c11 */ /* 0x002fc8000f8018ff */
[----:B------:R-:W-:Y:S01]  /*2700*/  LEA.HI.X R15, R3, UR5, R0, 0x3, P0 ;  /* 0x00000005030f7c11 */ /* 0x000fe200080f1c00 */
[----:B------:R-:W-:-:S05]  /*2710*/  IMAD.WIDE R6, R41, 0x8, R38 ;  /* 0x0000000829067825 */ /* 0x000fca00078e0226 */
        /* <DEDUP_REMOVED lines=16> */
[----:B------:R-:W-:Y:S01]  /*2820*/  IMAD.MOV.U32 R9, RZ, RZ, R17 ;  /* 0x000000ffff097224 */ /* 0x000fe200078e0011 */
[----:B------:R-:W-:Y:S01]  /*2830*/  MOV R0, 0x40 ;  /* 0x0000004000007802 */ /* 0x000fe20000000f00 */
[----:B------:R0:W-:Y:S01]  /*2840*/  STL [R1+0x8], R2 ;  /* 0x0000080201007387 */ /* 0x0001e20000100800 */
[----:B------:R-:W1:Y:S01]  /*2850*/  LDCU.64 UR4, c[0x4][0x20] ;  /* 0x01000400ff0477ac */ /* 0x000e620008000a00 */
[----:B------:R-:W-:Y:S01]  /*2860*/  IMAD.MOV.U32 R6, RZ, RZ, R18 ;  /* 0x000000ffff067224 */ /* 0x000fe200078e0012 */
[----:B------:R0:W2:Y:S01]  /*2870*/  LDC.64 R10, c[0x4][R0] ;  /* 0x01000000000a7b82 */ /* 0x0000a20000000a00 */
[----:B------:R0:W-:Y:S01]  /*2880*/  STL.64 [R1], R8 ;  /* 0x0000000801007387 */ /* 0x0001e20000100a00 */
[----:B------:R-:W-:Y:S02]  /*2890*/  IMAD.MOV.U32 R7, RZ, RZ, R19 ;  /* 0x000000ffff077224 */ /* 0x000fe400078e0013 */
[----:B-1----:R-:W-:Y:S01]  /*28a0*/  IMAD.U32 R4, RZ, RZ, UR4 ;  /* 0x00000004ff047e24 */ /* 0x002fe2000f8e00ff */
[----:B0-----:R-:W-:-:S07]  /*28b0*/  MOV R5, UR5 ;  /* 0x0000000500057c02 */ /* 0x001fce0008000f00 */
[----:B------:R-:W-:-:S07]  /*28c0*/  LEPC R20, `(.L_x_691) ;  /* 0x000000001014794e */ /* 0x000fce0000000000 */
[----:B--2---:R-:W-:Y:S05]  /*28d0*/  CALL.ABS.NOINC R10 ;  /* 0x000000000a007343 */ /* 0x004fea0003c00000 */
.L_x_691:
[----:B------:R-:W-:Y:S05]  /*28e0*/  BRA `(.L_x_690) ;  /* 0x0000000000307947 */ /* 0x000fea0003800000 */
.L_x_689:
[----:B------:R-:W2:Y:S04]  /*28f0*/  LDG.E.64 R4, desc[UR38][R32.64] ;  /* 0x0000002620047981 */ /* 0x000ea8000c1e1b00 */
[----:B------:R-:W3:Y:S04]  /*2900*/  LDG.E.64 R6, desc[UR38][R34.64] ;  /* 0x0000002622067981 */ /* 0x000ee8000c1e1b00 */
[----:B------:R-:W3:Y:S04]  /*2910*/  LDG.E.64 R8, desc[UR38][R36.64] ;  /* 0x0000002624087981 */ /* 0x000ee8000c1e1b00 */
[----:B------:R-:W4:Y:S01]  /*2920*/  LDG.E.64 R12, desc[UR38][R30.64] ;  /* 0x000000261e0c7981 */ /* 0x000f22000c1e1b00 */
[----:B------:R-:W-:Y:S01]  /*2930*/  UMOV UR4, 0x54442d18 ;  /* 0x54442d1800047882 */ /* 0x000fe20000000000 */
[----:B------:R-:W-:Y:S01]  /*2940*/  UMOV UR5, 0x400921fb ;  /* 0x400921fb00057882 */ /* 0x000fe20000000000 */
[----:B--2---:R-:W-:-:S08]  /*2950*/  DADD R10, -R4, 1 ;  /* 0x3ff00000040a7429 */ /* 0x004fd00000000100 */
[----:B------:R-:W-:Y:S02]  /*2960*/  DMUL R10, R10, UR4 ;  /* 0x000000040a0a7c28 */ /* 0x000fe40008000000 */
[----:B---3--:R-:W-:-:S06]  /*2970*/  DADD R6, R6, R8 ;  /* 0x0000000006067229 */ /* 0x008fcc0000000008 */
[----:B----4-:R-:W-:-:S08]  /*2980*/  DMUL R10, R10, R12 ;  /* 0x0000000c0a0a7228 */ /* 0x010fd00000000000 */
[----:B------:R-:W-:-:S07]  /*2990*/  DFMA R6, R4, R6, R10 ;  /* 0x000000060406722b */ /* 0x000fce000000000a */
[----:B------:R0:W-:Y:S04]  /*29a0*/  STG.E.64 desc[UR38][R38.64], R6 ;  /* 0x0000000626007986 */ /* 0x0001e8000c101b26 */
.L_x_690:
[----:B------:R-:W-:Y:S05]  /*29b0*/  BSYNC.RECONVERGENT B7 ;  /* 0x0000000000077941 */ /* 0x000fea0003800200 */
.L_x_688:
[----:B------:R-:W1:Y:S08]  /*29c0*/  LDC.64 R48, c[0x0][0x410] ;  /* 0x00010400ff307b82 */ /* 0x000e700000000a00 */
[----:B------:R-:W2:Y:S01]  /*29d0*/  LDC.64 R46, c[0x0][0x398] ;  /* 0x0000e600ff2e7b82 */ /* 0x000ea20000000a00 */
[----:B-1----:R-:W-:-:S05]  /*29e0*/  IMAD.WIDE R48, R25, 0x8, R48 ;  /* 0x0000000819307825 */ /* 0x002fca00078e0230 */
[----:B------:R-:W3:Y:S01]  /*29f0*/  LDG.E.64 R4, desc[UR38][R48.64] ;  /* 0x0000002630047981 */ /* 0x000ee2000c1e1b00 */
[----:B--2---:R-:W-:-:S05]  /*2a00*/  IMAD.WIDE R46, R40, 0x8, R46 ;  /* 0x00000008282e7825 */ /* 0x004fca00078e022e */
[----:B------:R-:W2:Y:S01]  /*2a10*/  LDG.E.64 R12, desc[UR38][R46.64] ;  /* 0x000000262e0c7981 */ /* 0x000ea2000c1e1b00 */
[----:B0-----:R-:W-:-:S05]  /*2a20*/  IMAD.WIDE R6, R43, 0x8, R38 ;  /* 0x000000082b067825 */ /* 0x001fca00078e0226 */
[----:B------:R-:W4:Y:S01]  /*2a30*/  LDG.E.64 R8, desc[UR38][R6.64] ;  /* 0x0000002606087981 */ /* 0x000f22000c1e1b00 */
[----:B------:R-:W-:Y:S01]  /*2a40*/  UMOV UR4, 0xe48e0530 ;  /* 0xe48e053000047882 */ /* 0x000fe20000000000 */
[----:B------:R-:W-:Y:S01]  /*2a50*/  UMOV UR5, 0x2b2bff2e ;  /* 0x2b2bff2e00057882 */ /* 0x000fe20000000000 */
[----:B------:R-:W-:Y:S01]  /*2a60*/  IMAD.WIDE R50, R24, 0x8, R6 ;  /* 0x0000000818327825 */ /* 0x000fe200078e0206 */
[----:B------:R-:W-:Y:S01]  /*2a70*/  BSSY.RECONVERGENT B7, `(.L_x_692) ;  /* 0x0000019000077945 */ /* 0x000fe20003800200 */
[----:B---3--:R-:W-:-:S08]  /*2a80*/  DADD R10, -R4, 1 ;  /* 0x3ff00000040a7429 */ /* 0x008fd00000000100 */
[----:B------:R-:W-:-:S08]  /*2a90*/  DMUL R10, R10, R28 ;  /* 0x0000001c0a0a7228 */ /* 0x000fd00000000000 */
[----:B--2---:R-:W-:-:S08]  /*2aa0*/  DMUL R10, R10, R12 ;  /* 0x0000000c0a0a7228 */ /* 0x004fd00000000000 */
[----:B----4-:R-:W-:-:S08]  /*2ab0*/  DFMA R8, R4, R8, R10 ;  /* 0x000000080408722b */ /* 0x010fd0000000000a */
[----:B------:R-:W-:Y:S02]  /*2ac0*/  DADD R4, -RZ, |R8| ;  /* 0x00000000ff047229 */ /* 0x000fe40000000508 */
[----:B------:R-:W-:-:S08]  /*2ad0*/  DSETP.GEU.AND P0, PT, |R8|, UR4, PT ;  /* 0x0000000408007e2a */ /* 0x000fd0000bf0e200 */
[----:B------:R-:W-:Y:S02]  /*2ae0*/  FSEL R4, R4, R8, !P0 ;  /* 0x0000000804047208 */ /* 0x000fe40004000000 */
[----:B------:R-:W-:-:S05]  /*2af0*/  FSEL R5, R5, R9, !P0 ;  /* 0x0000000905057208 */ /* 0x000fca0004000000 */
[----:B------:R0:W-:Y:S01]  /*2b00*/  STG.E.64 desc[UR38][R50.64], R4 ;  /* 0x0000000432007986 */ /* 0x0001e2000c101b26 */
[----:B------:R-:W-:-:S14]  /*2b10*/  DSETP.GEU.AND P0, PT, R4, RZ, PT ;  /* 0x000000ff0400722a */ /* 0x000fdc0003f0e000 */
[----:B0-----:R-:W-:Y:S05]  /*2b20*/  @P0 BRA `(.L_x_693) ;  /* 0x0000000000340947 */ /* 0x001fea0003800000 */
[----:B------:R-:W-:Y:S01]  /*2b30*/  MOV R23, R17 ;  /* 0x0000001100177202 */ /* 0x000fe20000000f00 */
[----:B------:R0:W-:Y:S01]  /*2b40*/  STL [R1+0x8], R2 ;  /* 0x0000080201007387 */ /* 0x0001e20000100800 */
[----:B------:R-:W-:Y:S01]  /*2b50*/  MOV R0, 0x40 ;  /* 0x0000004000007802 */ /* 0x000fe20000000f00 */
[----:B------:R-:W1:Y:S01]  /*2b60*/  LDCU.64 UR4, c[0x4][0x20] ;  /* 0x01000400ff0477ac */ /* 0x000e620008000a00 */
[----:B------:R-:W-:Y:S01]  /*2b70*/  MOV R6, R18 ;  /* 0x0000001200067202 */ /* 0x000fe20000000f00 */
[----:B------:R0:W-:Y:S01]  /*2b80*/  STL.64 [R1], R22 ;  /* 0x0000001601007387 */ /* 0x0001e20000100a00 */
[----:B------:R0:W2:Y:S01]  /*2b90*/  LDC.64 R8, c[0x4][R0] ;  /* 0x0100000000087b82 */ /* 0x0000a20000000a00 */
[----:B------:R-:W-:Y:S02]  /*2ba0*/  IMAD.MOV.U32 R7, RZ, RZ, R19 ;  /* 0x000000ffff077224 */ /* 0x000fe400078e0013 */
[----:B-1----:R-:W-:Y:S02]  /*2bb0*/  IMAD.U32 R4, RZ, RZ, UR4 ;  /* 0x00000004ff047e24 */ /* 0x002fe4000f8e00ff */
[----:B0-----:R-:W-:-:S07]  /*2bc0*/  IMAD.U32 R5, RZ, RZ, UR5 ;  /* 0x00000005ff057e24 */ /* 0x001fce000f8e00ff */
[----:B------:R-:W-:-:S07]  /*2bd0*/  LEPC R20, `(.L_x_694) ;  /* 0x000000001014794e */ /* 0x000fce0000000000 */
[----:B--2---:R-:W-:Y:S05]  /*2be0*/  CALL.ABS.NOINC R8 ;  /* 0x0000000008007343 */ /* 0x004fea0003c00000 */
.L_x_694:
[----:B------:R0:W5:Y:S02]  /*2bf0*/  LDG.E.64 R4, desc[UR38][R50.64] ;  /* 0x0000002632047981 */ /* 0x000164000c1e1b00 */
.L_x_693:
[----:B------:R-:W-:Y:S05]  /*2c00*/  BSYNC.RECONVERGENT B7 ;  /* 0x0000000000077941 */ /* 0x000fea0003800200 */
.L_x_692:
[C---:B------:R-:W-:Y:S01]  /*2c10*/  IMAD.WIDE R48, R24.reuse, 0x8, R48 ;  /* 0x0000000818307825 */ /* 0x040fe200078e0230 */
[----:B------:R-:W2:Y:S04]  /*2c20*/  LDG.E.64 R10, desc[UR38][R46.64+0x8] ;  /* 0x000008262e0a7981 */ /* 0x000ea8000c1e1b00 */
[----:B------:R-:W3:Y:S01]  /*2c30*/  LDG.E.64 R6, desc[UR38][R48.64] ;  /* 0x0000002630067981 */ /* 0x000ee2000c1e1b00 */
[----:B------:R-:W-:Y:S01]  /*2c40*/  UMOV UR4, 0xe48e0530 ;  /* 0xe48e053000047882 */ /* 0x000fe20000000000 */
[----:B------:R-:W-:Y:S01]  /*2c50*/  UMOV UR5, 0x2b2bff2e ;  /* 0x2b2bff2e00057882 */ /* 0x000fe20000000000 */
[----:B0-----:R-:W-:Y:S01]  /*2c60*/  IMAD.WIDE R50, R24, 0x8, R50 ;  /* 0x0000000818327825 */ /* 0x001fe200078e0232 */
[----:B------:R-:W-:Y:S01]  /*2c70*/  BSSY.RECONVERGENT B7, `(.L_x_695) ;  /* 0x000001a000077945 */ /* 0x000fe20003800200 */
[----:B---3--:R-:W-:-:S08]  /*2c80*/  DADD R8, -R6, 1 ;  /* 0x3ff0000006087429 */ /* 0x008fd00000000100 */
[----:B------:R-:W-:-:S08]  /*2c90*/  DMUL R8, R8, R28 ;  /* 0x0000001c08087228 */ /* 0x000fd00000000000 */
[----:B--2---:R-:W-:-:S08]  /*2ca0*/  DMUL R8, R8, R10 ;  /* 0x0000000a08087228 */ /* 0x004fd00000000000 */
[----:B-----5:R-:W-:-:S08]  /*2cb0*/  DFMA R8, R6, R4, R8 ;  /* 0x000000040608722b */ /* 0x020fd00000000008 */
[----:B------:R-:W-:Y:S02]  /*2cc0*/  DADD R4, -RZ, |R8| ;  /* 0x00000000ff047229 */ /* 0x000fe40000000508 */
[----:B------:R-:W-:-:S08]  /*2cd0*/  DSETP.GEU.AND P0, PT, |R8|, UR4, PT ;  /* 0x0000000408007e2a */ /* 0x000fd0000bf0e200 */
[----:B------:R-:W-:Y:S02]  /*2ce0*/  FSEL R4, R4, R8, !P0 ;  /* 0x0000000804047208 */ /* 0x000fe40004000000 */
[----:B------:R-:W-:-:S05]  /*2cf0*/  FSEL R5, R5, R9, !P0 ;  /* 0x0000000905057208 */ /* 0x000fca0004000000 */
[----:B------:R0:W-:Y:S01]  /*2d00*/  STG.E.64 desc[UR38][R50.64], R4 ;  /* 0x0000000432007986 */ /* 0x0001e2000c101b26 */
[----:B------:R-:W-:-:S14]  /*2d10*/  DSETP.GEU.AND P0, PT, R4, RZ, PT ;  /* 0x000000ff0400722a */ /* 0x000fdc0003f0e000 */
[----:B0-----:R-:W-:Y:S05]  /*2d20*/  @P0 BRA `(.L_x_696) ;  /* 0x0000000000380947 */ /* 0x001fea0003800000 */
[----:B------:R-:W-:Y:S01]  /*2d30*/  VIADD R8, R22, 0x1 ;  /* 0x0000000116087836 */ /* 0x000fe20000000000 */
        /* <DEDUP_REMOVED lines=8> */
[----:B-1----:R-:W-:-:S02]  /*2dc0*/  IMAD.U32 R4, RZ, RZ, UR4 ;  /* 0x00000004ff047e24 */ /* 0x002fc4000f8e00ff */
[----:B0-----:R-:W-:-:S07]  /*2dd0*/  IMAD.U32 R5, RZ, RZ, UR5 ;  /* 0x00000005ff057e24 */ /* 0x001fce000f8e00ff */
[----:B------:R-:W-:-:S07]  /*2de0*/  LEPC R20, `(.L_x_697) ;  /* 0x000000001014794e */ /* 0x000fce0000000000 */
[----:B--2---:R-:W-:Y:S05]  /*2df0*/  CALL.ABS.NOINC R10 ;  /* 0x000000000a007343 */ /* 0x004fea0003c00000 */
.L_x_697:
[----:B------:R0:W5:Y:S02]  /*2e00*/  LDG.E.64 R4, desc[UR38][R50.64] ;  /* 0x0000002632047981 */ /* 0x000164000c1e1b00 */
.L_x_696:
[----:B------:R-:W-:Y:S05]  /*2e10*/  BSYNC.RECONVERGENT B7 ;  /* 0x0000000000077941 */ /* 0x000fea0003800200 */
.L_x_695:
[----:B------:R-:W-:Y:S01]  /*2e20*/  IMAD.WIDE R6, R24, 0x8, R48 ;  /* 0x0000000818067825 */ /* 0x000fe200078e0230 */
[----:B------:R-:W2:Y:S05]  /*2e30*/  LDG.E.64 R46, desc[UR38][R46.64+0x10] ;  /* 0x000010262e2e7981 */ /* 0x000eaa000c1e1b00 */
[----:B------:R-:W3:Y:S01]  /*2e40*/  LDG.E.64 R6, desc[UR38][R6.64] ;  /* 0x0000002606067981 */ /* 0x000ee2000c1e1b00 */
[----:B------:R-:W-:Y:S01]  /*2e50*/  UMOV UR4, 0xe48e0530 ;  /* 0xe48e053000047882 */ /* 0x000fe20000000000 */
[----:B------:R-:W-:Y:S01]  /*2e60*/  UMOV UR5, 0x2b2bff2e ;  /* 0x2b2bff2e00057882 */ /* 0x000fe20000000000 */
        /* <DEDUP_REMOVED lines=8> */
[----:B------:R-:W-:Y:S01]  /*2ef0*/  FSEL R9, R5, R9, !P0 ;  /* 0x0000000905097208 */ /* 0x000fe20004000000 */
[----:B------:R-:W-:-:S05]  /*2f00*/  IMAD.WIDE R4, R24, 0x8, R50 ;  /* 0x0000000818047825 */ /* 0x000fca00078e0232 */
[----:B------:R1:W-:Y:S01]  /*2f10*/  STG.E.64 desc[UR38][R4.64], R8 ;  /* 0x0000000804007986 */ /* 0x0003e2000c101b26 */
[----:B------:R-:W-:-:S14]  /*2f20*/  DSETP.GEU.AND P0, PT, R8, RZ, PT ;  /* 0x000000ff0800722a */ /* 0x000fdc0003f0e000 */
[----:B-1----:R-:W-:Y:S05]  /*2f30*/  @P0 BRA `(.L_x_699) ;  /* 0x0000000000340947 */ /* 0x002fea0003800000 */
[----:B------:R-:W-:Y:S01]  /*2f40*/  VIADD R8, R22, 0x2 ;  /* 0x0000000216087836 */ /* 0x000fe20000000000 */
[----:B------:R-:W-:Y:S01]  /*2f50*/  MOV R9, R17 ;  /* 0x0000001100097202 */ /* 0x000fe20000000f00 */
[----:B------:R1:W-:Y:S01]  /*2f60*/  STL [R1+0x8], R2 ;  /* 0x0000080201007387 */ /* 0x0003e20000100800 */
[----:B------:R-:W-:Y:S01]  /*2f70*/  MOV R0, 0x40 ;  /* 0x0000004000007802 */ /* 0x000fe20000000f00 */
[----:B------:R-:W2:Y:S01]  /*2f80*/  LDCU.64 UR4, c[0x4][0x20] ;  /* 0x01000400ff0477ac */ /* 0x000ea20008000a00 */
[----:B------:R-:W-:Y:S01]  /*2f90*/  MOV R6, R18 ;  /* 0x0000001200067202 */ /* 0x000fe20000000f00 */
[----:B------:R1:W-:Y:S01]  /*2fa0*/  STL.64 [R1], R8 ;  /* 0x0000000801007387 */ /* 0x0003e20000100a00 */
[----:B------:R1:W3:Y:S01]  /*2fb0*/  LDC.64 R10, c[0x4][R0] ;  /* 0x01000000000a7b82 */ /* 0x0002e20000000a00 */
[----:B------:R-:W-:Y:S02]  /*2fc0*/  IMAD.MOV.U32 R7, RZ, RZ, R19 ;  /* 0x000000ffff077224 */ /* 0x000fe400078e0013 */
[----:B--2---:R-:W-:-:S02]  /*2fd0*/  IMAD.U32 R4, RZ, RZ, UR4 ;  /* 0x00000004ff047e24 */ /* 0x004fc4000f8e00ff */
[----:B-1----:R-:W-:-:S07]  /*2fe0*/  IMAD.U32 R5, RZ, RZ, UR5 ;  /* 0x00000005ff057e24 */ /* 0x002fce000f8e00ff */
[----:B------:R-:W-:-:S07]  /*2ff0*/  LEPC R20, `(.L_x_699) ;  /* 0x000000001014794e */ /* 0x000fce0000000000 */
[----:B0--3--:R-:W-:Y:S05]  /*3000*/  CALL.ABS.NOINC R10 ;  /* 0x000000000a007343 */ /* 0x009fea0003c00000 */
.L_x_699:
[----:B------:R-:W-:Y:S05]  /*3010*/  BSYNC.RECONVERGENT B7 ;  /* 0x0000000000077941 */ /* 0x000fea0003800200 */
.L_x_698:
[----:B------:R-:W-:Y:S01]  /*3020*/  VIADD R42, R42, 0x4 ;  /* 0x000000042a2a7836 */ /* 0x000fe20000000000 */
[C---:B------:R-:W-:Y:S01]  /*3030*/  LEA R43, R24.reuse, R43, 0x2 ;  /* 0x0000002b182b7211 */ /* 0x040fe200078e10ff */
[C---:B------:R-:W-:Y:S01]  /*3040*/  IMAD R25, R24.reuse, 0x4, R25 ;  /* 0x0000000418197824 */ /* 0x040fe200078e0219 */
[----:B------:R-:W-:Y:S01]  /*3050*/  LEA R41, R24, R41, 0x2 ;  /* 0x0000002918297211 */ /* 0x000fe200078e10ff */
[----:B------:R-:W-:Y:S01]  /*3060*/  VIADD R40, R40, 0x4 ;  /* 0x0000000428287836 */ /* 0x000fe20000000000 */
[----:B------:R-:W-:Y:S01]  /*3070*/  ISETP.NE.AND P0, PT, R42, RZ, PT ;  /* 0x000000ff2a00720c */ /* 0x000fe20003f05270 */
[----:B------:R-:W-:Y:S02]  /*3080*/  IMAD R45, R24, 0x4, R45 ;  /* 0x00000004182d7824 */ /* 0x000fe400078e022d */
[----:B------:R-:W-:-:S10]  /*3090*/  VIADD R22, R22, 0x4 ;  /* 0x0000000416167836 */ /* 0x000fd40000000000 */
[----:B------:R-:W-:Y:S05]  /*30a0*/  @P0 BRA `(.L_x_700) ;  /* 0xfffffff400640947 */ /* 0x000fea000383ffff */
[----:B------:R-:W-:Y:S05]  /*30b0*/  BSYNC.RECONVERGENT B6 ;  /* 0x0000000000067941 */ /* 0x000fea0003800200 */
.L_x_687:
[----:B------:R-:W-:-:S13]  /*30c0*/  ISETP.NE.AND P0, PT, R26, RZ, PT ;  /* 0x000000ff1a00720c */ /* 0x000fda0003f05270 */
[----:B------:R-:W-:Y:S05]  /*30d0*/  @!P0 EXIT ;  /* 0x000000000000894d */ /* 0x000fea0003800000 */
[----:B------:R-:W2:Y:S01]  /*30e0*/  LDCU.64 UR4, c[0x0][0x398] ;  /* 0x00007300ff0477ac */ /* 0x000ea20008000a00 */
[C---:B-1----:R-:W-:Y:S01]  /*30f0*/  IADD3 R4, P0, PT, R27.reuse, R16, RZ ;  /* 0x000000101b047210 */ /* 0x042fe20007f1e0ff */
[----:B------:R-:W-:Y:S01]  /*3100*/  IMAD.MOV R26, RZ, RZ, -R26 ;  /* 0x000000ffff1a7224 */ /* 0x000fe200078e0a1a */
[----:B------:R-:W-:Y:S01]  /*3110*/  IADD3 R0, PT, PT, R16, -0x1, RZ ;  /* 0xffffffff10007810 */ /* 0x000fe20007ffe0ff */
[----:B------:R-:W1:Y:S01]  /*3120*/  LDCU UR6, c[0x0][0x444] ;  /* 0x00008880ff0677ac */ /* 0x000e620008000800 */
[----:B------:R-:W-:Y:S01]  /*3130*/  LEA.HI.X.SX32 R27, R27, RZ, 0x1, P0 ;  /* 0x000000ff1b1b7211 */ /* 0x000fe200000f0eff */
[----:B------:R-:W3:Y:S02]  /*3140*/  LDCU UR7, c[0x0][0x458] ;  /* 0x00008b00ff0777ac */ /* 0x000ee40008000800 */
[----:B------:R-:W-:Y:S01]  /*3150*/  IMAD R23, R0, R24, RZ ;  /* 0x0000001800177224 */ /* 0x000fe200078e02ff */
[----:B--2---:R-:W-:-:S04]  /*3160*/  LEA R22, P1, R4, UR4, 0x3 ;  /* 0x0000000404167c11 */ /* 0x004fc8000f8218ff */
[----:B------:R-:W-:Y:S01]  /*3170*/  IADD3 R22, P0, PT, R22, -0x8, RZ ;  /* 0xfffffff816167810 */ /* 0x000fe20007f1e0ff */
[----:B-1----:R-:W-:Y:S01]  /*3180*/  IMAD R3, R0, UR6, R17 ;  /* 0x0000000600037c24 */ /* 0x002fe2000f8e0211 */
[----:B------:R-:W-:-:S03]  /*3190*/  LEA.HI.X R27, R4, UR5, R27, 0x3, P1 ;  /* 0x00000005041b7c11 */ /* 0x000fc600088f1c1b */
[----:B---3--:R-:W-:Y:S01]  /*31a0*/  IMAD R25, R3, UR7, R2 ;  /* 0x0000000703197c24 */ /* 0x008fe2000f8e0202 */
[----:B------:R-:W-:-:S07]  /*31b0*/  IADD3.X R27, PT, PT, R27, -0x1, RZ, P0, !PT ;  /* 0xffffffff1b1b7810 */ /* 0x000fce00007fe4ff */
.L_x_705:
[----:B------:R-:W-:Y:S01]  /*31c0*/  ISETP.NE.AND P0, PT, R16, RZ, PT ;  /* 0x000000ff1000720c */ /* 0x000fe20003f05270 */
[----:B------:R-:W-:-:S12]  /*31d0*/  BSSY.RECONVERGENT B6, `(.L_x_701) ;  /* 0x0000030000067945 */ /* 0x000fd80003800200 */
[----:B-1----:R-:W-:Y:S05]  /*31e0*/  @!P0 BRA `(.L_x_702) ;  /* 0x0000000000888947 */ /* 0x002fea0003800000 */
[----:B------:R-:W1:Y:S01]  /*31f0*/  LDC.64 R4, c[0x0][0x410] ;  /* 0x00010400ff047b82 */ /* 0x000e620000000a00 */
[----:B------:R-:W-:Y:S01]  /*3200*/  IMAD.MOV.U32 R12, RZ, RZ, R22 ;  /* 0x000000ffff0c7224 */ /* 0x000fe200078e0016 */
[----:B------:R-:W-:Y:S01]  /*3210*/  MOV R13, R27 ;  /* 0x0000001b000d7202 */ /* 0x000fe20000000f00 */
[----:B------:R-:W-:-:S05]  /*3220*/  IMAD.WIDE R6, R23, 0x8, R38 ;  /* 0x0000000817067825 */ /* 0x000fca00078e0226 */
[----:B------:R-:W2:Y:S04]  /*3230*/  LDG.E.64 R12, desc[UR38][R12.64] ;  /* 0x000000260c0c7981 */ /* 0x000ea8000c1e1b00 */
[----:B------:R-:W3:Y:S01]  /*3240*/  LDG.E.64 R8, desc[UR38][R6.64] ;  /* 0x0000002606087981 */ /* 0x000ee2000c1e1b00 */
[----:B-1----:R-:W-:-:S06]  /*3250*/  IMAD.WIDE R4, R25, 0x8, R4 ;  /* 0x0000000819047825 */ /* 0x002fcc00078e0204 */
[----:B------:R-:W4:Y:S01]  /*3260*/  LDG.E.64 R4, desc[UR38][R4.64] ;  /* 0x0000002604047981 */ /* 0x000f22000c1e1b00 */
[----:B------:R-:W-:Y:S01]  /*3270*/  UMOV UR4, 0xe48e0530 ;  /* 0xe48e053000047882 */ /* 0x000fe20000000000 */
[----:B------:R-:W-:Y:S01]  /*3280*/  UMOV UR5, 0x2b2bff2e ;  /* 0x2b2bff2e00057882 */ /* 0x000fe20000000000 */
[----:B----4-:R-:W-:-:S08]  /*3290*/  DADD R10, -R4, 1 ;  /* 0x3ff00000040a7429 */ /* 0x010fd00000000100 */
[----:B------:R-:W-:-:S08]  /*32a0*/  DMUL R10, R10, R28 ;  /* 0x0000001c0a0a7228 */ /* 0x000fd00000000000 */
[----:B--2---:R-:W-:-:S08]  /*32b0*/  DMUL R10, R10, R12 ;  /* 0x0000000c0a0a7228 */ /* 0x004fd00000000000 */
[----:B---3--:R-:W-:-:S08]  /*32c0*/  DFMA R8, R4, R8, R10 ;  /* 0x000000080408722b */ /* 0x008fd0000000000a */
[----:B------:R-:W-:Y:S02]  /*32d0*/  DADD R10, -RZ, |R8| ;  /* 0x00000000ff0a7229 */ /* 0x000fe40000000508 */
[----:B------:R-:W-:Y:S01]  /*32e0*/  DSETP.GEU.AND P0, PT, |R8|, UR4, PT ;  /* 0x0000000408007e2a */ /* 0x000fe2000bf0e200 */
[----:B------:R-:W-:-:S07]  /*32f0*/  IMAD.WIDE R4, R24, 0x8, R6 ;  /* 0x0000000818047825 */ /* 0x000fce00078e0206 */
[----:B------:R-:W-:Y:S02]  /*3300*/  FSEL R8, R10, R8, !P0 ;  /* 0x000000080a087208 */ /* 0x000fe40004000000 */
[----:B------:R-:W-:-:S05]  /*3310*/  FSEL R9, R11, R9, !P0 ;  /* 0x000000090b097208 */ /* 0x000fca0004000000 */
[----:B------:R2:W-:Y:S01]  /*3320*/  STG.E.64 desc[UR38][R4.64], R8 ;  /* 0x0000000804007986 */ /* 0x0005e2000c101b26 */
[----:B------:R-:W-:-:S14]  /*3330*/  DSETP.GEU.AND P0, PT, R8, RZ, PT ;  /* 0x000000ff0800722a */ /* 0x000fdc0003f0e000 */
[----:B--2---:R-:W-:Y:S05]  /*3340*/  @P0 BRA `(.L_x_703) ;  /* 0x0000000000600947 */ /* 0x004fea0003800000 */
[----:B------:R-:W-:Y:S01]  /*3350*/  MOV R0, 0x40 ;  /* 0x0000004000007802 */ /* 0x000fe20000000f00 */
[----:B------:R1:W-:Y:S01]  /*3360*/  STL.64 [R1], R16 ;  /* 0x0000001001007387 */ /* 0x0003e20000100a00 */
[----:B------:R-:W2:Y:S01]  /*3370*/  LDCU.64 UR4, c[0x4][0x20] ;  /* 0x01000400ff0477ac */ /* 0x000ea20008000a00 */
[----:B------:R-:W-:Y:S01]  /*3380*/  MOV R6, R18 ;  /* 0x0000001200067202 */ /* 0x000fe20000000f00 */
[----:B------:R1:W3:Y:S01]  /*3390*/  LDC.64 R8, c[0x4][R0] ;  /* 0x0100000000087b82 */ /* 0x0002e20000000a00 */
[----:B------:R1:W-:Y:S01]  /*33a0*/  STL [R1+0x8], R2 ;  /* 0x0000080201007387 */ /* 0x0003e20000100800 */
[----:B------:R-:W-:Y:S02]  /*33b0*/  IMAD.MOV.U32 R7, RZ, RZ, R19 ;  /* 0x000000ffff077224 */ /* 0x000fe400078e0013 */
[----:B--2---:R-:W-:Y:S02]  /*33c0*/  IMAD.U32 R4, RZ, RZ, UR4 ;  /* 0x00000004ff047e24 */ /* 0x004fe4000f8e00ff */
[----:B-1----:R-:W-:-:S07]  /*33d0*/  IMAD.U32 R5, RZ, RZ, UR5 ;  /* 0x00000005ff057e24 */ /* 0x002fce000f8e00ff */
[----:B------:R-:W-:-:S07]  /*33e0*/  LEPC R20, `(.L_x_704) ;  /* 0x000000001014794e */ /* 0x000fce0000000000 */
[----:B0--3--:R-:W-:Y:S05]  /*33f0*/  CALL.ABS.NOINC R8 ;  /* 0x0000000008007343 */ /* 0x009fea0003c00000 */
.L_x_704:
[----:B------:R-:W-:Y:S05]  /*3400*/  BRA `(.L_x_703) ;  /* 0x0000000000307947 */ /* 0x000fea0003800000 */
.L_x_702:
        /* <DEDUP_REMOVED lines=12> */
.L_x_703:
[----:B------:R-:W-:Y:S05]  /*34d0*/  BSYNC.RECONVERGENT B6 ;  /* 0x0000000000067941 */ /* 0x000fea0003800200 */
.L_x_701:
[----:B------:R-:W-:Y:S01]  /*34e0*/  VIADD R26, R26, 0x1 ;  /* 0x000000011a1a7836 */ /* 0x000fe20000000000 */
[----:B------:R-:W-:-:S04]  /*34f0*/  IADD3 R0, P1, PT, R22, 0x8, RZ ;  /* 0x0000000816007810 */ /* 0x000fc80007f3e0ff */
[----:B------:R-:W-:Y:S02]  /*3500*/  ISETP.NE.AND P0, PT, R26, RZ, PT ;  /* 0x000000ff1a00720c */ /* 0x000fe40003f05270 */
[----:B------:R-:W-:-:S11]  /*3510*/  IADD3.X R3, PT, PT, RZ, R27, RZ, P1, !PT ;  /* 0x0000001bff037210 */ /* 0x000fd60000ffe4ff */
[----:B------:R-:W-:Y:S05]  /*3520*/  @!P0 EXIT ;  /* 0x000000000000894d */ /* 0x000fea0003800000 */
[--C-:B------:R-:W-:Y:S01]  /*3530*/  IMAD.IADD R23, R23, 0x1, R24.reuse ;  /* 0x0000000117177824 */ /* 0x100fe200078e0218 */
[----:B------:R-:W-:Y:S01]  /*3540*/  MOV R22, R0 ;  /* 0x0000000000167202 */ /* 0x000fe20000000f00 */
[----:B------:R-:W-:Y:S02]  /*3550*/  IMAD.IADD R25, R25, 0x1, R24 ;  /* 0x0000000119197824 */ /* 0x000fe400078e0218 */
[----:B------:R-:W-:Y:S02]  /*3560*/  IMAD.MOV.U32 R27, RZ, RZ, R3 ;  /* 0x000000ffff1b7224 */ /* 0x000fe400078e0003 */
[----:B------:R-:W-:Y:S01]  /*3570*/  VIADD R16, R16, 0x1 ;  /* 0x0000000110107836 */ /* 0x000fe20000000000 */
[----:B------:R-:W-:Y:S06]  /*3580*/  BRA `(.L_x_705) ;  /* 0xfffffffc000c7947 */ /* 0x000fec000383ffff */
.L_x_686:
[C---:B------:R-:W-:Y:S02]  /*3590*/  IADD3 R0, PT, PT, R6.reuse, -0x1, RZ ;  /* 0xffffffff06007810 */ /* 0x040fe40007ffe0ff */
[----:B-1----:R-:W-:Y:S02]  /*35a0*/  LOP3.LUT R4, R6, 0x3, RZ, 0xc0, !PT ;  /* 0x0000000306047812 */ /* 0x002fe400078ec0ff */
[----:B------:R-:W-:Y:S01]  /*35b0*/  ISETP.GE.U32.AND P0, PT, R0, 0x3, PT ;  /* 0x000000030000780c */ /* 0x000fe20003f06070 */
[----:B------:R-:W-:-:S12]  /*35c0*/  IMAD.MOV.U32 R0, RZ, RZ, RZ ;  /* 0x000000ffff007224 */ /* 0x000fd800078e00ff */
[----:B------:R-:W-:Y:S05]  /*35d0*/  @!P0 BRA `(.L_x_706) ;  /* 0x0000000400a88947 */ /* 0x000fea0003800000 */
[----:B------:R-:W0:Y:S01]  /*35e0*/  LDCU UR4, c[0x0][0x444] ;  /* 0x00008880ff0477ac */ /* 0x000e220008000800 */
[----:B------:R-:W-:Y:S01]  /*35f0*/  LOP3.LUT R0, R6, 0x7ffffffc, RZ, 0xc0, !PT ;  /* 0x7ffffffc06007812 */ /* 0x000fe200078ec0ff */
[----:B------:R-:W-:Y:S01]  /*3600*/  HFMA2 R6, -RZ, RZ, 0, 0 ;  /* 0x00000000ff067431 */ /* 0x000fe200000001ff */
[----:B------:R-:W-:Y:S01]  /*3610*/  BSSY.RECONVERGENT B0, `(.L_x_706) ;  /* 0x0000066000007945 */ /* 0x000fe20003800200 */
[----:B------:R-:W1:Y:S01]  /*3620*/  LDCU UR5, c[0x0][0x458] ;  /* 0x00008b00ff0577ac */ /* 0x000e620008000800 */
[----:B------:R-:W-:Y:S02]  /*3630*/  IMAD.MOV R7, RZ, RZ, -R24 ;  /* 0x000000ffff077224 */ /* 0x000fe400078e0a18 */
[----:B------:R-:W-:Y:S02]  /*3640*/  IMAD.MOV.U32 R9, RZ, RZ, RZ ;  /* 0x000000ffff097224 */ /* 0x000fe400078e00ff */
[----:B------:R-:W-:Y:S02]  /*3650*/  IMAD.MOV.U32 R3, RZ, RZ, R27 ;  /* 0x000000ffff037224 */ /* 0x000fe400078e001b */
[----:B------:R-:W-:Y:S01]  /*3660*/  IMAD.MOV R8, RZ, RZ, -R0 ;  /* 0x000000ffff087224 */ /* 0x000fe200078e0a00 */
[----:B0-----:R-:W-:-:S05]  /*3670*/  IADD3 R5, PT, PT, R17, -UR4, RZ ;  /* 0x8000000411057c10 */ /* 0x001fca000fffe0ff */
[----:B-1----:R-:W-:-:S07]  /*3680*/  IMAD R5, R5, UR5, R2 ;  /* 0x0000000505057c24 */ /* 0x002fce000f8e0202 */
.L_x_709:
[----:B------:R-:W-:Y:S01]  /*3690*/  ISETP.NE.AND P0, PT, R6, RZ, PT ;  /* 0x000000ff0600720c */ /* 0x000fe20003f05270 */
[----:B0-----:R-:W0:Y:S08]  /*36a0*/  LDC.64 R40, c[0x0][0x410] ;  /* 0x00010400ff287b82 */ /* 0x001e300000000a00 */
[----:B------:R-:W1:Y:S04]  /*36b0*/  LDC.64 R42, c[0x0][0x398] ;  /* 0x0000e600ff2a7b82 */ /* 0x000e680000000a00 */
[----:B------:R-:W2:Y:S04]  /*36c0*/  @!P0 LDG.E.64 R10, desc[UR38][R32.64] ;  /* 0x00000026200a8981 */ /* 0x000ea8000c1e1b00 */
[----:B------:R-:W3:Y:S04]  /*36d0*/  @!P0 LDG.E.64 R20, desc[UR38][R30.64] ;  /* 0x000000261e148981 */ /* 0x000ee8000c1e1b00 */
[----:B------:R-:W4:Y:S04]  /*36e0*/  @!P0 LDG.E.64 R12, desc[UR38][R34.64] ;  /* 0x00000026220c8981 */ /* 0x000f28000c1e1b00 */
[----:B------:R-:W4:Y:S01]  /*36f0*/  @!P0 LDG.E.64 R14, desc[UR38][R36.64] ;  /* 0x00000026240e8981 */ /* 0x000f22000c1e1b00 */
[----:B------:R-:W-:Y:S01]  /*3700*/  @!P0 IMAD.MOV.U32 R22, RZ, RZ, 0x54442d18 ;  /* 0x54442d18ff168424 */ /* 0x000fe200078e00ff */
[----:B------:R-:W-:Y:S01]  /*3710*/  @!P0 MOV R23, 0x400921fb ;  /* 0x400921fb00178802 */ /* 0x000fe20000000f00 */
[----:B------:R-:W-:Y:S01]  /*3720*/  BSSY.RECONVERGENT B1, `(.L_x_707) ;  /* 0x0000020000017945 */ /* 0x000fe20003800200 */
[----:B--2---:R-:W-:-:S08]  /*3730*/  @!P0 DADD R18, -R10, 1 ;  /* 0x3ff000000a128429 */ /* 0x004fd00000000100 */
[----:B------:R-:W-:Y:S01]  /*3740*/  @!P0 DMUL R18, R18, R22 ;  /* 0x0000001612128228 */ /* 0x000fe20000000000 */
[----:B0-----:R-:W-:Y:S01]  /*3750*/  IMAD.WIDE R22, R25, 0x8, R40 ;  /* 0x0000000819167825 */ /* 0x001fe200078e0228 */
[----:B----4-:R-:W-:-:S06]  /*3760*/  @!P0 DADD R12, R12, R14 ;  /* 0x000000000c0c8229 */ /* 0x010fcc000000000e */
[----:B---3--:R-:W-:-:S08]  /*3770*/  @!P0 DMUL R18, R18, R20 ;  /* 0x0000001412128228 */ /* 0x008fd00000000000 */
[----:B------:R-:W-:-:S07]  /*3780*/  @!P0 DFMA R12, R10, R12, R18 ;  /* 0x0000000c0a0c822b */ /* 0x000fce0000000012 */
[----:B------:R0:W-:Y:S01]  /*3790*/  @!P0 STG.E.64 desc[UR38][R38.64], R12 ;  /* 0x0000000c26008986 */ /* 0x0001e2000c101b26 */
[----:B-1----:R-:W-:Y:S05]  /*37a0*/  @!P0 BRA `(.L_x_708) ;  /* 0x00000000005c8947 */ /* 0x002fea0003800000 */
[----:B------:R-:W1:Y:S01]  /*37b0*/  LDC.64 R10, c[0x0][0x410] ;  /* 0x00010400ff0a7b82 */ /* 0x000e620000000a00 */
[----:B------:R-:W2:Y:S01]  /*37c0*/  LDCU.64 UR4, c[0x0][0x398] ;  /* 0x00007300ff0477ac */ /* 0x000ea20008000a00 */
[----:B0-----:R-:W-:Y:S02]  /*37d0*/  SHF.R.S32.HI R12, RZ, 0x1f, R6 ;  /* 0x0000001fff0c7819 */ /* 0x001fe40000011406 */
[----:B------:R-:W-:-:S04]  /*37e0*/  IADD3 R13, P0, PT, R27, R6, RZ ;  /* 0x000000061b0d7210 */ /* 0x000fc80007f1e0ff */
[----:B------:R-:W-:Y:S01]  /*37f0*/  LEA.HI.X.SX32 R12, R27, R12, 0x1, P0 ;  /* 0x0000000c1b0c7211 */ /* 0x000fe200000f0eff */
[----:B-1----:R-:W-:-:S06]  /*3800*/  IMAD.WIDE R10, R5, 0x8, R10 ;  /* 0x00000008050a7825 */ /* 0x002fcc00078e020a */
[----:B------:R-:W3:Y:S01]  /*3810*/  LDG.E.64 R10, desc[UR38][R10.64] ;  /* 0x000000260a0a7981 */ /* 0x000ee2000c1e1b00 */
[----:B--2---:R-:W-:-:S04]  /*3820*/  LEA R20, P0, R13, UR4, 0x3 ;  /* 0x000000040d147c11 */ /* 0x004fc8000f8018ff */
[----:B------:R-:W-:Y:S01]  /*3830*/  LEA.HI.X R21, R13, UR5, R12, 0x3, P0 ;  /* 0x000000050d157c11 */ /* 0x000fe200080f1c0c */
[----:B------:R-:W-:-:S05]  /*3840*/  IMAD.WIDE R12, R7, 0x8, R38 ;  /* 0x00000008070c7825 */ /* 0x000fca00078e0226 */
[----:B------:R-:W2:Y:S04]  /*3850*/  LDG.E.64 R20, desc[UR38][R20.64+-0x8] ;  /* 0xfffff82614147981 */ /* 0x000ea8000c1e1b00 */
[----:B------:R-:W4:Y:S01]  /*3860*/  LDG.E.64 R14, desc[UR38][R12.64] ;  /* 0x000000260c0e7981 */ /* 0x000f22000c1e1b00 */
[----:B------:R-:W-:Y:S01]  /*3870*/  UMOV UR4, 0xe48e0530 ;  /* 0xe48e053000047882 */ /* 0x000fe20000000000 */
[----:B------:R-:W-:Y:S01]  /*3880*/  UMOV UR5, 0x2b2bff2e ;  /* 0x2b2bff2e00057882 */ /* 0x000fe20000000000 */
[----:B---3--:R-:W-:-:S08]  /*3890*/  DADD R18, -R10, 1 ;  /* 0x3ff000000a127429 */ /* 0x008fd00000000100 */
[----:B------:R-:W-:-:S08]  /*38a0*/  DMUL R18, R18, R28 ;  /* 0x0000001c12127228 */ /* 0x000fd00000000000 */
[----:B--2---:R-:W-:-:S08]  /*38b0*/  DMUL R18, R18, R20 ;  /* 0x0000001412127228 */ /* 0x004fd00000000000 */
[----:B----4-:R-:W-:Y:S01]  /*38c0*/  DFMA R14, R10, R14, R18 ;  /* 0x0000000e0a0e722b */ /* 0x010fe20000000012 */
[----:B------:R-:W-:-:S06]  /*38d0*/  IMAD.WIDE R18, R24, 0x8, R12 ;  /* 0x0000000818127825 */ /* 0x000fcc00078e020c */
[----:B------:R1:W-:Y:S01]  /*38e0*/  STG.E.64 desc[UR38][R18.64], R14 ;  /* 0x0000000e12007986 */ /* 0x0003e2000c101b26 */
[----:B------:R-:W-:-:S14]  /*38f0*/  DSETP.GEU.AND P0, PT, |R14|, UR4, PT ;  /* 0x000000040e007e2a */ /* 0x000fdc000bf0e200 */
[----:B------:R-:W-:-:S07]  /*3900*/  @!P0 DADD R10, -RZ, |R14| ;  /* 0x00000000ff0a8229 */ /* 0x000fce000000050e */
[----:B------:R1:W-:Y:S04]  /*3910*/  @!P0 STG.E.64 desc[UR38][R18.64], R10 ;  /* 0x0000000a12008986 */ /* 0x0003e8000c101b26 */
.L_x_708:
[----:B------:R-:W-:Y:S05]  /*3920*/  BSYNC.RECONVERGENT B1 ;  /* 0x0000000000017941 */ /* 0x000fea0003800200 */
.L_x_707:
[----:B-1----:R1:W2:Y:S01]  /*3930*/  LDG.E.64 R10, desc[UR38][R22.64] ;  /* 0x00000026160a7981 */ /* 0x0022a2000c1e1b00 */
[----:B------:R-:W-:-:S05]  /*3940*/  IMAD.WIDE R20, R3, 0x8, R42 ;  /* 0x0000000803147825 */ /* 0x000fca00078e022a */
[----:B------:R-:W3:Y:S01]  /*3950*/  LDG.E.64 R40, desc[UR38][R20.64] ;  /* 0x0000002614287981 */ /* 0x000ee2000c1e1b00 */
[----:B0-----:R-:W-:-:S05]  /*3960*/  IMAD.WIDE R12, R9, 0x8, R38 ;  /* 0x00000008090c7825 */ /* 0x001fca00078e0226 */
[----:B------:R-:W4:Y:S01]  /*3970*/  LDG.E.64 R14, desc[UR38][R12.64] ;  /* 0x000000260c0e7981 */ /* 0x000f22000c1e1b00 */
[----:B------:R-:W-:Y:S01]  /*3980*/  UMOV UR4, 0xe48e0530 ;  /* 0xe48e053000047882 */ /* 0x000fe20000000000 */
[----:B------:R-:W-:Y:S01]  /*3990*/  UMOV UR5, 0x2b2bff2e ;  /* 0x2b2bff2e00057882 */ /* 0x000fe20000000000 */
[----:B-1----:R-:W-:Y:S01]  /*39a0*/  IMAD.WIDE R22, R24, 0x8, R22 ;  /* 0x0000000818167825 */ /* 0x002fe200078e0216 */
        /* <DEDUP_REMOVED lines=9> */
[----:B------:R0:W-:Y:S04]  /*3a40*/  STG.E.64 desc[UR38][R10.64], R14 ;  /* 0x0000000e0a007986 */ /* 0x0001e8000c101b26 */
[----:B------:R1:W2:Y:S04]  /*3a50*/  LDG.E.64 R12, desc[UR38][R22.64] ;  /* 0x00000026160c7981 */ /* 0x0002a8000c1e1b00 */
[----:B------:R-:W3:Y:S01]  /*3a60*/  LDG.E.64 R40, desc[UR38][R20.64+0x8] ;  /* 0x0000082614287981 */ /* 0x000ee2000c1e1b00 */
[----:B0-----:R-:W-:-:S04]  /*3a70*/  IMAD.WIDE R10, R24, 0x8, R10 ;  /* 0x00000008180a7825 */ /* 0x001fc800078e020a */
[----:B-1----:R-:W-:Y:S01]  /*3a80*/  IMAD.WIDE R22, R24, 0x8, R22 ;  /* 0x0000000818167825 */ /* 0x002fe200078e0216 */
[----:B--2---:R-:W-:-:S08]  /*3a90*/  DADD R18, -R12, 1 ;  /* 0x3ff000000c127429 */ /* 0x004fd00000000100 */
[----:B------:R-:W-:-:S08]  /*3aa0*/  DMUL R18, R18, R28 ;  /* 0x0000001c12127228 */ /* 0x000fd00000000000 */
[----:B---3--:R-:W-:-:S08]  /*3ab0*/  DMUL R18, R18, R40 ;  /* 0x0000002812127228 */ /* 0x008fd00000000000 */
[----:B------:R-:W-:-:S08]  /*3ac0*/  DFMA R18, R14, R12, R18 ;  /* 0x0000000c0e12722b */ /* 0x000fd00000000012 */
[----:B------:R-:W-:Y:S02]  /*3ad0*/  DADD R12, -RZ, |R18| ;  /* 0x00000000ff0c7229 */ /* 0x000fe40000000512 */
[----:B------:R-:W-:-:S08]  /*3ae0*/  DSETP.GEU.AND P0, PT, |R18|, UR4, PT ;  /* 0x0000000412007e2a */ /* 0x000fd0000bf0e200 */
[----:B------:R-:W-:Y:S02]  /*3af0*/  FSEL R12, R12, R18, !P0 ;  /* 0x000000120c0c7208 */ /* 0x000fe40004000000 */
[----:B------:R-:W-:-:S05]  /*3b00*/  FSEL R13, R13, R19, !P0 ;  /* 0x000000130d0d7208 */ /* 0x000fca0004000000 */
[----:B------:R0:W-:Y:S04]  /*3b10*/  STG.E.64 desc[UR38][R10.64], R12 ;  /* 0x0000000c0a007986 */ /* 0x0001e8000c101b26 */
[----:B------:R-:W2:Y:S04]  /*3b20*/  LDG.E.64 R22, desc[UR38][R22.64] ;  /* 0x0000002616167981 */ /* 0x000ea8000c1e1b00 */
[----:B------:R-:W3:Y:S01]  /*3b30*/  LDG.E.64 R20, desc[UR38][R20.64+0x10] ;  /* 0x0000102614147981 */ /* 0x000ee2000c1e1b00 */
[----:B------:R-:W-:Y:S01]  /*3b40*/  VIADD R8, R8, 0x4 ;  /* 0x0000000408087836 */ /* 0x000fe20000000000 */
[C---:B------:R-:W-:Y:S01]  /*3b50*/  LEA R25, R24.reuse, R25, 0x2 ;  /* 0x0000001918197211 */ /* 0x040fe200078e10ff */
[C---:B------:R-:W-:Y:S01]  /*3b60*/  IMAD R9, R24.reuse, 0x4, R9 ;  /* 0x0000000418097824 */ /* 0x040fe200078e0209 */
[----:B------:R-:W-:Y:S01]  /*3b70*/  LEA R7, R24, R7, 0x2 ;  /* 0x0000000718077211 */ /* 0x000fe200078e10ff */
[----:B------:R-:W-:-:S02]  /*3b80*/  VIADD R3, R3, 0x4 ;  /* 0x0000000403037836 */ /* 0x000fc40000000000 */
[----:B0-----:R-:W-:-:S04]  /*3b90*/  IMAD.WIDE R10, R24, 0x8, R10 ;  /* 0x00000008180a7825 */ /* 0x001fc800078e020a */
[----:B------:R-:W-:Y:S02]  /*3ba0*/  VIADD R6, R6, 0x4 ;  /* 0x0000000406067836 */ /* 0x000fe40000000000 */
[----:B------:R-:W-:Y:S01]  /*3bb0*/  IMAD R5, R24, 0x4, R5 ;  /* 0x0000000418057824 */ /* 0x000fe200078e0205 */
[----:B--2---:R-:W-:-:S08]  /*3bc0*/  DADD R14, -R22, 1 ;  /* 0x3ff00000160e7429 */ /* 0x004fd00000000100 */
[----:B------:R-:W-:-:S08]  /*3bd0*/  DMUL R14, R14, R28 ;  /* 0x0000001c0e0e7228 */ /* 0x000fd00000000000 */
[----:B---3--:R-:W-:-:S08]  /*3be0*/  DMUL R14, R14, R20 ;  /* 0x000000140e0e7228 */ /* 0x008fd00000000000 */
[----:B------:R-:W-:-:S08]  /*3bf0*/  DFMA R14, R12, R22, R14 ;  /* 0x000000160c0e722b */ /* 0x000fd0000000000e */
[----:B------:R-:W-:Y:S02]  /*3c00*/  DADD R18, -RZ, |R14| ;  /* 0x00000000ff127229 */ /* 0x000fe4000000050e */
[----:B------:R-:W-:-:S08]  /*3c10*/  DSETP.GEU.AND P0, PT, |R14|, UR4, PT ;  /* 0x000000040e007e2a */ /* 0x000fd0000bf0e200 */
[----:B------:R-:W-:Y:S02]  /*3c20*/  FSEL R14, R18, R14, !P0 ;  /* 0x0000000e120e7208 */ /* 0x000fe40004000000 */
[----:B------:R-:W-:Y:S02]  /*3c30*/  FSEL R15, R19, R15, !P0 ;  /* 0x0000000f130f7208 */ /* 0x000fe40004000000 */
[----:B------:R-:W-:-:S03]  /*3c40*/  ISETP.NE.AND P0, PT, R8, RZ, PT ;  /* 0x000000ff0800720c */ /* 0x000fc60003f05270 */
[----:B------:R0:W-:Y:S10]  /*3c50*/  STG.E.64 desc[UR38][R10.64], R14 ;  /* 0x0000000e0a007986 */ /* 0x0001f4000c101b26 */
[----:B------:R-:W-:Y:S05]  /*3c60*/  @P0 BRA `(.L_x_709) ;  /* 0xfffffff800880947 */ /* 0x000fea000383ffff */
[----:B------:R-:W-:Y:S05]  /*3c70*/  BSYNC.RECONVERGENT B0 ;  /* 0x0000000000007941 */ /* 0x000fea0003800200 */
.L_x_706:
[----:B------:R-:W-:-:S13]  /*3c80*/  ISETP.NE.AND P0, PT, R4, RZ, PT ;  /* 0x000000ff0400720c */ /* 0x000fda0003f05270 */
[----:B------:R-:W-:Y:S05]  /*3c90*/  @!P0 EXIT ;  /* 0x000000000000894d */ /* 0x000fea0003800000 */
[----:B------:R-:W1:Y:S01]  /*3ca0*/  LDCU.64 UR4, c[0x0][0x398] ;  /* 0x00007300ff0477ac */ /* 0x000e620008000a00 */
[C---:B0-----:R-:W-:Y:S01]  /*3cb0*/  IADD3 R15, P0, PT, R27.reuse, R0, RZ ;  /* 0x000000001b0f7210 */ /* 0x041fe20007f1e0ff */
[----:B------:R-:W-:Y:S01]  /*3cc0*/  VIADD R3, R0, 0xffffffff ;  /* 0xffffffff00037836 */ /* 0x000fe20000000000 */
[----:B------:R-:W-:Y:S01]  /*3cd0*/  IADD3 R12, PT, PT, -R4, RZ, RZ ;  /* 0x000000ff040c7210 */ /* 0x000fe20007ffe1ff */
[----:B------:R-:W0:Y:S01]  /*3ce0*/  LDCU UR6, c[0x0][0x444] ;  /* 0x00008880ff0677ac */ /* 0x000e220008000800 */
[----:B------:R-:W-:Y:S01]  /*3cf0*/  LEA.HI.X.SX32 R6, R27, RZ, 0x1, P0 ;  /* 0x000000ff1b067211 */ /* 0x000fe200000f0eff */
[----:B------:R-:W-:Y:S01]  /*3d00*/  IMAD R13, R3, R24, RZ ;  /* 0x00000018030d7224 */ /* 0x000fe200078e02ff */
[----:B------:R-:W2:Y:S01]  /*3d10*/  LDCU UR7, c[0x0][0x458] ;  /* 0x00008b00ff0777ac */ /* 0x000ea20008000800 */
[----:B-1----:R-:W-:Y:S01]  /*3d20*/  LEA R14, P1, R15, UR4, 0x3 ;  /* 0x000000040f0e7c11 */ /* 0x002fe2000f8218ff */
[----:B0-----:R-:W-:-:S03]  /*3d30*/  IMAD R17, R3, UR6, R17 ;  /* 0x0000000603117c24 */ /* 0x001fc6000f8e0211 */
[----:B------:R-:W-:Y:S02]  /*3d40*/  IADD3 R14, P0, PT, R14, -0x8, RZ ;  /* 0xfffffff80e0e7810 */ /* 0x000fe40007f1e0ff */
[----:B------:R-:W-:Y:S01]  /*3d50*/  LEA.HI.X R15, R15, UR5, R6, 0x3, P1 ;  /* 0x000000050f0f7c11 */ /* 0x000fe200088f1c06 */
[----:B--2---:R-:W-:-:S03]  /*3d60*/  IMAD R17, R17, UR7, R2 ;  /* 0x0000000711117c24 */ /* 0x004fc6000f8e0202 */
[----:B------:R-:W-:-:S07]  /*3d70*/  IADD3.X R15, PT, PT, R15, -0x1, RZ, P0, !PT ;  /* 0xffffffff0f0f7810 */ /* 0x000fce00007fe4ff */
.L_x_713:
[----:B------:R-:W-:Y:S01]  /*3d80*/  ISETP.NE.AND P0, PT, R0, RZ, PT ;  /* 0x000000ff0000720c */ /* 0x000fe20003f05270 */
[----:B------:R-:W-:Y:S01]  /*3d90*/  VIADD R12, R12, 0x1 ;  /* 0x000000010c0c7836 */ /* 0x000fe20000000000 */
[----:B------:R-:W-:Y:S04]  /*3da0*/  BSSY.RECONVERGENT B0, `(.L_x_710) ;  /* 0x0000024000007945 */ /* 0x000fe80003800200 */
[----:B------:R-:W-:-:S07]  /*3db0*/  ISETP.NE.AND P1, PT, R12, RZ, PT ;  /* 0x000000ff0c00720c */ /* 0x000fce0003f25270 */
[----:B01----:R-:W-:Y:S06]  /*3dc0*/  @!P0 BRA `(.L_x_711) ;  /* 0x0000000000548947 */ /* 0x003fec0003800000 */
[----:B------:R-:W0:Y:S01]  /*3dd0*/  LDC.64 R2, c[0x0][0x410] ;  /* 0x00010400ff027b82 */ /* 0x000e220000000a00 */
[----:B------:R-:W-:Y:S01]  /*3de0*/  IMAD.MOV.U32 R10, RZ, RZ, R14 ;  /* 0x000000ffff0a7224 */ /* 0x000fe200078e000e */
[----:B------:R-:W-:Y:S01]  /*3df0*/  MOV R11, R15 ;  /* 0x0000000f000b7202 */ /* 0x000fe20000000f00 */
[----:B------:R-:W-:-:S05]  /*3e00*/  IMAD.WIDE R4, R13, 0x8, R38 ;  /* 0x000000080d047825 */ /* 0x000fca00078e0226 */
[----:B------:R-:W2:Y:S04]  /*3e10*/  LDG.E.64 R10, desc[UR38][R10.64] ;  /* 0x000000260a0a7981 */ /* 0x000ea8000c1e1b00 */
[----:B------:R-:W3:Y:S01]  /*3e20*/  LDG.E.64 R6, desc[UR38][R4.64] ;  /* 0x0000002604067981 */ /* 0x000ee2000c1e1b00 */
[----:B0-----:R-:W-:-:S06]  /*3e30*/  IMAD.WIDE R2, R17, 0x8, R2 ;  /* 0x0000000811027825 */ /* 0x001fcc00078e0202 */
[----:B------:R-:W4:Y:S01]  /*3e40*/  LDG.E.64 R2, desc[UR38][R2.64] ;  /* 0x0000002602027981 */ /* 0x000f22000c1e1b00 */
[----:B------:R-:W-:Y:S01]  /*3e50*/  UMOV UR4, 0xe48e0530 ;  /* 0xe48e053000047882 */ /* 0x000fe20000000000 */
[----:B------:R-:W-:Y:S01]  /*3e60*/  UMOV UR5, 0x2b2bff2e ;  /* 0x2b2bff2e00057882 */ /* 0x000fe20000000000 */
[----:B----4-:R-:W-:-:S08]  /*3e70*/  DADD R8, -R2, 1 ;  /* 0x3ff0000002087429 */ /* 0x010fd00000000100 */
[----:B------:R-:W-:-:S08]  /*3e80*/  DMUL R8, R8, R28 ;  /* 0x0000001c08087228 */ /* 0x000fd00000000000 */
[----:B--2---:R-:W-:-:S08]  /*3e90*/  DMUL R8, R8, R10 ;  /* 0x0000000a08087228 */ /* 0x004fd00000000000 */
[----:B---3--:R-:W-:Y:S01]  /*3ea0*/  DFMA R6, R2, R6, R8 ;  /* 0x000000060206722b */ /* 0x008fe20000000008 */
[----:B------:R-:W-:-:S06]  /*3eb0*/  IMAD.WIDE R8, R24, 0x8, R4 ;  /* 0x0000000818087825 */ /* 0x000fcc00078e0204 */
[----:B------:R1:W-:Y:S01]  /*3ec0*/  STG.E.64 desc[UR38][R8.64], R6 ;  /* 0x0000000608007986 */ /* 0x0003e2000c101b26 */
[----:B------:R-:W-:-:S14]  /*3ed0*/  DSETP.GEU.AND P0, PT, |R6|, UR4, PT ;  /* 0x0000000406007e2a */ /* 0x000fdc000bf0e200 */
[----:B-1----:R-:W-:Y:S05]  /*3ee0*/  @P0 BRA `(.L_x_712) ;  /* 0x00000000003c0947 */ /* 0x002fea0003800000 */
[----:B------:R-:W-:-:S07]  /*3ef0*/  DADD R2, -RZ, |R6| ;  /* 0x00000000ff027229 */ /* 0x000fce0000000506 */
[----:B------:R1:W-:Y:S01]  /*3f00*/  STG.E.64 desc[UR38][R8.64], R2 ;  /* 0x0000000208007986 */ /* 0x0003e2000c101b26 */
[----:B------:R-:W-:Y:S05]  /*3f10*/  BRA `(.L_x_712) ;  /* 0x0000000000307947 */ /* 0x000fea0003800000 */
.L_x_711:
        /* <DEDUP_REMOVED lines=12> */
.L_x_712:
[----:B------:R-:W-:Y:S05]  /*3fe0*/  BSYNC.RECONVERGENT B0 ;  /* 0x0000000000007941 */ /* 0x000fea0003800200 */
.L_x_710:
[----:B------:R-:W-:Y:S01]  /*3ff0*/  IADD3 R14, P0, PT, R14, 0x8, RZ ;  /* 0x000000080e0e7810 */ /* 0x000fe20007f1e0ff */
[----:B------:R-:W-:Y:S01]  /*4000*/  VIADD R0, R0, 0x1 ;  /* 0x0000000100007836 */ /* 0x000fe20000000000 */
[----:B------:R-:W-:Y:S01]  /*4010*/  IADD3 R17, PT, PT, R17, R24, RZ ;  /* 0x0000001811117210 */ /* 0x000fe20007ffe0ff */
[----:B------:R-:W-:Y:S02]  /*4020*/  IMAD.IADD R13, R13, 0x1, R24 ;  /* 0x000000010d0d7824 */ /* 0x000fe400078e0218 */
[----:B------:R-:W-:Y:S01]  /*4030*/  IMAD.X R15, RZ, RZ, R15, P0 ;  /* 0x000000ffff0f7224 */ /* 0x000fe200000e060f */
[----:B------:R-:W-:Y:S07]  /*4040*/  @P1 BRA `(.L_x_713) ;  /* 0xfffffffc004c1947 */ /* 0x000fee000383ffff */
[----:B------:R-:W-:Y:S05]  /*4050*/  EXIT ;  /* 0x000000000000794d */ /* 0x000fea0003800000 */
.L_x_642:
[----:B------:R-:W0:Y:S01]  /*4060*/  LDCU UR5, c[0x0][0x440] ;  /* 0x00008800ff0577ac */ /* 0x000e220008000800 */
[----:B------:R-:W-:Y:S01]  /*4070*/  IMAD.MOV.U32 R38, RZ, RZ, RZ ;  /* 0x000000ffff267224 */ /* 0x000fe200078e00ff */
[----:B------:R-:W-:Y:S01]  /*4080*/  MOV R39, 0x40000000 ;  /* 0x4000000000277802 */ /* 0x000fe20000000f00 */
[----:B------:R-:W-:Y:S02]  /*4090*/  IMAD.MOV.U32 R36, RZ, RZ, 0x0 ;  /* 0x00000000ff247424 */ /* 0x000fe400078e00ff */
[----:B------:R-:W-:Y:S01]  /*40a0*/  IMAD.MOV.U32 R37, RZ, RZ, 0x3ff00000 ;  /* 0x3ff00000ff257424 */ /* 0x000fe200078e00ff */
[----:B0-----:R-:W-:-:S09]  /*40b0*/  UISETP.GE.AND UP0, UPT, UR5, 0x2, UPT ;  /* 0x000000020500788c */ /* 0x001fd2000bf06270 */
[----:B------:R-:W-:Y:S05]  /*40c0*/  BRA.U !UP0, `(.L_x_714) ;  /* 0x00000015088c7547 */ /* 0x000fea000b800000 */
[----:B------:R-:W0:Y:S01]  /*40d0*/  LDCU.64 UR6, c[0x0][0x460] ;  /* 0x00008c00ff0677ac */ /* 0x000e220008000a00 */
[----:B------:R-:W-:Y:S02]  /*40e0*/  HFMA2 R18, -RZ, RZ, 68.25, 0.07958984375 ;  /* 0x54442d18ff127431 */ /* 0x000fe400000001ff */
[----:B------:R-:W-:Y:S01]  /*40f0*/  IMAD.MOV.U32 R19, RZ, RZ, 0x401921fb ;  /* 0x401921fbff137424 */ /* 0x000fe200078e00ff */
[----:B------:R-:W-:Y:S01]  /*4100*/  MOV R42, R17 ;  /* 0x00000011002a7202 */ /* 0x000fe20000000f00 */
[----:B------:R-:W-:Y:S01]  /*4110*/  UIADD3 UR4, UPT, UPT, -UR5, URZ, URZ ;  /* 0x000000ff05047290 */ /* 0x000fe2000fffe1ff */
[----:B------:R-:W-:Y:S02]  /*4120*/  IMAD R16, R16, UR40, RZ ;  /* 0x0000002810107c24 */ /* 0x000fe4000f8e02ff */
[----:B------:R-:W-:Y:S02]  /*4130*/  IMAD R41, R17, UR5, R17 ;  /* 0x0000000511297c24 */ /* 0x000fe4000f8e0211 */
[----:B------:R-:W-:Y:S01]  /*4140*/  IMAD.MOV.U32 R43, RZ, RZ, R25 ;  /* 0x000000ffff2b7224 */ /* 0x000fe200078e0019 */
[----:B------:R-:W-:Y:S01]  /*4150*/  MOV R44, UR4 ;  /* 0x00000004002c7c02 */ /* 0x000fe20008000f00 */
[----:B------:R-:W-:-:S02]  /*4160*/  IMAD.MOV.U32 R36, RZ, RZ, 0x0 ;  /* 0x00000000ff247424 */ /* 0x000fc400078e00ff */
[----:B------:R-:W-:Y:S01]  /*4170*/  IMAD.MOV.U32 R37, RZ, RZ, 0x3ff00000 ;  /* 0x3ff00000ff257424 */ /* 0x000fe200078e00ff */
[----:B0-----:R-:W-:-:S11]  /*4180*/  DMUL R18, R18, UR6 ;  /* 0x0000000612127c28 */ /* 0x001fd60008000000 */
.L_x_737:
[----:B0-----:R-:W0:Y:S08]  /*4190*/  LDC R0, c[0x0][0x46c] ;  /* 0x00011b00ff007b82 */ /* 0x001e300000000800 */
[----:B------:R-:W1:Y:S08]  /*41a0*/  LDC.64 R26, c[0x0][0x3a8] ;  /* 0x0000ea00ff1a7b82 */ /* 0x000e700000000a00 */
[----:B------:R-:W2:Y:S01]  /*41b0*/  LDC.64 R28, c[0x0][0x3b0] ;  /* 0x0000ec00ff1c7b82 */ /* 0x000ea20000000a00 */
[----:B0-----:R-:W-:-:S07]  /*41c0*/  ISETP.NE.AND P0, PT, R0, 0x1, PT ;  /* 0x000000010000780c */ /* 0x001fce0003f05270 */
[----:B------:R-:W0:Y:S08]  /*41d0*/  LDC.64 R30, c[0x0][0x3b8] ;  /* 0x0000ee00ff1e7b82 */ /* 0x000e300000000a00 */
[----:B------:R-:W3:Y:S08]  /*41e0*/  LDC.64 R46, c[0x0][0x3a0] ;  /* 0x0000e800ff2e7b82 */ /* 0x000ef00000000a00 */
[----:B------:R-:W4:Y:S08]  /*41f0*/  LDC.64 R32, c[0x0][0x3c8] ;  /* 0x0000f200ff207b82 */ /* 0x000f300000000a00 */
[----:B------:R-:W4:Y:S08]  /*4200*/  LDC.64 R34, c[0x0][0x3c0] ;  /* 0x0000f000ff227b82 */ /* 0x000f300000000a00 */
[----:B------:R-:W4:Y:S01]  /*4210*/  @!P0 LDC.64 R2, c[0x0][0x3d0] ;  /* 0x0000f400ff028b82 */ /* 0x000f220000000a00 */
[----:B-1----:R-:W-:-:S04]  /*4220*/  IMAD.WIDE R26, R43, 0x8, R26 ;  /* 0x000000082b1a7825 */ /* 0x002fc800078e021a */
[C---:B--2---:R-:W-:Y:S02]  /*4230*/  IMAD.WIDE R28, R43.reuse, 0x8, R28 ;  /* 0x000000082b1c7825 */ /* 0x044fe400078e021c */
[----:B------:R-:W5:Y:S02]  /*4240*/  LDG.E.64 R26, desc[UR38][R26.64] ;  /* 0x000000261a1a7981 */ /* 0x000f64000c1e1b00 */
[C---:B0-----:R-:W-:Y:S02]  /*4250*/  IMAD.WIDE R30, R43.reuse, 0x8, R30 ;  /* 0x000000082b1e7825 */ /* 0x041fe400078e021e */
[----:B------:R-:W5:Y:S02]  /*4260*/  LDG.E.64 R28, desc[UR38][R28.64] ;  /* 0x000000261c1c7981 */ /* 0x000f64000c1e1b00 */
[C---:B---3--:R-:W-:Y:S02]  /*4270*/  IMAD.WIDE R46, R43.reuse, 0x8, R46 ;  /* 0x000000082b2e7825 */ /* 0x048fe400078e022e */
[----:B------:R-:W5:Y:S02]  /*4280*/  LDG.E.64 R30, desc[UR38][R30.64] ;  /* 0x000000261e1e7981 */ /* 0x000f64000c1e1b00 */
[----:B----4-:R-:W-:-:S02]  /*4290*/  IMAD.WIDE R32, R43, 0x8, R32 ;  /* 0x000000082b207825 */ /* 0x010fc400078e0220 */
[----:B------:R-:W5:Y:S02]  /*42a0*/  LDG.E.64 R46, desc[UR38][R46.64] ;  /* 0x000000262e2e7981 */ /* 0x000f64000c1e1b00 */
[----:B------:R-:W-:Y:S02]  /*42b0*/  IMAD.WIDE R34, R43, 0x8, R34 ;  /* 0x000000082b227825 */ /* 0x000fe400078e0222 */
[----:B------:R-:W5:Y:S02]  /*42c0*/  LDG.E.64 R32, desc[UR38][R32.64] ;  /* 0x0000002620207981 */ /* 0x000f64000c1e1b00 */
[----:B------:R-:W-:Y:S02]  /*42d0*/  @!P0 IMAD.WIDE R2, R42, 0x8, R2 ;  /* 0x000000082a028825 */ /* 0x000fe400078e0202 */
[----:B------:R-:W5:Y:S04]  /*42e0*/  LDG.E.64 R34, desc[UR38][R34.64] ;  /* 0x0000002622227981 */ /* 0x000f68000c1e1b00 */
[----:B------:R0:W5:Y:S01]  /*42f0*/  @!P0 LDG.E.64 R22, desc[UR38][R2.64] ;  /* 0x0000002602168981 */ /* 0x000162000c1e1b00 */
[----:B------:R-:W-:-:S09]  /*4300*/  UISETP.NE.AND UP0, UPT, UR42, 0x1, UPT ;  /* 0x000000012a00788c */ /* 0x000fd2000bf05270 */
[----:B0-----:R-:W-:Y:S05]  /*4310*/  BRA.U UP0, `(.L_x_715) ;  /* 0x00000005002c7547 */ /* 0x001fea000b800000 */
[----:B-----5:R-:W-:Y:S01]  /*4320*/  DSETP.GE.AND P0, PT, R22, RZ, PT ;  /* 0x000000ff1600722a */ /* 0x020fe20003f06000 */
[----:B------:R-:W-:Y:S01]  /*4330*/  BSSY.RECONVERGENT B0, `(.L_x_715) ;  /* 0x0000049000007945 */ /* 0x000fe20003800200 */
[----:B------:R-:W-:Y:S02]  /*4340*/  IMAD.MOV.U32 R36, RZ, RZ, 0x0 ;  /* 0x00000000ff247424 */ /* 0x000fe400078e00ff */
[----:B------:R-:W-:Y:S02]  /*4350*/  IMAD.MOV.U32 R37, RZ, RZ, 0x3ff00000 ;  /* 0x3ff00000ff257424 */ /* 0x000fe400078e00ff */
[----:B------:R-:W-:-:S14]  /*4360*/  DSETP.LEU.OR P0, PT, R46, UR36, !P0 ;  /* 0x000000242e007e2a */ /* 0x000fdc000c70b400 */
[----:B------:R-:W-:Y:S05]  /*4370*/  @P0 BRA `(.L_x_716) ;  /* 0x0000000400100947 */ /* 0x000fea0003800000 */
[----:B------:R-:W-:Y:S01]  /*4380*/  MOV R2, 0x9999999a ;  /* 0x9999999a00027802 */ /* 0x000fe20000000f00 */
[----:B------:R-:W-:Y:S01]  /*4390*/  IMAD.MOV.U32 R3, RZ, RZ, 0x3ff39999 ;  /* 0x3ff39999ff037424 */ /* 0x000fe200078e00ff */
[----:B------:R-:W-:Y:S01]  /*43a0*/  UMOV UR4, 0xc91d14e4 ;  /* 0xc91d14e400047882 */ /* 0x000fe20000000000 */
[----:B------:R-:W-:Y:S01]  /*43b0*/  UMOV UR5, 0x3fc43fe5 ;  /* 0x3fc43fe500057882 */ /* 0x000fe20000000000 */
[----:B------:R-:W-:Y:S01]  /*43c0*/  DADD R6, -RZ, |R22| ;  /* 0x00000000ff067229 */ /* 0x000fe20000000516 */
[----:B------:R-:W-:Y:S01]  /*43d0*/  BSSY.RECONVERGENT B1, `(.L_x_717) ;  /* 0x0000008000017945 */ /* 0x000fe20003800200 */
[----:B------:R-:W-:Y:S01]  /*43e0*/  MOV R0, 0x4450 ;  /* 0x0000445000007802 */ /* 0x000fe20000000f00 */
[----:B------:R-:W-:Y:S01]  /*43f0*/  DFMA R2, R22, -UR4, R2 ;  /* 0x8000000416027c2b */ /* 0x000fe20008000002 */
[----:B------:R-:W-:Y:S01]  /*4400*/  UMOV UR4, 0xa43fe5c9 ;  /* 0xa43fe5c900047882 */ /* 0x000fe20000000000 */
[----:B------:R-:W-:-:S05]  /*4410*/  UMOV UR5, 0x3fc6bedf ;  /* 0x3fc6bedf00057882 */ /* 0x000fca0000000000 */
[----:B------:R-:W-:Y:S01]  /*4420*/  IMAD.MOV.U32 R8, RZ, RZ, R6 ;  /* 0x000000ffff087224 */ /* 0x000fe200078e0006 */
[----:B------:R-:W-:-:S11]  /*4430*/  DFMA R2, R46, -UR4, R2 ;  /* 0x800000042e027c2b */ /* 0x000fd60008000002 */
[----:B------:R-:W-:Y:S05]  /*4440*/  CALL.REL.NOINC `($_Z16fband_matrix_isoPdS_S_S_S_S_S_S_S_S_S_S_S_S_S_S_S_PiS_S_diddiiddidiiiid$__internal_accurate_pow) ;  /* 0x0000004000807944 */ /* 0x000fea0003c00000 */
[----:B------:R-:W-:Y:S05]  /*4450*/  BSYNC.RECONVERGENT B1 ;  /* 0x0000000000017941 */ /* 0x000fea0003800200 */
.L_x_717:
[C---:B------:R-:W-:Y:S01]  /*4460*/  DADD R4, R22.reuse, 2 ;  /* 0x4000000016047429 */ /* 0x040fe20000000000 */
[----:B------:R-:W-:Y:S01]  /*4470*/  UMOV UR4, 0x2ca57a78 ;  /* 0x2ca57a7800047882 */ /* 0x000fe20000000000 */
[C---:B------:R-:W-:Y:S01]  /*4480*/  DSETP.NEU.AND P0, PT, R22.reuse, RZ, PT ;  /* 0x000000ff1600722a */ /* 0x040fe20003f0d000 */
[----:B------:R-:W-:Y:S01]  /*4490*/  UMOV UR5, 0x3fb31c43 ;  /* 0x3fb31c4300057882 */ /* 0x000fe20000000000 */
[----:B------:R-:W-:Y:S01]  /*44a0*/  DSETP.NEU.AND P2, PT, |R22|, +INF , PT ;  /* 0x7ff000001600742a */ /* 0x000fe20003f4d200 */
[----:B------:R-:W-:Y:S01]  /*44b0*/  BSSY.RECONVERGENT B1, `(.L_x_718) ;  /* 0x0000014000017945 */ /* 0x000fe20003800200 */
[----:B------:R-:W-:-:S04]  /*44c0*/  MOV R0, 0x45f0 ;  /* 0x000045f000007802 */ /* 0x000fc80000000f00 */
[----:B------:R-:W-:Y:S02]  /*44d0*/  LOP3.LUT R4, R5, 0x7ff00000, RZ, 0xc0, !PT ;  /* 0x7ff0000005047812 */ /* 0x000fe400078ec0ff */
        /* <DEDUP_REMOVED lines=14> */
[----:B------:R-:W-:-:S04]  /*45c0*/  DFMA R2, R22, R4, R2 ;  /* 0x000000041602722b */ /* 0x000fc80000000002 */
[----:B------:R-:W-:-:S07]  /*45d0*/  MOV R8, R6 ;  /* 0x0000000600087202 */ /* 0x000fce0000000f00 */
[----:B------:R-:W-:Y:S05]  /*45e0*/  CALL.REL.NOINC `($_Z16fband_matrix_isoPdS_S_S_S_S_S_S_S_S_S_S_S_S_S_S_S_PiS_S_diddiiddidiiiid$__internal_accurate_pow) ;  /* 0x0000004000187944 */ /* 0x000fea0003c00000 */
[----:B------:R-:W-:Y:S05]  /*45f0*/  BSYNC.RECONVERGENT B1 ;  /* 0x0000000000017941 */ /* 0x000fea0003800200 */
.L_x_718:
        /* <DEDUP_REMOVED lines=14> */
.L_x_720:
[----:B------:R-:W-:Y:S05]  /*46e0*/  BSYNC.RECONVERGENT B1 ;  /* 0x0000000000017941 */ /* 0x000fea0003800200 */
.L_x_719:
        /* <DEDUP_REMOVED lines=13> */
.L_x_716:
[----:B------:R-:W-:Y:S05]  /*47c0*/  BSYNC.RECONVERGENT B0 ;  /* 0x0000000000007941 */ /* 0x000fea0003800200 */
.L_x_715:
[----:B-----5:R-:W0:Y:S01]  /*47d0*/  MUFU.RCP64H R3, R27 ;  /* 0x0000001b00037308 */ /* 0x020e220000001800 */
[----:B------:R-:W-:Y:S01]  /*47e0*/  IMAD.MOV.U32 R2, RZ, RZ, 0x1 ;  /* 0x00000001ff027424 */ /* 0x000fe200078e00ff */
[----:B------:R-:W-:Y:S01]  /*47f0*/  FSETP.GEU.AND P1, PT, |R31|, 6.5827683646048100446e-37, PT ;  /* 0x036000001f00780b */ /* 0x000fe20003f2e200 */
[----:B------:R-:W-:Y:S04]  /*4800*/  BSSY.RECONVERGENT B1, `(.L_x_721) ;  /* 0x0000013000017945 */ /* 0x000fe80003800200 */
        /* <DEDUP_REMOVED lines=16> */
[----:B------:R-:W-:Y:S05]  /*4910*/  CALL.REL.NOINC `($__internal_9_$__cuda_sm20_div_rn_f64_full) ;  /* 0x0000003400d87944 */ /* 0x000fea0003c00000 */
[----:B------:R-:W-:-:S07]  /*4920*/  IMAD.MOV.U32 R2, RZ, RZ, R14 ;  /* 0x000000ffff027224 */ /* 0x000fce00078e000e */
.L_x_722:
[----:B------:R-:W-:Y:S05]  /*4930*/  BSYNC.RECONVERGENT B1 ;  /* 0x0000000000017941 */ /* 0x000fea0003800200 */
.L_x_721:
[----:B------:R-:W0:Y:S01]  /*4940*/  MUFU.RCP64H R5, R27 ;  /* 0x0000001b00057308 */ /* 0x000e220000001800 */
[----:B------:R-:W-:Y:S01]  /*4950*/  IMAD.MOV.U32 R4, RZ, RZ, 0x1 ;  /* 0x00000001ff047424 */ /* 0x000fe200078e00ff */
[----:B------:R-:W-:Y:S05]  /*4960*/  BSSY.RECONVERGENT B1, `(.L_x_723) ;  /* 0x0000017000017945 */ /* 0x000fea0003800200 */
[----:B0-----:R-:W-:-:S08]  /*4970*/  DFMA R6, -R26, R4, 1 ;  /* 0x3ff000001a06742b */ /* 0x001fd00000000104 */
[----:B------:R-:W-:-:S08]  /*4980*/  DFMA R6, R6, R6, R6 ;  /* 0x000000060606722b */ /* 0x000fd00000000006 */
[----:B------:R-:W-:Y:S02]  /*4990*/  DFMA R4, R4, R6, R4 ;  /* 0x000000060404722b */ /* 0x000fe40000000004 */
[----:B------:R-:W0:Y:S06]  /*49a0*/  LDC.64 R6, c[0x0][0x3d8] ;  /* 0x0000f600ff067b82 */ /* 0x000e2c0000000a00 */
[----:B------:R-:W-:-:S08]  /*49b0*/  DFMA R8, -R26, R4, 1 ;  /* 0x3ff000001a08742b */ /* 0x000fd00000000104 */
[----:B------:R-:W-:-:S08]  /*49c0*/  DFMA R10, R4, R8, R4 ;  /* 0x00000008040a722b */ /* 0x000fd00000000004 */
[----:B------:R-:W-:Y:S01]  /*49d0*/  DMUL R4, R28, -R10 ;  /* 0x8000000a1c047228 */ /* 0x000fe20000000000 */
[----:B0-----:R-:W-:-:S05]  /*49e0*/  IMAD.WIDE R6, R43, 0x8, R6 ;  /* 0x000000082b067825 */ /* 0x001fca00078e0206 */
[----:B------:R0:W-:Y:S02]  /*49f0*/  STG.E.64 desc[UR38][R6.64], R2 ;  /* 0x0000000206007986 */ /* 0x0001e4000c101b26 */
[----:B------:R-:W-:-:S08]  /*4a00*/  DFMA R8, -R26, R4, -R28 ;  /* 0x000000041a08722b */ /* 0x000fd0000000091c */
        /* <DEDUP_REMOVED lines=9> */
[----:B------:R-:W-:Y:S05]  /*4aa0*/  CALL.REL.NOINC `($__internal_9_$__cuda_sm20_div_rn_f64_full) ;  /* 0x0000003400747944 */ /* 0x000fea0003c00000 */
[----:B------:R-:W-:Y:S01]  /*4ab0*/  IMAD.MOV.U32 R4, RZ, RZ, R14 ;  /* 0x000000ffff047224 */ /* 0x000fe200078e000e */
[----:B------:R-:W-:-:S07]  /*4ac0*/  MOV R5, R3 ;  /* 0x0000000300057202 */ /* 0x000fce0000000f00 */
.L_x_724:
[----:B------:R-:W-:Y:S05]  /*4ad0*/  BSYNC.RECONVERGENT B1 ;  /* 0x0000000000017941 */ /* 0x000fea0003800200 */
.L_x_723:
[----:B------:R-:W-:Y:S01]  /*4ae0*/  DADD R14, R36, -R46 ;  /* 0x00000000240e7229 */ /* 0x000fe2000000082e */
[----:B------:R-:W-:Y:S01]  /*4af0*/  IMAD.MOV.U32 R2, RZ, RZ, 0x1 ;  /* 0x00000001ff027424 */ /* 0x000fe200078e00ff */
[----:B------:R-:W-:Y:S01]  /*4b00*/  DADD R46, -R46, 1 ;  /* 0x3ff000002e2e7429 */ /* 0x000fe20000000100 */
[----:B------:R-:W0:Y:S01]  /*4b10*/  LDC.64 R12, c[0x0][0x3e0] ;  /* 0x0000f800ff0c7b82 */ /* 0x000e220000000a00 */
[----:B------:R-:W-:Y:S02]  /*4b20*/  BSSY.RECONVERGENT B1, `(.L_x_725) ;  /* 0x0000018000017945 */ /* 0x000fe40003800200 */
[----:B------:R-:W1:Y:S04]  /*4b30*/  MUFU.RCP64H R3, R15 ;  /* 0x0000000f00037308 */ /* 0x000e680000001800 */
[----:B------:R-:W-:-:S10]  /*4b40*/  DMUL R46, R46, R18 ;  /* 0x000000122e2e7228 */ /* 0x000fd40000000000 */
[----:B------:R-:W-:Y:S01]  /*4b50*/  FSETP.GEU.AND P1, PT, |R47|, 6.5827683646048100446e-37, PT ;  /* 0x036000002f00780b */ /* 0x000fe20003f2e200 */
[----:B-1----:R-:W-:-:S08]  /*4b60*/  DFMA R6, -R14, R2, 1 ;  /* 0x3ff000000e06742b */ /* 0x002fd00000000102 */
[----:B------:R-:W-:-:S08]  /*4b70*/  DFMA R6, R6, R6, R6 ;  /* 0x000000060606722b */ /* 0x000fd00000000006 */
[----:B------:R-:W-:-:S08]  /*4b80*/  DFMA R6, R2, R6, R2 ;  /* 0x000000060206722b */ /* 0x000fd00000000002 */
[----:B------:R-:W-:-:S08]  /*4b90*/  DFMA R2, -R14, R6, 1 ;  /* 0x3ff000000e02742b */ /* 0x000fd00000000106 */
[----:B------:R-:W-:Y:S01]  /*4ba0*/  DFMA R2, R6, R2, R6 ;  /* 0x000000020602722b */ /* 0x000fe20000000006 */
[----:B0-----:R-:W-:-:S05]  /*4bb0*/  IMAD.WIDE R6, R43, 0x8, R12 ;  /* 0x000000082b067825 */ /* 0x001fca00078e020c */
[----:B------:R0:W-:Y:S02]  /*4bc0*/  STG.E.64 desc[UR38][R6.64], R4 ;  /* 0x0000000406007986 */ /* 0x0001e4000c101b26 */
[----:B------:R-:W-:-:S08]  /*4bd0*/  DMUL R8, R46, R2 ;  /* 0x000000022e087228 */ /* 0x000fd00000000000 */
[----:B------:R-:W-:-:S08]  /*4be0*/  DFMA R10, -R14, R8, R46 ;  /* 0x000000080e0a722b */ /* 0x000fd0000000012e */
[----:B------:R-:W-:-:S10]  /*4bf0*/  DFMA R2, R2, R10, R8 ;  /* 0x0000000a0202722b */ /* 0x000fd40000000008 */
        /* <DEDUP_REMOVED lines=8> */
[----:B------:R-:W-:Y:S05]  /*4c80*/  CALL.REL.NOINC `($__internal_9_$__cuda_sm20_div_rn_f64_full) ;  /* 0x0000003000fc7944 */ /* 0x000fea0003c00000 */
[----:B------:R-:W-:-:S07]  /*4c90*/  MOV R2, R14 ;  /* 0x0000000e00027202 */ /* 0x000fce0000000f00 */
.L_x_726:
[----:B------:R-:W-:Y:S05]  /*4ca0*/  BSYNC.RECONVERGENT B1 ;  /* 0x0000000000017941 */ /* 0x000fea0003800200 */
.L_x_725:
[----:B------:R-:W0:Y:S08]  /*4cb0*/  LDC.64 R48, c[0x0][0x390] ;  /* 0x0000e400ff307b82 */ /* 0x000e300000000a00 */
[----:B------:R-:W1:Y:S08]  /*4cc0*/  LDC.64 R46, c[0x0][0x398] ;  /* 0x0000e600ff2e7b82 */ /* 0x000e700000000a00 */
[----:B------:R-:W2:Y:S01]  /*4cd0*/  LDC.64 R8, c[0x0][0x450] ;  /* 0x00011400ff087b82 */ /* 0x000ea20000000a00 */
[----:B0-----:R-:W-:-:S05]  /*4ce0*/  IMAD.WIDE R48, R43, 0x8, R48 ;  /* 0x000000082b307825 */ /* 0x001fca00078e0230 */
[----:B------:R-:W3:Y:S01]  /*4cf0*/  LDG.E.64 R10, desc[UR38][R48.64] ;  /* 0x00000026300a7981 */ /* 0x000ee2000c1e1b00 */
[----:B-1----:R-:W-:-:S06]  /*4d00*/  IMAD.WIDE R46, R41, 0x8, R46 ;  /* 0x00000008292e7825 */ /* 0x002fcc00078e022e */
[----:B------:R-:W5:Y:S01]  /*4d10*/  LDG.E.64 R46, desc[UR38][R46.64] ;  /* 0x000000262e2e7981 */ /* 0x000f62000c1e1b00 */
[----:B------:R-:W-:Y:S01]  /*4d20*/  IMAD.MOV.U32 R4, RZ, RZ, 0x1 ;  /* 0x00000001ff047424 */ /* 0x000fe200078e00ff */
[----:B--2---:R-:W-:Y:S01]  /*4d30*/  DADD R12, -RZ, -R8 ;  /* 0x00000000ff0c7229 */ /* 0x004fe20000000908 */
[----:B------:R-:W-:Y:S05]  /*4d40*/  BSSY.RECONVERGENT B1, `(.L_x_727) ;  /* 0x0000017000017945 */ /* 0x000fea0003800200 */
[----:B------:R-:W0:Y:S02]  /*4d50*/  MUFU.RCP64H R5, R13 ;  /* 0x0000000d00057308 */ /* 0x000e240000001800 */
[----:B0-----:R-:W-:-:S08]  /*4d60*/  DFMA R6, R4, R8, 1 ;  /* 0x3ff000000406742b */ /* 0x001fd00000000008 */
[----:B------:R-:W-:-:S08]  /*4d70*/  DFMA R6, R6, R6, R6 ;  /* 0x000000060606722b */ /* 0x000fd00000000006 */
[----:B------:R-:W-:-:S08]  /*4d80*/  DFMA R6, R4, R6, R4 ;  /* 0x000000060406722b */ /* 0x000fd00000000004 */
[----:B------:R-:W-:-:S08]  /*4d90*/  DFMA R4, R6, R8, 1 ;  /* 0x3ff000000604742b */ /* 0x000fd00000000008 */
[----:B------:R-:W-:-:S08]  /*4da0*/  DFMA R4, R6, R4, R6 ;  /* 0x000000040604722b */ /* 0x000fd00000000006 */
[----:B---3--:R-:W-:Y:S01]  /*4db0*/  DMUL R6, R10, R4 ;  /* 0x000000040a067228 */ /* 0x008fe20000000000 */
[----:B------:R-:W-:-:S07]  /*4dc0*/  FSETP.GEU.AND P1, PT, |R11|, 6.5827683646048100446e-37, PT ;  /* 0x036000000b00780b */ /* 0x000fce0003f2e200 */
[----:B------:R-:W-:-:S08]  /*4dd0*/  DFMA R8, R6, R8, R10 ;  /* 0x000000080608722b */ /* 0x000fd0000000000a */
[----:B------:R-:W-:Y:S02]  /*4de0*/  DFMA R4, R4, R8, R6 ;  /* 0x000000080404722b */ /* 0x000fe40000000006 */
[----:B------:R-:W-:-:S08]  /*4df0*/  DADD R6, R26, R28 ;  /* 0x000000001a067229 */ /* 0x000fd0000000001c */
[----:B------:R-:W-:Y:S01]  /*4e00*/  FFMA R0, RZ, R13, R5 ;  /* 0x0000000dff007223 */ /* 0x000fe20000000005 */
[----:B------:R-:W-:-:S04]  /*4e10*/  DADD R6, -R30, R6 ;  /* 0x000000001e067229 */ /* 0x000fc80000000106 */
[----:B------:R-:W-:-:S04]  /*4e20*/  FSETP.GT.AND P0, PT, |R0|, 1.469367938527859385e-39, PT ;  /* 0x001000000000780b */ /* 0x000fc80003f04200 */
[----:B------:R-:W-:-:S09]  /*4e30*/  DMUL R50, R6, R2 ;  /* 0x0000000206327228 */ /* 0x000fd20000000000 */
[----:B------:R-:W-:Y:S05]  /*4e40*/  @P0 BRA P1, `(.L_x_728) ;  /* 0x0000000000180947 */ /* 0x000fea0000800000 */
[----:B------:R-:W-:Y:S01]  /*4e50*/  IMAD.MOV.U32 R6, RZ, RZ, R12 ;  /* 0x000000ffff067224 */ /* 0x000fe200078e000c */
[----:B------:R-:W-:Y:S02]  /*4e60*/  MOV R9, R13 ;  /* 0x0000000d00097202 */ /* 0x000fe40000000f00 */
[----:B------:R-:W-:-:S07]  /*4e70*/  MOV R0, 0x4e90 ;  /* 0x00004e9000007802 */ /* 0x000fce0000000f00 */
[----:B-----5:R-:W-:Y:S05]  /*4e80*/  CALL.REL.NOINC `($__internal_9_$__cuda_sm20_div_rn_f64_full) ;  /* 0x00000030007c7944 */ /* 0x020fea0003c00000 */
[----:B------:R-:W-:Y:S02]  /*4e90*/  IMAD.MOV.U32 R4, RZ, RZ, R14 ;  /* 0x000000ffff047224 */ /* 0x000fe400078e000e */
[----:B------:R-:W-:-:S07]  /*4ea0*/  IMAD.MOV.U32 R5, RZ, RZ, R3 ;  /* 0x000000ffff057224 */ /* 0x000fce00078e0003 */
.L_x_728:
[----:B------:R-:W-:Y:S05]  /*4eb0*/  BSYNC.RECONVERGENT B1 ;  /* 0x0000000000017941 */ /* 0x000fea0003800200 */
.L_x_727:
[----:B------:R-:W-:Y:S01]  /*4ec0*/  IMAD.WIDE R52, R16, 0x8, R48 ;  /* 0x0000000810347825 */ /* 0x000fe200078e0230 */
[----:B------:R-:W0:Y:S04]  /*4ed0*/  LDC.64 R6, c[0x0][0x450] ;  /* 0x00011400ff067b82 */ /* 0x000e280000000a00 */
[----:B------:R-:W2:Y:S01]  /*4ee0*/  LDG.E.64 R10, desc[UR38][R52.64] ;  /* 0x00000026340a7981 */ /* 0x000ea2000c1e1b00 */
[----:B------:R-:W-:Y:S01]  /*4ef0*/  MOV R2, 0x1 ;  /* 0x0000000100027802 */ /* 0x000fe20000000f00 */
[----:B------:R-:W-:Y:S01]  /*4f00*/  BSSY.RECONVERGENT B1, `(.L_x_729) ;  /* 0x0000016000017945 */ /* 0x000fe20003800200 */
[----:B0-----:R-:W-:-:S06]  /*4f10*/  DADD R8, -RZ, -R6 ;  /* 0x00000000ff087229 */ /* 0x001fcc0000000906 */
        /* <DEDUP_REMOVED lines=16> */
[----:B------:R-:W-:Y:S01]  /*5020*/  IMAD.MOV.U32 R6, RZ, RZ, R8 ;  /* 0x000000ffff067224 */ /* 0x000fe200078e0008 */
[----:B------:R-:W-:-:S07]  /*5030*/  MOV R0, 0x5050 ;  /* 0x0000505000007802 */ /* 0x000fce0000000f00 */
[----:B-----5:R-:W-:Y:S05]  /*5040*/  CALL.REL.NOINC `($__internal_9_$__cuda_sm20_div_rn_f64_full) ;  /* 0x00000030000c7944 */ /* 0x020fea0003c00000 */
[----:B------:R-:W-:-:S07]  /*5050*/  IMAD.MOV.U32 R2, RZ, RZ, R14 ;  /* 0x000000ffff027224 */ /* 0x000fce00078e000e */
.L_x_730:
[----:B------:R-:W-:Y:S05]  /*5060*/  BSYNC.RECONVERGENT B1 ;  /* 0x0000000000017941 */ /* 0x000fea0003800200 */
.L_x_729:
[----:B------:R-:W0:Y:S01]  /*5070*/  MUFU.RCP64H R5, R27 ;  /* 0x0000001b00057308 */ /* 0x000e220000001800 */
[----:B------:R-:W-:Y:S01]  /*5080*/  IADD3 R4, PT, PT, R27, 0x300402, RZ ;  /* 0x003004021b047810 */ /* 0x000fe20007ffe0ff */
[----:B------:R-:W-:Y:S01]  /*5090*/  DMUL R2, R30, R2 ;  /* 0x000000021e027228 */ /* 0x000fe20000000000 */
[----:B------:R-:W-:Y:S01]  /*50a0*/  IMAD.MOV.U32 R0, RZ, RZ, RZ ;  /* 0x000000ffff007224 */ /* 0x000fe200078e00ff */
[----:B------:R-:W-:Y:S01]  /*50b0*/  MOV R10, RZ ;  /* 0x000000ff000a7202 */ /* 0x000fe20000000f00 */
[----:B------:R-:W-:Y:S01]  /*50c0*/  BSSY.RECONVERGENT B0, `(.L_x_731) ;  /* 0x0000017000007945 */ /* 0x000fe20003800200 */
[----:B------:R-:W-:-:S04]  /*50d0*/  FSETP.GEU.AND P0, PT, |R4|, 5.8789094863358348022e-39, PT ;  /* 0x004004020400780b */ /* 0x000fc80003f0e200 */
[----:B------:R-:W-:Y:S02]  /*50e0*/  DFMA R2, -R32, R2, R54 ;  /* 0x000000022002722b */ /* 0x000fe40000000136 */
[----:B0-----:R-:W-:-:S06]  /*50f0*/  DFMA R6, -R26, R4, 1 ;  /* 0x3ff000001a06742b */ /* 0x001fcc0000000104 */
[----:B------:R-:W-:Y:S02]  /*5100*/  DSETP.MIN.AND P1, P2, RZ, R2, PT ;  /* 0x00000002ff00722a */ /* 0x000fe40003a20000 */
[----:B------:R-:W-:Y:S01]  /*5110*/  IMAD.MOV.U32 R11, RZ, RZ, R2 ;  /* 0x000000ffff0b7224 */ /* 0x000fe200078e0002 */
[----:B------:R-:W-:-:S04]  /*5120*/  DFMA R6, R6, R6, R6 ;  /* 0x000000060606722b */ /* 0x000fc80000000006 */
[----:B------:R-:W-:-:S04]  /*5130*/  SEL R10, R10, R11, P1 ;  /* 0x0000000b0a0a7207 */ /* 0x000fc80000800000 */
[----:B------:R-:W-:Y:S01]  /*5140*/  DFMA R6, R4, R6, R4 ;  /* 0x000000060406722b */ /* 0x000fe20000000004 */
[----:B------:R-:W-:Y:S02]  /*5150*/  FSEL R5, R0, R3, P1 ;  /* 0x0000000300057208 */ /* 0x000fe40000800000 */
[----:B------:R-:W-:-:S05]  /*5160*/  @P2 LOP3.LUT R5, R3, 0x80000, RZ, 0xfc, !PT ;  /* 0x0008000003052812 */ /* 0x000fca00078efcff */
[----:B------:R-:W-:Y:S01]  /*5170*/  DFMA R54, -R26, R6, 1 ;  /* 0x3ff000001a36742b */ /* 0x000fe20000000106 */
[----:B------:R-:W-:-:S07]  /*5180*/  IMAD.MOV.U32 R11, RZ, RZ, R5 ;  /* 0x000000ffff0b7224 */ /* 0x000fce00078e0005 */
[----:B------:R-:W-:Y:S01]  /*5190*/  DFMA R54, R6, R54, R6 ;  /* 0x000000360636722b */ /* 0x000fe20000000006 */
[----:B------:R-:W-:Y:S10]  /*51a0*/  @P0 BRA `(.L_x_732) ;  /* 0x0000000000200947 */ /* 0x000ff40003800000 */
[----:B------:R-:W-:Y:S01]  /*51b0*/  LOP3.LUT R0, R27, 0x7fffffff, RZ, 0xc0, !PT ;  /* 0x7fffffff1b007812 */ /* 0x000fe200078ec0ff */
[----:B------:R-:W-:Y:S01]  /*51c0*/  IMAD.MOV.U32 R12, RZ, RZ, R26 ;  /* 0x000000ffff0c7224 */ /* 0x000fe200078e001a */
[----:B------:R-:W-:-:S03]  /*51d0*/  MOV R13, R27 ;  /* 0x0000001b000d7202 */ /* 0x000fc60000000f00 */
[----:B------:R-:W-:Y:S01]  /*51e0*/  VIADD R9, R0, 0xfff00000 ;  /* 0xfff0000000097836 */ /* 0x000fe20000000000 */
[----:B------:R-:W-:-:S07]  /*51f0*/  MOV R0, 0x5210 ;  /* 0x0000521000007802 */ /* 0x000fce0000000f00 */
[----:B-----5:R-:W-:Y:S05]  /*5200*/  CALL.REL.NOINC `($__internal_8_$__cuda_sm20_dblrcp_rn_slowpath_v3) ;  /* 0x0000002800f07944 */ /* 0x020fea0003c00000 */
[----:B------:R-:W-:Y:S01]  /*5210*/  IMAD.MOV.U32 R54, RZ, RZ, R6 ;  /* 0x000000ffff367224 */ /* 0x000fe200078e0006 */
[----:B------:R-:W-:-:S07]  /*5220*/  MOV R55, R7 ;  /* 0x0000000700377202 */ /* 0x000fce0000000f00 */
.L_x_732:
[----:B------:R-:W-:Y:S05]  /*5230*/  BSYNC.RECONVERGENT B0 ;  /* 0x0000000000007941 */ /* 0x000fea0003800200 */
.L_x_731:
[----:B------:R-:W0:Y:S01]  /*5240*/  LDC.64 R4, c[0x0][0x3e8] ;  /* 0x0000fa00ff047b82 */ /* 0x000e220000000a00 */
[----:B-----5:R-:W-:-:S07]  /*5250*/  DFMA R2, R50, R46, R10 ;  /* 0x0000002e3202722b */ /* 0x020fce000000000a */
[----:B------:R-:W1:Y:S01]  /*5260*/  LDC.64 R6, c[0x0][0x450] ;  /* 0x00011400ff067b82 */ /* 0x000e620000000a00 */
[----:B------:R-:W-:Y:S01]  /*5270*/  DMUL R2, R2, R54 ;  /* 0x0000003602027228 */ /* 0x000fe20000000000 */
[----:B0-----:R-:W-:-:S06]  /*5280*/  IMAD.WIDE R4, R43, 0x8, R4 ;  /* 0x000000082b047825 */ /* 0x001fcc00078e0204 */
[----:B------:R0:W-:Y:S04]  /*5290*/  STG.E.64 desc[UR38][R4.64], R2 ;  /* 0x0000000204007986 */ /* 0x0001e8000c101b26 */
[----:B------:R-:W0:Y:S01]  /*52a0*/  LDG.E.64 R10, desc[UR38][R52.64] ;  /* 0x00000026340a7981 */ /* 0x000e22000c1e1b00 */
[----:B-1----:R-:W-:Y:S01]  /*52b0*/  DADD R8, -RZ, -R6 ;  /* 0x00000000ff087229 */ /* 0x002fe20000000906 */
[----:B------:R-:W-:Y:S01]  /*52c0*/  IMAD.MOV.U32 R12, RZ, RZ, 0x1 ;  /* 0x00000001ff0c7424 */ /* 0x000fe200078e00ff */
[----:B------:R-:W-:Y:S04]  /*52d0*/  BSSY.RECONVERGENT B1, `(.L_x_733) ;  /* 0x0000012000017945 */ /* 0x000fe80003800200 */
[----:B------:R-:W1:Y:S02]  /*52e0*/  MUFU.RCP64H R13, R9 ;  /* 0x00000009000d7308 */ /* 0x000e640000001800 */
[----:B-1----:R-:W-:-:S08]  /*52f0*/  DFMA R14, R12, R6, 1 ;  /* 0x3ff000000c0e742b */ /* 0x002fd00000000006 */
[----:B------:R-:W-:-:S08]  /*5300*/  DFMA R14, R14, R14, R14 ;  /* 0x0000000e0e0e722b */ /* 0x000fd0000000000e */
[----:B------:R-:W-:-:S08]  /*5310*/  DFMA R14, R12, R14, R12 ;  /* 0x0000000e0c0e722b */ /* 0x000fd0000000000c */
[----:B------:R-:W-:-:S08]  /*5320*/  DFMA R12, R14, R6, 1 ;  /* 0x3ff000000e0c742b */ /* 0x000fd00000000006 */
[----:B------:R-:W-:-:S08]  /*5330*/  DFMA R12, R14, R12, R14 ;  /* 0x0000000c0e0c722b */ /* 0x000fd0000000000e */
[----:B0-----:R-:W-:Y:S01]  /*5340*/  DMUL R2, R12, R10 ;  /* 0x0000000a0c027228 */ /* 0x001fe20000000000 */
[----:B------:R-:W-:-:S07]  /*5350*/  FSETP.GEU.AND P1, PT, |R11|, 6.5827683646048100446e-37, PT ;  /* 0x036000000b00780b */ /* 0x000fce0003f2e200 */
[----:B------:R-:W-:-:S08]  /*5360*/  DFMA R4, R2, R6, R10 ;  /* 0x000000060204722b */ /* 0x000fd0000000000a */
[----:B------:R-:W-:-:S10]  /*5370*/  DFMA R2, R12, R4, R2 ;  /* 0x000000040c02722b */ /* 0x000fd40000000002 */
[----:B------:R-:W-:-:S05]  /*5380*/  FFMA R0, RZ, R9, R3 ;  /* 0x00000009ff007223 */ /* 0x000fca0000000003 */
[----:B------:R-:W-:-:S13]  /*5390*/  FSETP.GT.AND P0, PT, |R0|, 1.469367938527859385e-39, PT ;  /* 0x001000000000780b */ /* 0x000fda0003f04200 */
[----:B------:R-:W-:Y:S05]  /*53a0*/  @P0 BRA P1, `(.L_x_734) ;  /* 0x0000000000100947 */ /* 0x000fea0000800000 */
[----:B------:R-:W-:Y:S01]  /*53b0*/  IMAD.MOV.U32 R6, RZ, RZ, R8 ;  /* 0x000000ffff067224 */ /* 0x000fe200078e0008 */
[----:B------:R-:W-:-:S07]  /*53c0*/  MOV R0, 0x53e0 ;  /* 0x000053e000007802 */ /* 0x000fce0000000f00 */
[----:B------:R-:W-:Y:S05]  /*53d0*/  CALL.REL.NOINC `($__internal_9_$__cuda_sm20_div_rn_f64_full) ;  /* 0x0000002c00287944 */ /* 0x000fea0003c00000 */
[----:B------:R-:W-:-:S07]  /*53e0*/  MOV R2, R14 ;  /* 0x0000000e00027202 */ /* 0x000fce0000000f00 */
.L_x_734:
[----:B------:R-:W-:Y:S05]  /*53f0*/  BSYNC.RECONVERGENT B1 ;  /* 0x0000000000017941 */ /* 0x000fea0003800200 */
.L_x_733:
[----:B------:R-:W2:Y:S01]  /*5400*/  LDG.E.64 R10, desc[UR38][R48.64] ;  /* 0x00000026300a7981 */ /* 0x000ea2000c1e1b00 */
[----:B------:R-:W0:Y:S01]  /*5410*/  LDC.64 R6, c[0x0][0x450] ;  /* 0x00011400ff067b82 */ /* 0x000e220000000a00 */
[----:B------:R-:W-:Y:S01]  /*5420*/  IMAD.MOV.U32 R4, RZ, RZ, 0x1 ;  /* 0x00000001ff047424 */ /* 0x000fe200078e00ff */
[----:B------:R-:W-:Y:S01]  /*5430*/  DMUL R26, R26, R34 ;  /* 0x000000221a1a7228 */ /* 0x000fe20000000000 */
[----:B------:R-:W-:Y:S07]  /*5440*/  BSSY.RECONVERGENT B1, `(.L_x_735) ;  /* 0x0000016000017945 */ /* 0x000fee0003800200 */
[----:B------:R-:W-:-:S08]  /*5450*/  DFMA R26, R28, R32, R26 ;  /* 0x000000201c1a722b */ /* 0x000fd0000000001a */
[----:B------:R-:W-:Y:S02]  /*5460*/  DMUL R26, R26, R2 ;  /* 0x000000021a1a7228 */ /* 0x000fe40000000000 */
        /* <DEDUP_REMOVED lines=17> */
[----:B------:R-:W-:Y:S01]  /*5580*/  MOV R4, R14 ;  /* 0x0000000e00047202 */ /* 0x000fe20000000f00 */
[----:B------:R-:W-:-:S07]  /*5590*/  IMAD.MOV.U32 R5, RZ, RZ, R3 ;  /* 0x000000ffff057224 */ /* 0x000fce00078e0003 */
.L_x_736:
[----:B------:R-:W-:Y:S05]  /*55a0*/  BSYNC.RECONVERGENT B1 ;  /* 0x0000000000017941 */ /* 0x000fea0003800200 */
.L_x_735:
[----:B------:R-:W-:Y:S01]  /*55b0*/  DMUL R4, R30, R4 ;  /* 0x000000041e047228 */ /* 0x000fe20000000000 */
[----:B------:R-:W-:Y:S01]  /*55c0*/  IMAD.MOV.U32 R0, RZ, RZ, RZ ;  /* 0x000000ffff007224 */ /* 0x000fe200078e00ff */
[----:B------:R-:W0:Y:S01]  /*55d0*/  LDC.64 R6, c[0x0][0x3f0] ;  /* 0x0000fc00ff067b82 */ /* 0x000e220000000a00 */
[----:B------:R-:W-:Y:S01]  /*55e0*/  IMAD.MOV.U32 R2, RZ, RZ, RZ ;  /* 0x000000ffff027224 */ /* 0x000fe200078e00ff */
[----:B------:R-:W-:Y:S01]  /*55f0*/  IADD3 R44, PT, PT, R44, 0x1, RZ ;  /* 0x000000012c2c7810 */ /* 0x000fe20007ffe0ff */
[----:B------:R-:W-:Y:S02]  /*5600*/  VIADD R41, R41, 0x1 ;  /* 0x0000000129297836 */ /* 0x000fe40000000000 */
[----:B------:R-:W-:Y:S01]  /*5610*/  VIADD R42, R42, UR41 ;  /* 0x000000292a2a7c36 */ /* 0x000fe20008000000 */
[----:B------:R-:W-:-:S08]  /*5620*/  DFMA R4, -R34, R4, R26 ;  /* 0x000000042204722b */ /* 0x000fd0000000011a */
[----:B------:R-:W-:Y:S02]  /*5630*/  DSETP.MIN.AND P0, P1, RZ, R4, PT ;  /* 0x00000004ff00722a */ /* 0x000fe40003900000 */
[----:B------:R-:W-:-:S04]  /*5640*/  MOV R3, R5 ;  /* 0x0000000500037202 */ /* 0x000fc80000000f00 */
[----:B------:R-:W-:Y:S02]  /*5650*/  FSEL R9, R0, R3, P0 ;  /* 0x0000000300097208 */ /* 0x000fe40000000000 */
[----:B------:R-:W-:Y:S01]  /*5660*/  SEL R2, R2, R4, P0 ;  /* 0x0000000402027207 */ /* 0x000fe20000000000 */
[C---:B0-----:R-:W-:Y:S01]  /*5670*/  IMAD.WIDE R4, R43.reuse, 0x8, R6 ;  /* 0x000000082b047825 */ /* 0x041fe200078e0206 */
[----:B------:R-:W-:Y:S02]  /*5680*/  ISETP.NE.AND P0, PT, R44, -0x1, PT ;  /* 0xffffffff2c00780c */ /* 0x000fe40003f05270 */
[----:B------:R-:W-:Y:S02]  /*5690*/  IADD3 R43, PT, PT, R43, R16, RZ ;  /* 0x000000102b2b7210 */ /* 0x000fe40007ffe0ff */
[----:B------:R-:W-:-:S05]  /*56a0*/  @P1 LOP3.LUT R9, R3, 0x80000, RZ, 0xfc, !PT ;  /* 0x0008000003091812 */ /* 0x000fca00078efcff */
[----:B------:R-:W-:-:S06]  /*56b0*/  IMAD.MOV.U32 R3, RZ, RZ, R9 ;  /* 0x000000ffff037224 */ /* 0x000fcc00078e0009 */
[----:B------:R-:W-:-:S08]  /*56c0*/  DFMA R2, R50, R46, R2 ;  /* 0x0000002e3202722b */ /* 0x000fd00000000002 */
[----:B------:R-:W-:-:S07]  /*56d0*/  DMUL R2, R2, R54 ;  /* 0x0000003602027228 */ /* 0x000fce0000000000 */
[----:B------:R0:W-:Y:S01]  /*56e0*/  STG.E.64 desc[UR38][R4.64], R2 ;  /* 0x0000000204007986 */ /* 0x0001e2000c101b26 */
[----:B------:R-:W-:Y:S05]  /*56f0*/  @P0 BRA `(.L_x_737) ;  /* 0xffffffe800a40947 */ /* 0x000fea000383ffff */
.L_x_714:
[----:B------:R-:W1:Y:S01]  /*5700*/  LDCU UR6, c[0x0][0x43c] ;  /* 0x00008780ff0677ac */ /* 0x000e620008000800 */
[----:B0-----:R-:W0:Y:S01]  /*5710*/  LDC.64 R4, c[0x0][0x438] ;  /* 0x00010e00ff047b82 */ /* 0x001e220000000a00 */
[----:B------:R-:W-:Y:S01]  /*5720*/  IMAD.MOV.U32 R2, RZ, RZ, 0x1 ;  /* 0x00000001ff027424 */ /* 0x000fe200078e00ff */
[----:B------:R-:W-:Y:S01]  /*5730*/  MOV R27, R23 ;  /* 0x00000017001b7202 */ /* 0x000fe20000000f00 */
[----:B------:R-:W2:Y:S01]  /*5740*/  LDCU UR4, c[0x0][0x468] ;  /* 0x00008d00ff0477ac */ /* 0x000ea20008000800 */
[----:B------:R-:W-:-:S04]  /*5750*/  IMAD.MOV.U32 R26, RZ, RZ, R22 ;  /* 0x000000ffff1a7224 */ /* 0x000fc800078e0016 */
[----:B------:R-:W3:Y:S08]  /*5760*/  LDC.64 R8, c[0x0][0x430] ;  /* 0x00010c00ff087b82 */ /* 0x000ef00000000a00 */
[----:B------:R-:W4:Y:S01]  /*5770*/  LDC R0, c[0x0][0x434] ;  /* 0x00010d00ff007b82 */ /* 0x000f220000000800 */
[----:B-1----:R-:W0:Y:S07]  /*5780*/  MUFU.RCP64H R3, UR6 ;  /* 0x0000000600037d08 */ /* 0x002e2e0008001800 */
[----:B------:R-:W1:Y:S01]  /*5790*/  LDC R28, c[0x0][0x440] ;  /* 0x00011000ff1c7b82 */ /* 0x000e620000000800 */
[----:B0-----:R-:W-:Y:S01]  /*57a0*/  DFMA R6, R2, -R4, 1 ;  /* 0x3ff000000206742b */ /* 0x001fe20000000804 */
[----:B----4-:R-:W-:-:S07]  /*57b0*/  FSETP.GEU.AND P1, PT, |R0|, 6.5827683646048100446e-37, PT ;  /* 0x036000000000780b */ /* 0x010fce0003f2e200 */
[----:B------:R-:W-:Y:S01]  /*57c0*/  DFMA R6, R6, R6, R6 ;  /* 0x000000060606722b */ /* 0x000fe20000000006 */
[----:B-1----:R-:W-:-:S07]  /*57d0*/  VIADD R28, R28, 0xffffffff ;  /* 0xffffffff1c1c7836 */ /* 0x002fce0000000000 */
        /* <DEDUP_REMOVED lines=16> */
[----:B0-----:R-:W-:Y:S01]  /*58e0*/  IMAD.U32 R10, RZ, RZ, UR4 ;  /* 0x00000004ff0a7e24 */ /* 0x001fe2000f8e00ff */
[----:B------:R-:W-:Y:S01]  /*58f0*/  MOV R11, UR5 ;  /* 0x00000005000b7c02 */ /* 0x000fe20008000f00 */
[----:B-1----:R-:W-:Y:S02]  /*5900*/  IMAD.U32 R6, RZ, RZ, UR6 ;  /* 0x00000006ff067e24 */ /* 0x002fe4000f8e00ff */
[----:B------:R-:W-:-:S07]  /*5910*/  IMAD.U32 R9, RZ, RZ, UR7 ;  /* 0x00000007ff097e24 */ /* 0x000fce000f8e00ff */
[----:B------:R-:W-:Y:S05]  /*5920*/  CALL.REL.NOINC `($__internal_9_$__cuda_sm20_div_rn_f64_full) ;  /* 0x0000002400d47944 */ /* 0x000fea0003c00000 */
[----:B------:R-:W-:-:S07]  /*5930*/  MOV R2, R14 ;  /* 0x0000000e00027202 */ /* 0x000fce0000000f00 */
.L_x_738:
[----:B------:R-:W0:Y:S01]  /*5940*/  LDC R0, c[0x0][0x46c] ;  /* 0x00011b00ff007b82 */ /* 0x000e220000000800 */
[----:B------:R-:W1:Y:S07]  /*5950*/  LDCU UR4, c[0x0][0x440] ;  /* 0x00008800ff0477ac */ /* 0x000e6e0008000800 */
[----:B------:R-:W2:Y:S01]  /*5960*/  LDC.64 R22, c[0x0][0x398] ;  /* 0x0000e600ff167b82 */ /* 0x000ea20000000a00 */
[----:B------:R-:W3:Y:S07]  /*5970*/  LDCU UR6, c[0x0][0x470] ;  /* 0x00008e00ff0677ac */ /* 0x000eee0008000800 */
[----:B------:R-:W4:Y:S01]  /*5980*/  LDC.64 R4, c[0x0][0x3a0] ;  /* 0x0000e800ff047b82 */ /* 0x000f220000000a00 */
[----:B-1----:R-:W-:-:S04]  /*5990*/  IMAD R7, R17, UR4, R17 ;  /* 0x0000000411077c24 */ /* 0x002fc8000f8e0211 */
[----:B------:R-:W-:Y:S01]  /*59a0*/  IMAD.IADD R7, R7, 0x1, R28 ;  /* 0x0000000107077824 */ /* 0x000fe200078e021c */
[----:B0-----:R-:W-:-:S03]  /*59b0*/  ISETP.NE.AND P0, PT, R0, 0x1, PT ;  /* 0x000000010000780c */ /* 0x001fc60003f05270 */
[----:B--2---:R-:W-:-:S10]  /*59c0*/  IMAD.WIDE R22, R7, 0x8, R22 ;  /* 0x0000000807167825 */ /* 0x004fd400078e0216 */
[----:B------:R-:W0:Y:S01]  /*59d0*/  @!P0 LDC.64 R8, c[0x0][0x3d0] ;  /* 0x0000f400ff088b82 */ /* 0x000e220000000a00 */
[----:B------:R-:W2:Y:S01]  /*59e0*/  LDG.E.64 R6, desc[UR38][R22.64] ;  /* 0x0000002616067981 */ /* 0x000ea2000c1e1b00 */
[----:B----4-:R-:W-:-:S06]  /*59f0*/  IMAD.WIDE R4, R25, 0x8, R4 ;  /* 0x0000000819047825 */ /* 0x010fcc00078e0204 */
[----:B------:R-:W5:Y:S01]  /*5a00*/  LDG.E.64 R4, desc[UR38][R4.64] ;  /* 0x0000002604047981 */ /* 0x000f62000c1e1b00 */
[----:B0-----:R-:W-:-:S05]  /*5a10*/  @!P0 IMAD.WIDE R8, R17, 0x8, R8 ;  /* 0x0000000811088825 */ /* 0x001fca00078e0208 */
[----:B------:R0:W5:Y:S01]  /*5a20*/  @!P0 LDG.E.64 R26, desc[UR38][R8.64] ;  /* 0x00000026081a8981 */ /* 0x000162000c1e1b00 */
[----:B------:R-:W-:Y:S01]  /*5a30*/  DMUL R2, R2, R2 ;  /* 0x0000000202027228 */ /* 0x000fe20000000000 */
[----:B------:R-:W-:Y:S01]  /*5a40*/  UMOV UR4, 0x54442d18 ;  /* 0x54442d1800047882 */ /* 0x000fe20000000000 */
[----:B------:R-:W-:-:S06]  /*5a50*/  UMOV UR5, 0x400921fb ;  /* 0x400921fb00057882 */ /* 0x000fcc0000000000 */
[----:B------:R-:W-:Y:S01]  /*5a60*/  DMUL R2, R18, R2 ;  /* 0x0000000212027228 */ /* 0x000fe20000000000 */
[----:B---3--:R-:W-:-:S07]  /*5a70*/  UISETP.NE.AND UP0, UPT, UR6, 0x1, UPT ;  /* 0x000000010600788c */ /* 0x008fce000bf05270 */
[----:B------:R-:W-:-:S08]  /*5a80*/  DMUL R2, R2, UR4 ;  /* 0x0000000402027c28 */ /* 0x000fd00008000000 */
[----:B--2---:R-:W-:Y:S01]  /*5a90*/  DMUL R18, R2, R6 ;  /* 0x0000000602127228 */ /* 0x004fe20000000000 */
[----:B0-----:R-:W-:Y:S10]  /*5aa0*/  BRA.U UP0, `(.L_x_739) ;  /* 0x0000000500387547 */ /* 0x001ff4000b800000 */
[----:B------:R-:W0:Y:S01]  /*5ab0*/  LDCU.64 UR4, c[0x0][0x478] ;  /* 0x00008f00ff0477ac */ /* 0x000e220008000a00 */
[----:B-----5:R-:W-:Y:S01]  /*5ac0*/  DSETP.GE.AND P0, PT, R26, RZ, PT ;  /* 0x000000ff1a00722a */ /* 0x020fe20003f06000 */
[----:B------:R-:W-:Y:S01]  /*5ad0*/  BSSY.RECONVERGENT B0, `(.L_x_739) ;  /* 0x000004b000007945 */ /* 0x000fe20003800200 */
[----:B------:R-:W-:Y:S01]  /*5ae0*/  IMAD.MOV.U32 R36, RZ, RZ, 0x0 ;  /* 0x00000000ff247424 */ /* 0x000fe200078e00ff */
[----:B------:R-:W-:-:S03]  /*5af0*/  MOV R37, 0x3ff00000 ;  /* 0x3ff0000000257802 */ /* 0x000fc60000000f00 */
[----:B0-----:R-:W-:-:S14]  /*5b00*/  DSETP.LEU.OR P0, PT, R4, UR4, !P0 ;  /* 0x0000000404007e2a */ /* 0x001fdc000c70b400 */
[----:B------:R-:W-:Y:S05]  /*5b10*/  @P0 BRA `(.L_x_740) ;  /* 0x0000000400180947 */ /* 0x000fea0003800000 */
[----:B------:R-:W-:Y:S01]  /*5b20*/  DADD R6, -RZ, |R26| ;  /* 0x00000000ff067229 */ /* 0x000fe2000000051a */
[----:B------:R-:W-:Y:S01]  /*5b30*/  BSSY.RECONVERGENT B1, `(.L_x_741) ;  /* 0x0000004000017945 */ /* 0x000fe20003800200 */
[----:B------:R-:W-:-:S08]  /*5b40*/  MOV R0, 0x5b70 ;  /* 0x00005b7000007802 */ /* 0x000fd00000000f00 */
[----:B------:R-:W-:-:S07]  /*5b50*/  IMAD.MOV.U32 R8, RZ, RZ, R6 ;  /* 0x000000ffff087224 */ /* 0x000fce00078e0006 */
[----:B------:R-:W-:Y:S05]  /*5b60*/  CALL.REL.NOINC `($_Z16fband_matrix_isoPdS_S_S_S_S_S_S_S_S_S_S_S_S_S_S_S_PiS_S_diddiiddidiiiid$__internal_accurate_pow) ;  /* 0x0000002800b87944 */ /* 0x000fea0003c00000 */
[----:B------:R-:W-:Y:S05]  /*5b70*/  BSYNC.RECONVERGENT B1 ;  /* 0x0000000000017941 */ /* 0x000fea0003800200 */
.L_x_741:
[C---:B------:R-:W-:Y:S01]  /*5b80*/  DADD R2, R26.reuse, 2 ;  /* 0x400000001a027429 */ /* 0x040fe20000000000 */
[----:B------:R-:W-:Y:S01]  /*5b90*/  HFMA2 R6, -RZ, RZ, -0.0027332305908203125, -0.002735137939453125 ;  /* 0x9999999aff067431 */ /* 0x000fe200000001ff */
[C---:B------:R-:W-:Y:S01]  /*5ba0*/  DSETP.NEU.AND P0, PT, |R26|.reuse, +INF , PT ;  /* 0x7ff000001a00742a */ /* 0x040fe20003f0d200 */
[----:B------:R-:W-:Y:S01]  /*5bb0*/  IMAD.MOV.U32 R7, RZ, RZ, 0x3ff39999 ;  /* 0x3ff39999ff077424 */ /* 0x000fe200078e00ff */
[C---:B------:R-:W-:Y:S01]  /*5bc0*/  DSETP.NEU.AND P1, PT, R26.reuse, RZ, PT ;  /* 0x000000ff1a00722a */ /* 0x040fe20003f2d000 */
[----:B------:R-:W-:Y:S01]  /*5bd0*/  UMOV UR4, 0x2ca57a78 ;  /* 0x2ca57a7800047882 */ /* 0x000fe20000000000 */
[----:B------:R-:W-:Y:S01]  /*5be0*/  UMOV UR5, 0x3fb31c43 ;  /* 0x3fb31c4300057882 */ /* 0x000fe20000000000 */
[----:B------:R-:W-:Y:S01]  /*5bf0*/  UMOV UR6, 0xc91d14e4 ;  /* 0xc91d14e400067882 */ /* 0x000fe20000000000 */
[----:B------:R-:W-:Y:S01]  /*5c00*/  UMOV UR7, 0x3fc43fe5 ;  /* 0x3fc43fe500077882 */ /* 0x000fe20000000000 */
[----:B------:R-:W-:Y:S01]  /*5c10*/  BSSY.RECONVERGENT B1, `(.L_x_742) ;  /* 0x0000019000017945 */ /* 0x000fe20003800200 */
[----:B------:R-:W-:Y:S01]  /*5c20*/  LOP3.LUT R2, R3, 0x7ff00000, RZ, 0xc0, !PT ;  /* 0x7ff0000003027812 */ /* 0x000fe200078ec0ff */
[----:B------:R-:W-:Y:S01]  /*5c30*/  DFMA R6, R26, -UR6, R6 ;  /* 0x800000061a067c2b */ /* 0x000fe20008000006 */
[----:B------:R-:W-:-:S02]  /*5c40*/  MOV R3, R9 ;  /* 0x0000000900037202 */ /* 0x000fc40000000f00 */
[----:B------:R-:W-:Y:S01]  /*5c50*/  ISETP.NE.OR P0, PT, R2, 0x7ff00000, P0 ;  /* 0x7ff000000200780c */ /* 0x000fe20000705670 */
[----:B------:R-:W-:Y:S01]  /*5c60*/  IMAD.MOV.U32 R2, RZ, RZ, R8 ;  /* 0x000000ffff027224 */ /* 0x000fe200078e0008 */
[----:B------:R-:W-:Y:S02]  /*5c70*/  MOV R0, 0x5da0 ;  /* 0x00005da000007802 */ /* 0x000fe40000000f00 */
[----:B------:R-:W-:-:S09]  /*5c80*/  @!P1 CS2R R2, SRZ ;  /* 0x0000000000029805 */ /* 0x000fd2000001ff00 */
[----:B------:R-:W-:Y:S02]  /*5c90*/  @!P0 IMAD.MOV.U32 R2, RZ, RZ, 0x0 ;  /* 0x00000000ff028424 */ /* 0x000fe400078e00ff */
        /* <DEDUP_REMOVED lines=13> */
[----:B------:R-:W-:-:S04]  /*5d70*/  DFMA R26, R2, R26, R6 ;  /* 0x0000001a021a722b */ /* 0x000fc80000000006 */
[----:B------:R-:W-:-:S07]  /*5d80*/  IMAD.MOV.U32 R7, RZ, RZ, R9 ;  /* 0x000000ffff077224 */ /* 0x000fce00078e0009 */
[----:B------:R-:W-:Y:S05]  /*5d90*/  CALL.REL.NOINC `($_Z16fband_matrix_isoPdS_S_S_S_S_S_S_S_S_S_S_S_S_S_S_S_PiS_S_diddiiddidiiiid$__internal_accurate_pow) ;  /* 0x00000028002c7944 */ /* 0x000fea0003c00000 */
[----:B------:R-:W-:Y:S05]  /*5da0*/  BSYNC.RECONVERGENT B1 ;  /* 0x0000000000017941 */ /* 0x000fea0003800200 */
.L_x_742:
[C---:B------:R-:W-:Y:S01]  /*5db0*/  DADD R2, R4.reuse, 2 ;  /* 0x4000000004027429 */ /* 0x040fe20000000000 */
[----:B------:R-:W-:Y:S01]  /*5dc0*/  BSSY.RECONVERGENT B1, `(.L_x_743) ;  /* 0x000000e000017945 */ /* 0x000fe20003800200 */
[----:B------:R-:W-:-:S08]  /*5dd0*/  DSETP.NEU.AND P0, PT, R4, RZ, PT ;  /* 0x000000ff0400722a */ /* 0x000fd00003f0d000 */
[----:B------:R-:W-:Y:S01]  /*5de0*/  LOP3.LUT R2, R3, 0x7ff00000, RZ, 0xc0, !PT ;  /* 0x7ff0000003027812 */ /* 0x000fe200078ec0ff */
[----:B------:R-:W-:-:S03]  /*5df0*/  IMAD.MOV.U32 R3, RZ, RZ, R9 ;  /* 0x000000ffff037224 */ /* 0x000fc600078e0009 */
[----:B------:R-:W-:Y:S02]  /*5e00*/  ISETP.NE.AND P1, PT, R2, 0x7ff00000, PT ;  /* 0x7ff000000200780c */ /* 0x000fe40003f25270 */
[----:B------:R-:W-:Y:S02]  /*5e10*/  MOV R2, R8 ;  /* 0x0000000800027202 */ /* 0x000fe40000000f00 */
[----:B------:R-:W-:-:S09]  /*5e20*/  @!P0 CS2R R2, SRZ ;  /* 0x0000000000028805 */ /* 0x000fd2000001ff00 */
[----:B------:R-:W-:Y:S05]  /*5e30*/  @P1 BRA `(.L_x_744) ;  /* 0x0000000000181947 */ /* 0x000fea0003800000 */
[----:B------:R-:W-:-:S14]  /*5e40*/  DSETP.NAN.AND P0, PT, R4, R4, PT ;  /* 0x000000040400722a */ /* 0x000fdc0003f08000 */
[----:B------:R-:W-:Y:S01]  /*5e50*/  @P0 DADD R2, R4, 2 ;  /* 0x4000000004020429 */ /* 0x000fe20000000000 */
[----:B------:R-:W-:Y:S10]  /*5e60*/  @P0 BRA `(.L_x_744) ;  /* 0x00000000000c0947 */ /* 0x000ff40003800000 */
[----:B------:R-:W-:-:S14]  /*5e70*/  DSETP.NEU.AND P0, PT, |R4|, +INF , PT ;  /* 0x7ff000000400742a */ /* 0x000fdc0003f0d200 */
[----:B------:R-:W-:Y:S01]  /*5e80*/  @!P0 IMAD.MOV.U32 R2, RZ, RZ, 0x0 ;  /* 0x00000000ff028424 */ /* 0x000fe200078e00ff */
[----:B------:R-:W-:-:S07]  /*5e90*/  @!P0 MOV R3, 0x7ff00000 ;  /* 0x7ff0000000038802 */ /* 0x000fce0000000f00 */
.L_x_744:
[----:B------:R-:W-:Y:S05]  /*5ea0*/  BSYNC.RECONVERGENT B1 ;  /* 0x0000000000017941 */ /* 0x000fea0003800200 */
.L_x_743:
        /* <DEDUP_REMOVED lines=13> */
.L_x_740:
[----:B------:R-:W-:Y:S05]  /*5f80*/  BSYNC.RECONVERGENT B0 ;  /* 0x0000000000007941 */ /* 0x000fea0003800200 */
.L_x_739:
[----:B------:R-:W0:Y:S08]  /*5f90*/  LDC.64 R2, c[0x0][0x418] ;  /* 0x00010600ff027b82 */ /* 0x000e300000000a00 */
[----:B------:R-:W1:Y:S01]  /*5fa0*/  LDC.64 R30, c[0x0][0x390] ;  /* 0x0000e400ff1e7b82 */ /* 0x000e620000000a00 */
[----:B0----5:R-:W-:-:S06]  /*5fb0*/  IMAD.WIDE R26, R17, 0x8, R2 ;  /* 0x00000008111a7825 */ /* 0x021fcc00078e0202 */
[----:B------:R-:W2:Y:S01]  /*5fc0*/  LDG.E.64 R26, desc[UR38][R26.64] ;  /* 0x000000261a1a7981 */ /* 0x000ea2000c1e1b00 */
[----:B-1----:R-:W-:-:S06]  /*5fd0*/  IMAD.WIDE R30, R25, 0x8, R30 ;  /* 0x00000008191e7825 */ /* 0x002fcc00078e021e */
[----:B------:R-:W5:Y:S01]  /*5fe0*/  LDG.E.64 R30, desc[UR38][R30.64] ;  /* 0x000000261e1e7981 */ /* 0x000f62000c1e1b00 */
[C---:B------:R-:W-:Y:S01]  /*5ff0*/  DADD R36, -R4.reuse, R36 ;  /* 0x0000000004247229 */ /* 0x040fe20000000124 */
[----:B------:R-:W-:Y:S01]  /*6000*/  MOV R6, 0x1 ;  /* 0x0000000100067802 */ /* 0x000fe20000000f00 */
[----:B------:R-:W-:Y:S01]  /*6010*/  UMOV UR4, 0x54442d18 ;  /* 0x54442d1800047882 */ /* 0x000fe20000000000 */
[----:B------:R-:W-:Y:S01]  /*6020*/  UMOV UR5, 0x400921fb ;  /* 0x400921fb00057882 */ /* 0x000fe20000000000 */
[----:B------:R-:W-:Y:S01]  /*6030*/  DADD R4, -R4, 1 ;  /* 0x3ff0000004047429 */ /* 0x000fe20000000100 */
[----:B------:R-:W-:Y:S01]  /*6040*/  BSSY.RECONVERGENT B1, `(.L_x_745) ;  /* 0x000001a000017945 */ /* 0x000fe20003800200 */
[----:B------:R-:W0:Y:S01]  /*6050*/  MUFU.RCP64H R7, R37 ;  /* 0x0000002500077308 */ /* 0x000e220000001800 */
[----:B------:R-:W-:Y:S02]  /*6060*/  IMAD.MOV.U32 R16, RZ, RZ, 0x0 ;  /* 0x00000000ff107424 */ /* 0x000fe400078e00ff */
[----:B------:R-:W-:Y:S01]  /*6070*/  IMAD.MOV.U32 R17, RZ, RZ, 0x3ff00000 ;  /* 0x3ff00000ff117424 */ /* 0x000fe200078e00ff */
[----:B0-----:R-:W-:-:S08]  /*6080*/  DFMA R2, -R36, R6, 1 ;  /* 0x3ff000002402742b */ /* 0x001fd00000000106 */
[----:B------:R-:W-:-:S08]  /*6090*/  DFMA R8, R2, R2, R2 ;  /* 0x000000020208722b */ /* 0x000fd00000000002 */
[----:B------:R-:W-:-:S08]  /*60a0*/  DFMA R8, R6, R8, R6 ;  /* 0x000000080608722b */ /* 0x000fd00000000006 */
[----:B------:R-:W-:-:S08]  /*60b0*/  DFMA R6, -R36, R8, 1 ;  /* 0x3ff000002406742b */ /* 0x000fd00000000108 */
[----:B------:R-:W-:Y:S01]  /*60c0*/  DFMA R6, R8, R6, R8 ;  /* 0x000000060806722b */ /* 0x000fe20000000008 */
[----:B------:R-:W0:Y:S02]  /*60d0*/  LDC R8, c[0x0][0x440] ;  /* 0x00011000ff087b82 */ /* 0x000e240000000800 */
[----:B0-----:R-:W-:Y:S01]  /*60e0*/  ISETP.GE.AND P1, PT, R8, 0x2, PT ;  /* 0x000000020800780c */ /* 0x001fe20003f26270 */
        /* <DEDUP_REMOVED lines=10> */
[----:B------:R-:W-:Y:S01]  /*6190*/  MOV R6, R36 ;  /* 0x0000002400067202 */ /* 0x000fe20000000f00 */
[----:B------:R-:W-:Y:S01]  /*61a0*/  IMAD.MOV.U32 R9, RZ, RZ, R37 ;  /* 0x000000ffff097224 */ /* 0x000fe200078e0025 */
[----:B------:R-:W-:-:S07]  /*61b0*/  MOV R0, 0x61d0 ;  /* 0x000061d000007802 */ /* 0x000fce0000000f00 */
[----:B-----5:R-:W-:Y:S05]  /*61c0*/  CALL.REL.NOINC `($__internal_9_$__cuda_sm20_div_rn_f64_full) ;  /* 0x0000001c00ac7944 */ /* 0x020fea0003c00000 */
[----:B------:R-:W-:-:S07]  /*61d0*/  IMAD.MOV.U32 R2, RZ, RZ, R14 ;  /* 0x000000ffff027224 */ /* 0x000fce00078e000e */
.L_x_746:
[----:B------:R-:W-:Y:S05]  /*61e0*/  BSYNC.RECONVERGENT B1 ;  /* 0x0000000000017941 */ /* 0x000fea0003800200 */
.L_x_745:
[----:B------:R-:W2:Y:S01]  /*61f0*/  LDG.E.64 R22, desc[UR38][R22.64+0x8] ;  /* 0x0000082616167981 */ /* 0x000ea2000c1e1b00 */
[----:B------:R-:W0:Y:S01]  /*6200*/  MUFU.RCP64H R5, R27 ;  /* 0x0000001b00057308 */ /* 0x000e220000001800 */
[----:B------:R-:W-:Y:S01]  /*6210*/  IADD3 R4, PT, PT, R27, 0x300402, RZ ;  /* 0x003004021b047810 */ /* 0x000fe20007ffe0ff */
[----:B------:R-:W-:Y:S03]  /*6220*/  BSSY.RECONVERGENT B0, `(.L_x_747) ;  /* 0x0000010000007945 */ /* 0x000fe60003800200 */
[----:B------:R-:W-:Y:S02]  /*6230*/  FSETP.GEU.AND P0, PT, |R4|, 5.8789094863358348022e-39, PT ;  /* 0x004004020400780b */ /* 0x000fe40003f0e200 */
[----:B0-----:R-:W-:-:S08]  /*6240*/  DFMA R6, -R26, R4, 1 ;  /* 0x3ff000001a06742b */ /* 0x001fd00000000104 */
[----:B------:R-:W-:-:S08]  /*6250*/  DFMA R6, R6, R6, R6 ;  /* 0x000000060606722b */ /* 0x000fd00000000006 */
[----:B------:R-:W-:-:S08]  /*6260*/  DFMA R6, R4, R6, R4 ;  /* 0x000000060406722b */ /* 0x000fd00000000004 */
[----:B------:R-:W-:-:S08]  /*6270*/  DFMA R8, -R26, R6, 1 ;  /* 0x3ff000001a08742b */ /* 0x000fd00000000106 */
[----:B------:R-:W-:Y:S02]  /*6280*/  DFMA R6, R6, R8, R6 ;  /* 0x000000080606722b */ /* 0x000fe40000000006 */
[----:B--2---:R-:W-:-:S08]  /*6290*/  DMUL R2, R22, R2 ;  /* 0x0000000216027228 */ /* 0x004fd00000000000 */
[----:B-----5:R-:W-:Y:S01]  /*62a0*/  DFMA R30, R26, R30, R2 ;  /* 0x0000001e1a1e722b */ /* 0x020fe20000000002 */
[----:B------:R-:W-:Y:S10]  /*62b0*/  @P0 BRA `(.L_x_748) ;  /* 0x0000000000180947 */ /* 0x000ff40003800000 */
[----:B------:R-:W-:Y:S01]  /*62c0*/  LOP3.LUT R0, R27, 0x7fffffff, RZ, 0xc0, !PT ;  /* 0x7fffffff1b007812 */ /* 0x000fe200078ec0ff */
[----:B------:R-:W-:Y:S02]  /*62d0*/  IMAD.MOV.U32 R12, RZ, RZ, R26 ;  /* 0x000000ffff0c7224 */ /* 0x000fe400078e001a */
[----:B------:R-:W-:Y:S01]  /*62e0*/  IMAD.MOV.U32 R13, RZ, RZ, R27 ;  /* 0x000000ffff0d7224 */ /* 0x000fe200078e001b */
[----:B------:R-:W-:Y:S02]  /*62f0*/  IADD3 R9, PT, PT, R0, -0x100000, RZ ;  /* 0xfff0000000097810 */ /* 0x000fe40007ffe0ff */
[----:B------:R-:W-:-:S07]  /*6300*/  MOV R0, 0x6320 ;  /* 0x0000632000007802 */ /* 0x000fce0000000f00 */
[----:B------:R-:W-:Y:S05]  /*6310*/  CALL.REL.NOINC `($__internal_8_$__cuda_sm20_dblrcp_rn_slowpath_v3) ;  /* 0x0000001800ac7944 */ /* 0x000fea0003c00000 */
.L_x_748:
[----:B------:R-:W-:Y:S05]  /*6320*/  BSYNC.RECONVERGENT B0 ;  /* 0x0000000000007941 */ /* 0x000fea0003800200 */
.L_x_747:
[----:B------:R-:W-:Y:S01]  /*6330*/  DADD R12, -RZ, -R26 ;  /* 0x00000000ff0c7229 */ /* 0x000fe2000000091a */
[----:B------:R-:W-:Y:S01]  /*6340*/  IMAD.MOV.U32 R2, RZ, RZ, 0x1 ;  /* 0x00000001ff027424 */ /* 0x000fe200078e00ff */
[----:B------:R-:W0:Y:S01]  /*6350*/  LDC.64 R10, c[0x0][0x3f8] ;  /* 0x0000fe00ff0a7b82 */ /* 0x000e220000000a00 */
[----:B------:R-:W-:Y:S01]  /*6360*/  DADD R6, -RZ, -R6 ;  /* 0x00000000ff067229 */ /* 0x000fe20000000906 */
[----:B------:R-:W-:Y:S01]  /*6370*/  FSETP.GEU.AND P2, PT, |R31|, 6.5827683646048100446e-37, PT ;  /* 0x036000001f00780b */ /* 0x000fe20003f4e200 */
[----:B------:R-:W-:Y:S01]  /*6380*/  BSSY.RECONVERGENT B1, `(.L_x_749) ;  /* 0x0000016000017945 */ /* 0x000fe20003800200 */
[----:B------:R-:W1:Y:S02]  /*6390*/  MUFU.RCP64H R3, R13 ;  /* 0x0000000d00037308 */ /* 0x000e640000001800 */
[----:B-1----:R-:W-:-:S08]  /*63a0*/  DFMA R4, R26, R2, 1 ;  /* 0x3ff000001a04742b */ /* 0x002fd00000000002 */
[----:B------:R-:W-:-:S08]  /*63b0*/  DFMA R4, R4, R4, R4 ;  /* 0x000000040404722b */ /* 0x000fd00000000004 */
[----:B------:R-:W-:-:S08]  /*63c0*/  DFMA R4, R2, R4, R2 ;  /* 0x000000040204722b */ /* 0x000fd00000000002 */
[----:B------:R-:W-:-:S08]  /*63d0*/  DFMA R2, R26, R4, 1 ;  /* 0x3ff000001a02742b */ /* 0x000fd00000000004 */
[----:B------:R-:W-:-:S08]  /*63e0*/  DFMA R2, R4, R2, R4 ;  /* 0x000000020402722b */ /* 0x000fd00000000004 */
[----:B------:R-:W-:-:S08]  /*63f0*/  DMUL R4, R30, R2 ;  /* 0x000000021e047228 */ /* 0x000fd00000000000 */
[----:B------:R-:W-:Y:S01]  /*6400*/  DFMA R8, R26, R4, R30 ;  /* 0x000000041a08722b */ /* 0x000fe2000000001e */
[----:B0-----:R-:W-:-:S05]  /*6410*/  IMAD.WIDE R26, R25, 0x8, R10 ;  /* 0x00000008191a7825 */ /* 0x001fca00078e020a */
[----:B------:R0:W-:Y:S02]  /*6420*/  STG.E.64 desc[UR38][R26.64], R6 ;  /* 0x000000061a007986 */ /* 0x0001e4000c101b26 */
        /* <DEDUP_REMOVED lines=11> */
.L_x_750:
[----:B------:R-:W-:Y:S05]  /*64e0*/  BSYNC.RECONVERGENT B1 ;  /* 0x0000000000017941 */ /* 0x000fea0003800200 */
.L_x_749:
[----:B------:R-:W0:Y:S01]  /*64f0*/  LDC.64 R22, c[0x0][0x400] ;  /* 0x00010000ff167b82 */ /* 0x000e220000000a00 */
[----:B------:R-:W1:Y:S02]  /*6500*/  LDCU UR4, c[0x0][0x440] ;  /* 0x00008800ff0477ac */ /* 0x000e640008000800 */
[----:B-1----:R-:W-:Y:S02]  /*6510*/  VIADD R28, R28, UR4 ;  /* 0x000000041c1c7c36 */ /* 0x002fe40008000000 */
[----:B0-----:R-:W-:-:S05]  /*6520*/  IMAD.WIDE R22, R25, 0x8, R22 ;  /* 0x0000000819167825 */ /* 0x001fca00078e0216 */
[----:B------:R0:W-:Y:S01]  /*6530*/  STG.E.64 desc[UR38][R22.64], R2 ;  /* 0x0000000216007986 */ /* 0x0001e2000c101b26 */
[----:B------:R-:W-:Y:S05]  /*6540*/  @!P1 BRA `(.L_x_751) ;  /* 0x0000000c00909947 */ /* 0x000fea0003800000 */
[----:B------:R-:W1:Y:S01]  /*6550*/  LDC R30, c[0x0][0x444] ;  /* 0x00011100ff1e7b82 */ /* 0x000e620000000800 */
[----:B------:R-:W1:Y:S01]  /*6560*/  LDCU UR4, c[0x0][0x458] ;  /* 0x00008b00ff0477ac */ /* 0x000e620008000800 */
[C---:B------:R-:W-:Y:S01]  /*6570*/  ISETP.GE.AND P0, PT, R28.reuse, 0x3, PT ;  /* 0x000000031c00780c */ /* 0x040fe20003f06270 */
[----:B------:R-:W-:Y:S01]  /*6580*/  IMAD.MOV.U32 R42, RZ, RZ, 0x1 ;  /* 0x00000001ff2a7424 */ /* 0x000fe200078e00ff */
[----:B------:R-:W-:-:S04]  /*6590*/  VIMNMX R29, PT, PT, R28, 0x2, !PT ;  /* 0x000000021c1d7848 */ /* 0x000fc80007fe0100 */
[----:B------:R-:W-:Y:S01]  /*65a0*/  IADD3 R29, PT, PT, R29, -0x1, RZ ;  /* 0xffffffff1d1d7810 */ /* 0x000fe20007ffe0ff */
[----:B-1----:R-:W-:-:S06]  /*65b0*/  IMAD R30, R30, UR4, RZ ;  /* 0x000000041e1e7c24 */ /* 0x002fcc000f8e02ff */
[----:B------:R-:W-:Y:S05]  /*65c0*/  @!P0 BRA `(.L_x_752) ;  /* 0x00000008000c8947 */ /* 0x000fea0003800000 */
[----:B------:R-:W-:Y:S01]  /*65d0*/  LOP3.LUT R43, R29, 0xfffffffe, RZ, 0xc0, !PT ;  /* 0xfffffffe1d2b7812 */ /* 0x000fe200078ec0ff */
[----:B------:R-:W-:Y:S02]  /*65e0*/  HFMA2 R42, -RZ, RZ, 0, 0 ;  /* 0x00000000ff2a7431 */ /* 0x000fe400000001ff */
[----:B------:R-:W-:Y:S02]  /*65f0*/  IMAD.MOV.U32 R31, RZ, RZ, RZ ;  /* 0x000000ffff1f7224 */ /* 0x000fe400078e00ff */
[----:B------:R-:W-:Y:S02]  /*6600*/  IMAD.MOV.U32 R41, RZ, RZ, R25 ;  /* 0x000000ffff297224 */ /* 0x000fe400078e0019 */
[----:B------:R-:W-:-:S07]  /*6610*/  IMAD.MOV R43, RZ, RZ, -R43 ;  /* 0x000000ffff2b7224 */ /* 0x000fce00078e0a2b */
.L_x_761:
[----:B------:R-:W1:Y:S01]  /*6620*/  LDC.64 R32, c[0x0][0x3e0] ;  /* 0x0000f800ff207b82 */ /* 0x000e620000000a00 */
[----:B------:R-:W-:-:S05]  /*6630*/  IMAD.WIDE R46, R31, 0x8, R26 ;  /* 0x000000081f2e7825 */ /* 0x000fca00078e021a */
[----:B0-----:R-:W2:Y:S02]  /*6640*/  LDG.E.64 R2, desc[UR38][R46.64] ;  /* 0x000000262e027981 */ /* 0x001ea4000c1e1b00 */
[----:B------:R-:W0:Y:S08]  /*6650*/  LDC.64 R34, c[0x0][0x3d8] ;  /* 0x0000f600ff227b82 */ /* 0x000e300000000a00 */
[----:B------:R-:W3:Y:S01]  /*6660*/  LDC.64 R38, c[0x0][0x3e8] ;  /* 0x0000fa00ff267b82 */ /* 0x000ee20000000a00 */
[----:B-1----:R-:W-:-:S05]  /*6670*/  IMAD.WIDE R32, R41, 0x8, R32 ;  /* 0x0000000829207825 */ /* 0x002fca00078e0220 */
[----:B------:R-:W2:Y:S01]  /*6680*/  LDG.E.64 R36, desc[UR38][R32.64] ;  /* 0x0000002620247981 */ /* 0x000ea2000c1e1b00 */
[----:B0-----:R-:W-:-:S06]  /*6690*/  IMAD.WIDE R34, R41, 0x8, R34 ;  /* 0x0000000829227825 */ /* 0x001fcc00078e0222 */
[----:B------:R-:W4:Y:S01]  /*66a0*/  LDG.E.64 R34, desc[UR38][R34.64] ;  /* 0x0000002622227981 */ /* 0x000f22000c1e1b00 */
[----:B---3--:R-:W-:-:S06]  /*66b0*/  IMAD.WIDE R38, R41, 0x8, R38 ;  /* 0x0000000829267825 */ /* 0x008fcc00078e0226 */
[----:B------:R-:W5:Y:S01]  /*66c0*/  LDG.E.64 R38, desc[UR38][R38.64] ;  /* 0x0000002626267981 */ /* 0x000f62000c1e1b00 */
[----:B------:R-:W-:Y:S01]  /*66d0*/  BSSY.RECONVERGENT B1, `(.L_x_753) ;  /* 0x0000015000017945 */ /* 0x000fe20003800200 */
[----:B--2---:R-:W-:-:S06]  /*66e0*/  DADD R8, -R36, -R2 ;  /* 0x0000000024087229 */ /* 0x004fcc0000000902 */
[----:B------:R-:W0:Y:S01]  /*66f0*/  MUFU.RCP64H R3, R9 ;  /* 0x0000000900037308 */ /* 0x000e220000001800 */
[----:B------:R-:W-:-:S06]  /*6700*/  IMAD.MOV.U32 R2, RZ, RZ, 0x1 ;  /* 0x00000001ff027424 */ /* 0x000fcc00078e00ff */
        /* <DEDUP_REMOVED lines=13> */
[----:B------:R-:W-:Y:S02]  /*67e0*/  MOV R6, R8 ;  /* 0x0000000800067202 */ /* 0x000fe40000000f00 */
[----:B------:R-:W-:-:S07]  /*67f0*/  MOV R0, 0x6810 ;  /* 0x0000681000007802 */ /* 0x000fce0000000f00 */
[----:B-----5:R-:W-:Y:S05]  /*6800*/  CALL.REL.NOINC `($__internal_9_$__cuda_sm20_div_rn_f64_full) ;  /* 0x00000018001c7944 */ /* 0x020fea0003c00000 */
[----:B------:R-:W-:-:S07]  /*6810*/  IMAD.MOV.U32 R2, RZ, RZ, R14 ;  /* 0x000000ffff027224 */ /* 0x000fce00078e000e */
.L_x_754:
[----:B------:R-:W-:Y:S05]  /*6820*/  BSYNC.RECONVERGENT B1 ;  /* 0x0000000000017941 */ /* 0x000fea0003800200 */
.L_x_753:
        /* <DEDUP_REMOVED lines=25> */
[----:B------:R-:W-:Y:S05]  /*69c0*/  CALL.REL.NOINC `($__internal_9_$__cuda_sm20_div_rn_f64_full) ;  /* 0x0000001400ac7944 */ /* 0x000fea0003c00000 */
[----:B------:R-:W-:-:S07]  /*69d0*/  IMAD.MOV.U32 R2, RZ, RZ, R14 ;  /* 0x000000ffff027224 */ /* 0x000fce00078e000e */
.L_x_756:
[----:B------:R-:W-:Y:S05]  /*69e0*/  BSYNC.RECONVERGENT B1 ;  /* 0x0000000000017941 */ /* 0x000fea0003800200 */
.L_x_755:
[----:B------:R-:W-:Y:S01]  /*69f0*/  IMAD.WIDE R36, R30, 0x8, R48 ;  /* 0x000000081e247825 */ /* 0x000fe200078e0230 */
[----:B------:R-:W0:Y:S04]  /*6a00*/  LDC.64 R4, c[0x0][0x3f0] ;  /* 0x0000fc00ff047b82 */ /* 0x000e280000000a00 */
[----:B------:R1:W-:Y:S04]  /*6a10*/  STG.E.64 desc[UR38][R36.64], R2 ;  /* 0x0000000224007986 */ /* 0x0003e8000c101b26 */
[----:B------:R-:W2:Y:S04]  /*6a20*/  LDG.E.64 R32, desc[UR38][R32.64] ;  /* 0x0000002620207981 */ /* 0x000ea8000c1e1b00 */
[----:B------:R-:W2:Y:S01]  /*6a30*/  LDG.E.64 R6, desc[UR38][R44.64] ;  /* 0x000000262c067981 */ /* 0x000ea2000c1e1b00 */
[----:B0-----:R-:W-:-:S06]  /*6a40*/  IMAD.WIDE R4, R41, 0x8, R4 ;  /* 0x0000000829047825 */ /* 0x001fcc00078e0204 */
[----:B------:R-:W5:Y:S01]  /*6a50*/  LDG.E.64 R4, desc[UR38][R4.64] ;  /* 0x0000002604047981 */ /* 0x000f62000c1e1b00 */
[----:B------:R-:W-:Y:S01]  /*6a60*/  BSSY.RECONVERGENT B0, `(.L_x_757) ;  /* 0x0000013000007945 */ /* 0x000fe20003800200 */
[----:B--2---:R-:W-:-:S06]  /*6a70*/  DFMA R10, R34, R6, -R32 ;  /* 0x00000006220a722b */ /* 0x004fcc0000000820 */
[----:B------:R-:W0:Y:S04]  /*6a80*/  MUFU.RCP64H R7, R11 ;  /* 0x0000000b00077308 */ /* 0x000e280000001800 */
[----:B------:R-:W-:-:S04]  /*6a90*/  IADD3 R6, PT, PT, R11, 0x300402, RZ ;  /* 0x003004020b067810 */ /* 0x000fc80007ffe0ff */
[----:B------:R-:W-:Y:S02]  /*6aa0*/  FSETP.GEU.AND P0, PT, |R6|, 5.8789094863358348022e-39, PT ;  /* 0x004004020600780b */ /* 0x000fe40003f0e200 */
[----:B0-----:R-:W-:-:S08]  /*6ab0*/  DFMA R8, -R10, R6, 1 ;  /* 0x3ff000000a08742b */ /* 0x001fd00000000106 */
[----:B------:R-:W-:-:S08]  /*6ac0*/  DFMA R8, R8, R8, R8 ;  /* 0x000000080808722b */ /* 0x000fd00000000008 */
[----:B------:R-:W-:-:S08]  /*6ad0*/  DFMA R8, R6, R8, R6 ;  /* 0x000000080608722b */ /* 0x000fd00000000006 */
[----:B-1----:R-:W-:-:S08]  /*6ae0*/  DFMA R2, -R10, R8, 1 ;  /* 0x3ff000000a02742b */ /* 0x002fd00000000108 */
[----:B------:R-:W-:Y:S01]  /*6af0*/  DFMA R2, R8, R2, R8 ;  /* 0x000000020802722b */ /* 0x000fe20000000008 */
[----:B------:R-:W-:Y:S10]  /*6b00*/  @P0 BRA `(.L_x_758) ;  /* 0x0000000000200947 */ /* 0x000ff40003800000 */
[----:B------:R-:W-:Y:S01]  /*6b10*/  LOP3.LUT R0, R11, 0x7fffffff, RZ, 0xc0, !PT ;  /* 0x7fffffff0b007812 */ /* 0x000fe200078ec0ff */
[----:B------:R-:W-:Y:S02]  /*6b20*/  IMAD.MOV.U32 R12, RZ, RZ, R10 ;  /* 0x000000ffff0c7224 */ /* 0x000fe400078e000a */
[----:B------:R-:W-:Y:S01]  /*6b30*/  IMAD.MOV.U32 R13, RZ, RZ, R11 ;  /* 0x000000ffff0d7224 */ /* 0x000fe200078e000b */
[----:B------:R-:W-:Y:S02]  /*6b40*/  IADD3 R9, PT, PT, R0, -0x100000, RZ ;  /* 0xfff0000000097810 */ /* 0x000fe40007ffe0ff */
[----:B------:R-:W-:-:S07]  /*6b50*/  MOV R0, 0x6b70 ;  /* 0x00006b7000007802 */ /* 0x000fce0000000f00 */
[----:B-----5:R-:W-:Y:S05]  /*6b60*/  CALL.REL.NOINC `($__internal_8_$__cuda_sm20_dblrcp_rn_slowpath_v3) ;  /* 0x0000001000987944 */ /* 0x020fea0003c00000 */
[----:B------:R-:W-:Y:S02]  /*6b70*/  IMAD.MOV.U32 R2, RZ, RZ, R6 ;  /* 0x000000ffff027224 */ /* 0x000fe400078e0006 */
[----:B------:R-:W-:-:S07]  /*6b80*/  IMAD.MOV.U32 R3, RZ, RZ, R7 ;  /* 0x000000ffff037224 */ /* 0x000fce00078e0007 */
.L_x_758:
[----:B------:R-:W-:Y:S05]  /*6b90*/  BSYNC.RECONVERGENT B0 ;  /* 0x0000000000007941 */ /* 0x000fea0003800200 */
.L_x_757:
        /* <DEDUP_REMOVED lines=26> */
[----:B------:R-:W-:Y:S05]  /*6d40*/  CALL.REL.NOINC `($__internal_9_$__cuda_sm20_div_rn_f64_full) ;  /* 0x0000001000cc7944 */ /* 0x000fea0003c00000 */
[----:B------:R-:W-:-:S07]  /*6d50*/  IMAD.MOV.U32 R2, RZ, RZ, R14 ;  /* 0x000000ffff027224 */ /* 0x000fce00078e000e */
.L_x_760:
[----:B------:R-:W-:Y:S05]  /*6d60*/  BSYNC.RECONVERGENT B1 ;  /* 0x0000000000017941 */ /* 0x000fea0003800200 */
.L_x_759:
[C---:B------:R-:W-:Y:S01]  /*6d70*/  IMAD.WIDE R36, R30.reuse, 0x8, R36 ;  /* 0x000000081e247825 */ /* 0x040fe200078e0224 */
[----:B------:R-:W-:Y:S02]  /*6d80*/  IADD3 R43, PT, PT, R43, 0x2, RZ ;  /* 0x000000022b2b7810 */ /* 0x000fe40007ffe0ff */
[----:B------:R-:W-:Y:S01]  /*6d90*/  LEA R31, R30, R31, 0x1 ;  /* 0x0000001f1e1f7211 */ /* 0x000fe200078e08ff */
[----:B------:R-:W-:Y:S01]  /*6da0*/  VIADD R42, R42, 0x2 ;  /* 0x000000022a2a7836 */ /* 0x000fe20000000000 */
[----:B------:R1:W-:Y:S01]  /*6db0*/  STG.E.64 desc[UR38][R36.64], R2 ;  /* 0x0000000224007986 */ /* 0x0003e2000c101b26 */
[----:B------:R-:W-:Y:S01]  /*6dc0*/  ISETP.NE.AND P0, PT, R43, RZ, PT ;  /* 0x000000ff2b00720c */ /* 0x000fe20003f05270 */
[----:B------:R-:W-:-:S12]  /*6dd0*/  IMAD.IADD R41, R41, 0x1, R30 ;  /* 0x0000000129297824 */ /* 0x000fd800078e021e */
[----:B-1----:R-:W-:Y:S05]  /*6de0*/  @P0 BRA `(.L_x_761) ;  /* 0xfffffff8000c0947 */ /* 0x002fea000383ffff */
[----:B------:R-:W-:-:S07]  /*6df0*/  VIADD R42, R42, 0x1 ;  /* 0x000000012a2a7836 */ /* 0x000fce0000000000 */
.L_x_752:
[----:B------:R-:W-:-:S04]  /*6e00*/  LOP3.LUT R29, R29, 0x1, RZ, 0xc0, !PT ;  /* 0x000000011d1d7812 */ /* 0x000fc800078ec0ff */
[----:B------:R-:W-:-:S13]  /*6e10*/  ISETP.NE.U32.AND P0, PT, R29, 0x1, PT ;  /* 0x000000011d00780c */ /* 0x000fda0003f05070 */
[----:B------:R-:W-:Y:S05]  /*6e20*/  @P0 BRA `(.L_x_751) ;  /* 0x0000000400580947 */ /* 0x000fea0003800000 */
[C---:B------:R-:W-:Y:S01]  /*6e30*/  LOP3.LUT R0, R42.reuse, 0x1, RZ, 0xc0, !PT ;  /* 0x000000012a007812 */ /* 0x040fe200078ec0ff */
[----:B0-----:R-:W0:Y:S01]  /*6e40*/  LDC.64 R2, c[0x0][0x3e0] ;  /* 0x0000f800ff027b82 */ /* 0x001e220000000a00 */
[----:B------:R-:W-:Y:S02]  /*6e50*/  VIADD R39, R42, 0xffffffff ;  /* 0xffffffff2a277836 */ /* 0x000fe40000000000 */
[----:B------:R-:W-:-:S05]  /*6e60*/  ISETP.NE.U32.AND P0, PT, R0, 0x1, PT ;  /* 0x000000010000780c */ /* 0x000fca0003f05070 */
[----:B------:R-:W1:Y:S08]  /*6e70*/  LDC.64 R32, c[0x0][0x3e8] ;  /* 0x0000fa00ff207b82 */ /* 0x000e700000000a00 */
[----:B------:R-:W2:Y:S01]  /*6e80*/  @P0 LDC.64 R6, c[0x0][0x3e0] ;  /* 0x0000f800ff060b82 */ /* 0x000ea20000000a00 */
[----:B------:R-:W-:Y:S02]  /*6e90*/  @!P0 SHF.R.U32.HI R0, RZ, 0x1, R39 ;  /* 0x00000001ff008819 */ /* 0x000fe40000011627 */
[----:B------:R-:W-:-:S03]  /*6ea0*/  @P0 LEA.HI R42, R42, 0xffffffff, RZ, 0x1f ;  /* 0xffffffff2a2a0811 */ /* 0x000fc600078ff8ff */
[-CC-:B------:R-:W-:Y:S02]  /*6eb0*/  @!P0 IMAD R9, R0, R30.reuse, R25.reuse ;  /* 0x0000001e00098224 */ /* 0x180fe400078e0219 */
[----:B------:R-:W-:Y:S01]  /*6ec0*/  @P0 IMAD R13, R42, R30, R25 ;  /* 0x0000001e2a0d0224 */ /* 0x000fe200078e0219 */
[----:B------:R-:W3:Y:S01]  /*6ed0*/  @!P0 LDC.64 R4, c[0x0][0x3d8] ;  /* 0x0000f600ff048b82 */ /* 0x000ee20000000a00 */
[----:B0-----:R-:W-:-:S04]  /*6ee0*/  @!P0 IMAD.WIDE R2, R9, 0x8, R2 ;  /* 0x0000000809028825 */ /* 0x001fc800078e0202 */
[----:B------:R-:W-:Y:S02]  /*6ef0*/  IMAD R39, R39, R30, RZ ;  /* 0x0000001e27277224 */ /* 0x000fe400078e02ff */
[----:B------:R-:W4:Y:S01]  /*6f00*/  @!P0 LDG.E.64 R2, desc[UR38][R2.64] ;  /* 0x0000002602028981 */ /* 0x000f22000c1e1b00 */
[----:B-1----:R-:W-:-:S04]  /*6f10*/  @!P0 IMAD.WIDE R32, R9, 0x8, R32 ;  /* 0x0000000809208825 */ /* 0x002fc800078e0220 */
[----:B--2---:R-:W-:Y:S02]  /*6f20*/  @P0 IMAD.WIDE R6, R13, 0x8, R6 ;  /* 0x000000080d060825 */ /* 0x004fe400078e0206 */
[----:B------:R-:W5:Y:S04]  /*6f30*/  @!P0 LDG.E.64 R32, desc[UR38][R32.64] ;  /* 0x0000002620208981 */ /* 0x000f68000c1e1b00 */
[----:B------:R-:W2:Y:S01]  /*6f40*/  @P0 LDG.E.64 R6, desc[UR38][R6.64] ;  /* 0x0000002606060981 */ /* 0x000ea2000c1e1b00 */
[----:B------:R-:W-:-:S05]  /*6f50*/  IMAD.WIDE R34, R39, 0x8, R26 ;  /* 0x0000000827227825 */ /* 0x000fca00078e021a */
[----:B------:R-:W2:Y:S01]  /*6f60*/  LDG.E.64 R10, desc[UR38][R34.64] ;  /* 0x00000026220a7981 */ /* 0x000ea2000c1e1b00 */
[----:B---3--:R-:W-:Y:S02]  /*6f70*/  @!P0 IMAD.WIDE R4, R9, 0x8, R4 ;  /* 0x0000000809048825 */ /* 0x008fe400078e0204 */
[----:B------:R-:W0:Y:S04]  /*6f80*/  @P0 LDC.64 R8, c[0x0][0x3f0] ;  /* 0x0000fc00ff080b82 */ /* 0x000e280000000a00 */
[----:B------:R-:W3:Y:S01]  /*6f90*/  @!P0 LDG.E.64 R4, desc[UR38][R4.64] ;  /* 0x0000002604048981 */ /* 0x000ee2000c1e1b00 */
[----:B------:R-:W-:Y:S01]  /*6fa0*/  BSSY.RECONVERGENT B1, `(.L_x_762) ;  /* 0x000001e000017945 */ /* 0x000fe20003800200 */
[----:B0-----:R-:W-:Y:S01]  /*6fb0*/  @P0 IMAD.WIDE R8, R13, 0x8, R8 ;  /* 0x000000080d080825 */ /* 0x001fe200078e0208 */
[----:B----4-:R-:W-:-:S04]  /*6fc0*/  @!P0 DADD R36, -RZ, -R2 ;  /* 0x00000000ff248229 */ /* 0x010fc80000000902 */
[----:B------:R0:W5:Y:S01]  /*6fd0*/  @P0 LDG.E.64 R32, desc[UR38][R8.64] ;  /* 0x0000002608200981 */ /* 0x000162000c1e1b00 */
[----:B--2---:R-:W-:-:S08]  /*6fe0*/  @P0 DADD R36, -RZ, -R6 ;  /* 0x00000000ff240229 */ /* 0x004fd00000000906 */
[----:B------:R-:W-:-:S06]  /*6ff0*/  DADD R10, -R10, R36 ;  /* 0x000000000a0a7229 */ /* 0x000fcc0000000124 */
[----:B------:R-:W1:Y:S01]  /*7000*/  MUFU.RCP64H R3, R11 ;  /* 0x0000000b00037308 */ /* 0x000e620000001800 */
[----:B------:R-:W-:-:S06]  /*7010*/  MOV R2, 0x1 ;  /* 0x0000000100027802 */ /* 0x000fcc0000000f00 */
[----:B-1----:R-:W-:-:S08]  /*7020*/  DFMA R6, -R10, R2, 1 ;  /* 0x3ff000000a06742b */ /* 0x002fd00000000102 */
[----:B------:R-:W-:-:S08]  /*7030*/  DFMA R6, R6, R6, R6 ;  /* 0x000000060606722b */ /* 0x000fd00000000006 */
[----:B------:R-:W-:Y:S02]  /*7040*/  DFMA R6, R2, R6, R2 ;  /* 0x000000060206722b */ /* 0x000fe40000000002 */
[----:B---3--:R-:W-:-:S06]  /*7050*/  @!P0 DADD R16, -RZ, -R4 ;  /* 0x00000000ff108229 */ /* 0x008fcc0000000904 */
[----:B------:R-:W-:Y:S01]  /*7060*/  DFMA R2, -R10, R6, 1 ;  /* 0x3ff000000a02742b */ /* 0x000fe20000000106 */
[----:B------:R-:W-:Y:S02]  /*7070*/  @P0 IMAD.MOV.U32 R16, RZ, RZ, 0x0 ;  /* 0x00000000ff100424 */ /* 0x000fe400078e00ff */
[----:B------:R-:W-:-:S05]  /*7080*/  @P0 IMAD.MOV.U32 R17, RZ, RZ, 0x3ff00000 ;  /* 0x3ff00000ff110424 */ /* 0x000fca00078e00ff */
        /* <DEDUP_REMOVED lines=13> */
[----:B-----5:R-:W-:Y:S05]  /*7160*/  CALL.REL.NOINC `($__internal_9_$__cuda_sm20_div_rn_f64_full) ;  /* 0x0000000c00c47944 */ /* 0x020fea0003c00000 */
[----:B------:R-:W-:-:S07]  /*7170*/  IMAD.MOV.U32 R2, RZ, RZ, R14 ;  /* 0x000000ffff027224 */ /* 0x000fce00078e000e */
.L_x_763:
[----:B------:R-:W-:Y:S05]  /*7180*/  BSYNC.RECONVERGENT B1 ;  /* 0x0000000000017941 */ /* 0x000fea0003800200 */
.L_x_762:
        /* <DEDUP_REMOVED lines=29> */
.L_x_765:
[----:B------:R-:W-:Y:S05]  /*7360*/  BSYNC.RECONVERGENT B1 ;  /* 0x0000000000017941 */ /* 0x000fea0003800200 */
.L_x_764:
[----:B------:R-:W-:-:S05]  /*7370*/  IMAD.WIDE R30, R30, 0x8, R38 ;  /* 0x000000081e1e7825 */ /* 0x000fca00078e0226 */
[----:B------:R1:W-:Y:S02]  /*7380*/  STG.E.64 desc[UR38][R30.64], R2 ;  /* 0x000000021e007986 */ /* 0x0003e4000c101b26 */
.L_x_751:
[----:B------:R-:W2:Y:S01]  /*7390*/  LDC R0, c[0x0][0x444] ;  /* 0x00011100ff007b82 */ /* 0x000ea20000000800 */
[----:B------:R-:W2:Y:S01]  /*73a0*/  LDCU UR4, c[0x0][0x458] ;  /* 0x00008b00ff0477ac */ /* 0x000ea20008000800 */
[----:B-1----:R-:W-:Y:S02]  /*73b0*/  VIADD R31, R28, 0xffffffff ;  /* 0xffffffff1c1f7836 */ /* 0x002fe40000000000 */
[----:B--2---:R-:W-:-:S04]  /*73c0*/  IMAD R28, R0, UR4, RZ ;  /* 0x00000004001c7c24 */ /* 0x004fc8000f8e02ff */
[----:B------:R-:W-:-:S04]  /*73d0*/  IMAD R29, R31, R28, RZ ;  /* 0x0000001c1f1d7224 */ /* 0x000fc800078e02ff */
[----:B------:R-:W-:-:S06]  /*73e0*/  IMAD.WIDE R4, R29, 0x8, R26 ;  /* 0x000000081d047825 */ /* 0x000fcc00078e021a */
[----:B------:R-:W2:Y:S01]  /*73f0*/  LDG.E.64 R4, desc[UR38][R4.64] ;  /* 0x0000002604047981 */ /* 0x000ea2000c1e1b00 */
[----:B------:R-:W-:-:S05]  /*7400*/  IMAD.WIDE R32, R29, 0x8, R22 ;  /* 0x000000081d207825 */ /* 0x000fca00078e0216 */
[----:B0-----:R-:W3:Y:S01]  /*7410*/  LDG.E.64 R2, desc[UR38][R32.64] ;  /* 0x0000002620027981 */ /* 0x001ee2000c1e1b00 */
[----:B------:R-:W-:Y:S01]  /*7420*/  MOV R6, 0x1 ;  /* 0x0000000100067802 */ /* 0x000fe20000000f00 */
[----:B------:R-:W-:Y:S01]  /*7430*/  BSSY.RECONVERGENT B1, `(.L_x_766) ;  /* 0x0000015000017945 */ /* 0x000fe20003800200 */
        /* <DEDUP_REMOVED lines=18> */
[----:B------:R-:W-:Y:S05]  /*7560*/  CALL.REL.NOINC `($__internal_9_$__cuda_sm20_div_rn_f64_full) ;  /* 0x0000000800c47944 */ /* 0x000fea0003c00000 */
[----:B------:R-:W-:-:S07]  /*7570*/  MOV R2, R14 ;  /* 0x0000000e00027202 */ /* 0x000fce0000000f00 */
.L_x_767:
[----:B------:R-:W-:Y:S05]  /*7580*/  BSYNC.RECONVERGENT B1 ;  /* 0x0000000000017941 */ /* 0x000fea0003800200 */
.L_x_766:
[----:B------:R-:W0:Y:S01]  /*7590*/  LDC R39, c[0x0][0x440] ;  /* 0x00011000ff277b82 */ /* 0x000e220000000800 */
[----:B------:R-:W-:Y:S01]  /*75a0*/  SHF.R.S32.HI R0, RZ, 0x1, R31 ;  /* 0x00000001ff007819 */ /* 0x000fe2000001141f */
[----:B------:R-:W-:-:S04]  /*75b0*/  IMAD.WIDE R32, R28, 0x8, R32 ;  /* 0x000000081c207825 */ /* 0x000fc800078e0220 */
[----:B------:R-:W-:Y:S01]  /*75c0*/  IMAD R7, R0, R28, R25 ;  /* 0x0000001c00077224 */ /* 0x000fe200078e0219 */
[----:B------:R1:W-:Y:S01]  /*75d0*/  STG.E.64 desc[UR38][R32.64], R2 ;  /* 0x0000000220007986 */ /* 0x0003e2000c101b26 */
[----:B------:R-:W2:Y:S01]  /*75e0*/  LDC.64 R4, c[0x0][0x388] ;  /* 0x0000e200ff047b82 */ /* 0x000ea20000000a00 */
[----:B0-----:R-:W-:Y:S01]  /*75f0*/  ISETP.GE.AND P0, PT, R39, 0x1, PT ;  /* 0x000000012700780c */ /* 0x001fe20003f06270 */
[----:B--2---:R-:W-:-:S05]  /*7600*/  IMAD.WIDE R6, R7, 0x8, R4 ;  /* 0x0000000807067825 */ /* 0x004fca00078e0204 */
[----:B------:R1:W-:Y:S07]  /*7610*/  STG.E.64 desc[UR38][R6.64], R2 ;  /* 0x0000000206007986 */ /* 0x0003ee000c101b26 */
[----:B------:R-:W-:Y:S05]  /*7620*/  @!P0 EXIT ;  /* 0x000000000000894d */ /* 0x000fea0003800000 */
[----:B-1----:R-:W-:-:S05]  /*7630*/  VIMNMX R32, PT, PT, RZ, R31, PT ;  /* 0x0000001fff207248 */ /* 0x002fca0003fe0100 */
[----:B------:R-:W-:-:S05]  /*7640*/  IMAD.IADD R0, R31, 0x1, -R32 ;  /* 0x000000011f007824 */ /* 0x000fca00078e0a20 */
[----:B------:R-:W-:-:S13]  /*7650*/  ISETP.GE.U32.AND P0, PT, R0, 0x3, PT ;  /* 0x000000030000780c */ /* 0x000fda0003f06070 */
[----:B------:R-:W-:Y:S05]  /*7660*/  @!P0 BRA `(.L_x_768) ;  /* 0x0000000000e88947 */ /* 0x000fea0003800000 */
[----:B------:R-:W0:Y:S01]  /*7670*/  LDC.64 R30, c[0x0][0x380] ;  /* 0x0000e000ff1e7b82 */ /* 0x000e220000000a00 */
[----:B------:R-:W-:Y:S02]  /*7680*/  LOP3.LUT R0, RZ, R32, RZ, 0x33, !PT ;  /* 0x00000020ff007212 */ /* 0x000fe400078e33ff */
[C---:B------:R-:W-:Y:S02]  /*7690*/  LEA R7, R39.reuse, 0xfffffffb, 0x1 ;  /* 0xfffffffb27077811 */ /* 0x040fe400078e08ff */
[C---:B------:R-:W-:Y:S01]  /*76a0*/  LEA R9, R39.reuse, 0xfffffffc, 0x1 ;  /* 0xfffffffc27097811 */ /* 0x040fe200078e08ff */
[C---:B------:R-:W-:Y:S01]  /*76b0*/  IMAD R0, R39.reuse, 0x2, R0 ;  /* 0x0000000227007824 */ /* 0x040fe200078e0200 */
[----:B------:R-:W-:Y:S01]  /*76c0*/  LEA R11, R39, 0xfffffffd, 0x1 ;  /* 0xfffffffd270b7811 */ /* 0x000fe200078e08ff */
[-C--:B------:R-:W-:Y:S01]  /*76d0*/  IMAD R33, R7, R28.reuse, RZ ;  /* 0x0000001c07217224 */ /* 0x080fe200078e02ff */
[----:B------:R-:W-:Y:S01]  /*76e0*/  LEA R24, R39, 0xfffffffa, 0x1 ;  /* 0xfffffffa27187811 */ /* 0x000fe200078e08ff */
[-C--:B------:R-:W-:Y:S01]  /*76f0*/  IMAD R35, R9, R28.reuse, RZ ;  /* 0x0000001c09237224 */ /* 0x080fe200078e02ff */
[----:B------:R-:W-:Y:S01]  /*7700*/  LOP3.LUT R0, R0, 0xfffffffc, RZ, 0xc0, !PT ;  /* 0xfffffffc00007812 */ /* 0x000fe200078ec0ff */
[----:B------:R-:W-:-:S03]  /*7710*/  IMAD R37, R11, R28, RZ ;  /* 0x0000001c0b257224 */ /* 0x000fc600078e02ff */
[----:B------:R-:W-:-:S07]  /*7720*/  IADD3 R0, PT, PT, -R0, RZ, RZ ;  /* 0x000000ff00007210 */ /* 0x000fce0007ffe1ff */
.L_x_769:
[----:B--2---:R-:W-:-:S04]  /*7730*/  IMAD.WIDE R6, R29, 0x8, R22 ;  /* 0x000000081d067825 */ /* 0x004fc800078e0216 */
[----:B------:R-:W-:Y:S02]  /*7740*/  IMAD.WIDE R8, R29, 0x8, R26 ;  /* 0x000000081d087825 */ /* 0x000fe400078e021a */
[----:B------:R-:W2:Y:S04]  /*7750*/  LDG.E.64 R6, desc[UR38][R6.64] ;  /* 0x0000002606067981 */ /* 0x000ea8000c1e1b00 */
[----:B------:R-:W2:Y:S01]  /*7760*/  LDG.E.64 R8, desc[UR38][R8.64] ;  /* 0x0000002608087981 */ /* 0x000ea2000c1e1b00 */
[----:B------:R-:W-:Y:S02]  /*7770*/  VIADD R10, R24, 0x4 ;  /* 0x00000004180a7836 */ /* 0x000fe40000000000 */
[----:B------:R-:W-:-:S03]  /*7780*/  IMAD.WIDE R12, R37, 0x8, R22 ;  /* 0x00000008250c7825 */ /* 0x000fc600078e0216 */
[----:B------:R-:W-:Y:S01]  /*7790*/  SHF.R.U32.HI R10, RZ, 0x1, R10 ;  /* 0x00000001ff0a7819 */ /* 0x000fe2000001160a */
[----:B------:R-:W-:-:S04]  /*77a0*/  IMAD.WIDE R14, R37, 0x8, R26 ;  /* 0x00000008250e7825 */ /* 0x000fc800078e021a */
[----:B------:R-:W-:-:S04]  /*77b0*/  IMAD R11, R10, R28, R25 ;  /* 0x0000001c0a0b7224 */ /* 0x000fc800078e0219 */
[----:B0-----:R-:W-:Y:S01]  /*77c0*/  IMAD.WIDE R10, R11, 0x8, R30 ;  /* 0x000000080b0a7825 */ /* 0x001fe200078e021e */
[----:B--2---:R-:W-:-:S07]  /*77d0*/  DFMA R2, R8, -R2, R6 ;  /* 0x800000020802722b */ /* 0x004fce0000000006 */
[----:B------:R0:W-:Y:S04]  /*77e0*/  STG.E.64 desc[UR38][R10.64], R2 ;  /* 0x000000020a007986 */ /* 0x0001e8000c101b26 */
[----:B------:R-:W2:Y:S04]  /*77f0*/  LDG.E.64 R12, desc[UR38][R12.64] ;  /* 0x000000260c0c7981 */ /* 0x000ea8000c1e1b00 */
[----:B------:R-:W2:Y:S01]  /*7800*/  LDG.E.64 R14, desc[UR38][R14.64] ;  /* 0x000000260e0e7981 */ /* 0x000ea2000c1e1b00 */
[----:B------:R-:W-:Y:S02]  /*7810*/  VIADD R6, R24, 0x2 ;  /* 0x0000000218067836 */ /* 0x000fe40000000000 */
[----:B------:R-:W-:-:S03]  /*7820*/  IMAD.WIDE R16, R35, 0x8, R22 ;  /* 0x0000000823107825 */ /* 0x000fc600078e0216 */
[----:B------:R-:W-:Y:S01]  /*7830*/  SHF.R.U32.HI R6, RZ, 0x1, R6 ;  /* 0x00000001ff067819 */ /* 0x000fe20000011606 */
[----:B------:R-:W-:-:S04]  /*7840*/  IMAD.WIDE R18, R35, 0x8, R26 ;  /* 0x0000000823127825 */ /* 0x000fc800078e021a */
[----:B------:R-:W-:-:S04]  /*7850*/  IMAD R21, R6, R28, R25 ;  /* 0x0000001c06157224 */ /* 0x000fc800078e0219 */
[----:B------:R-:W-:Y:S01]  /*7860*/  IMAD.WIDE R8, R21, 0x8, R4 ;  /* 0x0000000815087825 */ /* 0x000fe200078e0204 */
[----:B--2---:R-:W-:-:S07]  /*7870*/  DFMA R6, -R2, R14, R12 ;  /* 0x0000000e0206722b */ /* 0x004fce000000010c */
[----:B------:R1:W-:Y:S04]  /*7880*/  STG.E.64 desc[UR38][R8.64], R6 ;  /* 0x0000000608007986 */ /* 0x0003e8000c101b26 */
[----:B------:R-:W0:Y:S04]  /*7890*/  LDG.E.64 R16, desc[UR38][R16.64] ;  /* 0x0000002610107981 */ /* 0x000e28000c1e1b00 */
[----:B------:R-:W0:Y:S01]  /*78a0*/  LDG.E.64 R18, desc[UR38][R18.64] ;  /* 0x0000002612127981 */ /* 0x000e22000c1e1b00 */
[----:B------:R-:W-:-:S04]  /*78b0*/  IMAD.WIDE R12, R21, 0x8, R30 ;  /* 0x00000008150c7825 */ /* 0x000fc800078e021e */
[----:B------:R-:W-:-:S04]  /*78c0*/  IMAD.WIDE R14, R33, 0x8, R22 ;  /* 0x00000008210e7825 */ /* 0x000fc800078e0216 */
[----:B------:R-:W-:Y:S01]  /*78d0*/  IMAD.WIDE R20, R33, 0x8, R26 ;  /* 0x0000000821147825 */ /* 0x000fe200078e021a */
[----:B0-----:R-:W-:-:S07]  /*78e0*/  DFMA R10, -R6, R18, R16 ;  /* 0x00000012060a722b */ /* 0x001fce0000000110 */
[----:B------:R2:W-:Y:S04]  /*78f0*/  STG.E.64 desc[UR38][R12.64], R10 ;  /* 0x0000000a0c007986 */ /* 0x0005e8000c101b26 */
[----:B------:R-:W3:Y:S04]  /*7900*/  LDG.E.64 R14, desc[UR38][R14.64] ;  /* 0x000000260e0e7981 */ /* 0x000ee8000c1e1b00 */
[----:B------:R-:W3:Y:S01]  /*7910*/  LDG.E.64 R20, desc[UR38][R20.64] ;  /* 0x0000002614147981 */ /* 0x000ee2000c1e1b00 */
[--C-:B------:R-:W-:Y:S01]  /*7920*/  SHF.R.U32.HI R2, RZ, 0x1, R24.reuse ;  /* 0x00000001ff027819 */ /* 0x100fe20000011618 */
[----:B-1----:R-:W-:Y:S01]  /*7930*/  IMAD.MOV.U32 R8, RZ, RZ, R24 ;  /* 0x000000ffff087224 */ /* 0x002fe200078e0018 */
[----:B------:R-:W-:Y:S01]  /*7940*/  IADD3 R0, PT, PT, R0, 0x4, RZ ;  /* 0x0000000400007810 */ /* 0x000fe20007ffe0ff */
[----:B------:R-:W-:-:S02]  /*7950*/  IMAD R29, R28, -0x4, R29 ;  /* 0xfffffffc1c1d7824 */ /* 0x000fc400078e021d */
[----:B------:R-:W-:Y:S01]  /*7960*/  IMAD R7, R2, R28, R25 ;  /* 0x0000001c02077224 */ /* 0x000fe200078e0219 */
[----:B------:R-:W-:Y:S01]  /*7970*/  ISETP.NE.AND P0, PT, R0, RZ, PT ;  /* 0x000000ff0000720c */ /* 0x000fe20003f05270 */
[----:B------:R-:W-:Y:S02]  /*7980*/  IMAD R33, R28, -0x4, R33 ;  /* 0xfffffffc1c217824 */ /* 0x000fe400078e0221 */
[----:B------:R-:W-:-:S04]  /*7990*/  IMAD.WIDE R6, R7, 0x8, R4 ;  /* 0x0000000807067825 */ /* 0x000fc800078e0204 */
[C---:B------:R-:W-:Y:S02]  /*79a0*/  IMAD R35, R28.reuse, -0x4, R35 ;  /* 0xfffffffc1c237824 */ /* 0x040fe400078e0223 */
[----:B------:R-:W-:Y:S02]  /*79b0*/  IMAD R37, R28, -0x4, R37 ;  /* 0xfffffffc1c257824 */ /* 0x000fe400078e0225 */
[----:B------:R-:W-:Y:S01]  /*79c0*/  VIADD R24, R24, 0xfffffffc ;  /* 0xfffffffc18187836 */ /* 0x000fe20000000000 */
[----:B---3--:R-:W-:-:S07]  /*79d0*/  DFMA R2, -R10, R20, R14 ;  /* 0x000000140a02722b */ /* 0x008fce000000010e */
[----:B------:R2:W-:Y:S01]  /*79e0*/  STG.E.64 desc[UR38][R6.64], R2 ;  /* 0x0000000206007986 */ /* 0x0005e2000c101b26 */
[----:B------:R-:W-:Y:S05]  /*79f0*/  @P0 BRA `(.L_x_769) ;  /* 0xfffffffc004c0947 */ /* 0x000fea000383ffff */
[----:B------:R-:W-:-:S07]  /*7a00*/  MOV R31, R8 ;  /* 0x00000008001f7202 */ /* 0x000fce0000000f00 */
.L_x_768:
[----:B------:R-:W-:-:S05]  /*7a10*/  IMAD R0, R39, 0x2, R32 ;  /* 0x0000000227007824 */ /* 0x000fca00078e0220 */
[----:B------:R-:W-:-:S04]  /*7a20*/  IADD3 R0, PT, PT, -R0, 0x2, RZ ;  /* 0x0000000200007810 */ /* 0x000fc80007ffe1ff */
[----:B------:R-:W-:-:S13]  /*7a30*/  LOP3.LUT P0, RZ, R0, 0x2, RZ, 0xc0, !PT ;  /* 0x0000000200ff7812 */ /* 0x000fda000780c0ff */
[----:B------:R-:W-:Y:S05]  /*7a40*/  @!P0 BRA `(.L_x_770) ;  /* 0x0000000000908947 */ /* 0x000fea0003800000 */
[----:B------:R-:W-:-:S04]  /*7a50*/  IMAD R19, R31, R28, RZ ;  /* 0x0000001c1f137224 */ /* 0x000fc800078e02ff */
[----:B--2---:R-:W-:-:S04]  /*7a60*/  IMAD.WIDE R6, R19, 0x8, R22 ;  /* 0x0000000813067825 */ /* 0x004fc800078e0216 */
[----:B------:R-:W-:Y:S02]  /*7a70*/  IMAD.WIDE R8, R19, 0x8, R26 ;  /* 0x0000000813087825 */ /* 0x000fe400078e021a */
[----:B------:R-:W2:Y:S04]  /*7a80*/  LDG.E.64 R6, desc[UR38][R6.64] ;  /* 0x0000002606067981 */ /* 0x000ea8000c1e1b00 */
[----:B------:R-:W2:Y:S01]  /*7a90*/  LDG.E.64 R8, desc[UR38][R8.64] ;  /* 0x0000002608087981 */ /* 0x000ea2000c1e1b00 */
[----:B------:R-:W-:Y:S02]  /*7aa0*/  LOP3.LUT P0, R14, R31, 0x1, RZ, 0xc0, !PT ;  /* 0x000000011f0e7812 */ /* 0x000fe4000780c0ff */
[----:B------:R-:W-:-:S11]  /*7ab0*/  IADD3 R19, PT, PT, R19, -R28, RZ ;  /* 0x8000001c13137210 */ /* 0x000fd60007ffe0ff */
[----:B------:R-:W0:Y:S01]  /*7ac0*/  @!P0 LDC.64 R10, c[0x0][0x380] ;  /* 0x0000e000ff0a8b82 */ /* 0x000e220000000a00 */
[----:B------:R-:W-:Y:S01]  /*7ad0*/  @P0 VIADD R0, R31, 0xffffffff ;  /* 0xffffffff1f000836 */ /* 0x000fe20000000000 */
[----:B------:R-:W-:-:S04]  /*7ae0*/  @!P0 SHF.R.U32.HI R12, RZ, 0x1, R31 ;  /* 0x00000001ff0c8819 */ /* 0x000fc8000001161f */
[----:B------:R-:W-:Y:S01]  /*7af0*/  @P0 SHF.R.U32.HI R0, RZ, 0x1, R0 ;  /* 0x00000001ff000819 */ /* 0x000fe20000011600 */
[----:B------:R-:W-:-:S04]  /*7b00*/  @!P0 IMAD R17, R12, R28, R25 ;  /* 0x0000001c0c118224 */ /* 0x000fc800078e0219 */
[----:B------:R-:W-:Y:S01]  /*7b10*/  @P0 IMAD R15, R0, R28, R25 ;  /* 0x0000001c000f0224 */ /* 0x000fe200078e0219 */
[----:B--2---:R-:W-:-:S03]  /*7b20*/  DFMA R12, -R2, R8, R6 ;  /* 0x00000008020c722b */ /* 0x004fc60000000106 */
[----:B------:R-:W-:-:S04]  /*7b30*/  @P0 IMAD.WIDE R2, R15, 0x8, R4 ;  /* 0x000000080f020825 */ /* 0x000fc800078e0204 */
[----:B0-----:R-:W-:Y:S01]  /*7b40*/  @!P0 IMAD.WIDE R6, R17, 0x8, R10 ;  /* 0x0000000811068825 */ /* 0x001fe200078e020a */
[----:B------:R-:W-:Y:S03]  /*7b50*/  @P0 STG.E.64 desc[UR38][R2.64], R12 ;  /* 0x0000000c02000986 */ /* 0x000fe6000c101b26 */
[C---:B------:R-:W-:Y:S01]  /*7b60*/  IMAD.WIDE R8, R19.reuse, 0x8, R22 ;  /* 0x0000000813087825 */ /* 0x040fe200078e0216 */
[----:B------:R0:W-:Y:S03]  /*7b70*/  @!P0 STG.E.64 desc[UR38][R6.64], R12 ;  /* 0x0000000c06008986 */ /* 0x0001e6000c101b26 */
[----:B------:R-:W-:Y:S02]  /*7b80*/  IMAD.WIDE R10, R19, 0x8, R26 ;  /* 0x00000008130a7825 */ /* 0x000fe400078e021a */
[----:B------:R-:W2:Y:S04]  /*7b90*/  LDG.E.64 R8, desc[UR38][R8.64] ;  /* 0x0000002608087981 */ /* 0x000ea8000c1e1b00 */
[----:B------:R-:W2:Y:S01]  /*7ba0*/  LDG.E.64 R10, desc[UR38][R10.64] ;  /* 0x000000260a0a7981 */ /* 0x000ea2000c1e1b00 */
[----:B------:R-:W-:Y:S01]  /*7bb0*/  ISETP.NE.AND P0, PT, R14, RZ, PT ;  /* 0x000000ff0e00720c */ /* 0x000fe20003f05270 */
[----:B------:R-:W-:-:S12]  /*7bc0*/  VIADD R0, R31, 0xfffffffe ;  /* 0xfffffffe1f007836 */ /* 0x000fd80000000000 */
[----:B------:R-:W1:Y:S01]  /*7bd0*/  @P0 LDC.64 R14, c[0x0][0x380] ;  /* 0x0000e000ff0e0b82 */ /* 0x000e620000000a00 */
[----:B------:R-:W-:Y:S01]  /*7be0*/  @P0 VIADD R17, R31, 0xffffffff ;  /* 0xffffffff1f110836 */ /* 0x000fe20000000000 */
[----:B------:R-:W-:Y:S02]  /*7bf0*/  @!P0 SHF.R.U32.HI R16, RZ, 0x1, R0 ;  /* 0x00000001ff108819 */ /* 0x000fe40000011600 */
[----:B------:R-:W-:Y:S02]  /*7c00*/  MOV R31, R0 ;  /* 0x00000000001f7202 */ /* 0x000fe40000000f00 */
[----:B------:R-:W-:Y:S01]  /*7c10*/  @P0 SHF.R.U32.HI R18, RZ, 0x1, R17 ;  /* 0x00000001ff120819 */ /* 0x000fe20000011611 */
[----:B------:R-:W-:-:S04]  /*7c20*/  @!P0 IMAD R17, R16, R28, R25 ;  /* 0x0000001c10118224 */ /* 0x000fc800078e0219 */
[----:B------:R-:W-:Y:S02]  /*7c30*/  @P0 IMAD R19, R18, R28, R25 ;  /* 0x0000001c12130224 */ /* 0x000fe400078e0219 */
[----:B0-----:R-:W-:Y:S01]  /*7c40*/  @!P0 IMAD.WIDE R6, R17, 0x8, R4 ;  /* 0x0000000811068825 */ /* 0x001fe200078e0204 */
[----:B--2---:R-:W-:-:S03]  /*7c50*/  DFMA R2, -R12, R10, R8 ;  /* 0x0000000a0c02722b */ /* 0x004fc60000000108 */
[----:B-1----:R-:W-:-:S04]  /*7c60*/  @P0 IMAD.WIDE R8, R19, 0x8, R14 ;  /* 0x0000000813080825 */ /* 0x002fc800078e020e */
[----:B------:R0:W-:Y:S04]  /*7c70*/  @!P0 STG.E.64 desc[UR38][R6.64], R2 ;  /* 0x0000000206008986 */ /* 0x0001e8000c101b26 */
[----:B------:R0:W-:Y:S02]  /*7c80*/  @P0 STG.E.64 desc[UR38][R8.64], R2 ;  /* 0x0000000208000986 */ /* 0x0001e4000c101b26 */
.L_x_770:
[----:B0-2---:R-:W-:-:S04]  /*7c90*/  IMAD R7, R31, R28, RZ ;  /* 0x0000001c1f077224 */ /* 0x005fc800078e02ff */
[----:B------:R-:W-:-:S04]  /*7ca0*/  IMAD.WIDE R22, R7, 0x8, R22 ;  /* 0x0000000807167825 */ /* 0x000fc800078e0216 */
[----:B------:R-:W-:Y:S02]  /*7cb0*/  IMAD.WIDE R26, R7, 0x8, R26 ;  /* 0x00000008071a7825 */ /* 0x000fe400078e021a */
[----:B------:R-:W2:Y:S04]  /*7cc0*/  LDG.E.64 R22, desc[UR38][R22.64] ;  /* 0x0000002616167981 */ /* 0x000ea8000c1e1b00 */
[----:B------:R-:W2:Y:S01]  /*7cd0*/  LDG.E.64 R26, desc[UR38][R26.64] ;  /* 0x000000261a1a7981 */ /* 0x000ea2000c1e1b00 */
[----:B------:R-:W-:-:S04]  /*7ce0*/  LOP3.LUT R0, R31, 0x1, RZ, 0xc0, !PT ;  /* 0x000000011f007812 */ /* 0x000fc800078ec0ff */
[----:B------:R-:W-:-:S13]  /*7cf0*/  ISETP.NE.U32.AND P0, PT, R0, 0x1, PT ;  /* 0x000000010000780c */ /* 0x000fda0003f05070 */
[----:B------:R-:W-:-:S05]  /*7d00*/  @!P0 VIADD R0, R31, 0xffffffff ;  /* 0xffffffff1f008836 */ /* 0x000fca0000000000 */
[----:B------:R-:W-:-:S05]  /*7d10*/  @!P0 SHF.R.U32.HI R0, RZ, 0x1, R0 ;  /* 0x00000001ff008819 */ /* 0x000fca0000011600 */
[----:B------:R-:W-:-:S04]  /*7d20*/  @!P0 IMAD R9, R0, R28, R25 ;  /* 0x0000001c00098224 */ /* 0x000fc800078e0219 */
[----:B------:R-:W-:Y:S01]  /*7d30*/  @!P0 IMAD.WIDE R4, R9, 0x8, R4 ;  /* 0x0000000809048825 */ /* 0x000fe200078e0204 */
[----:B--2---:R-:W-:-:S07]  /*7d40*/  DFMA R6, R26, -R2, R22 ;  /* 0x800000021a06722b */ /* 0x004fce0000000016 */
[----:B------:R0:W-:Y:S01]  /*7d50*/  @!P0 STG.E.64 desc[UR38][R4.64], R6 ;  /* 0x0000000604008986 */ /* 0x0001e2000c101b26 */
[----:B------:R-:W-:Y:S05]  /*7d60*/  @!P0 EXIT ;  /* 0x000000000000894d */ /* 0x000fea0003800000 */
[----:B------:R-:W1:Y:S01]  /*7d70*/  LDC.64 R2, c[0x0][0x380] ;  /* 0x0000e000ff027b82 */ /* 0x000e620000000a00 */
[----:B------:R-:W-:-:S05]  /*7d80*/  SHF.R.U32.HI R31, RZ, 0x1, R31 ;  /* 0x00000001ff1f7819 */ /* 0x000fca000001161f */
[----:B------:R-:W-:-:S04]  /*7d90*/  IMAD R31, R31, R28, R25 ;  /* 0x0000001c1f1f7224 */ /* 0x000fc800078e0219 */
[----:B-1----:R-:W-:-:S05]  /*7da0*/  IMAD.WIDE R2, R31, 0x8, R2 ;  /* 0x000000081f027825 */ /* 0x002fca00078e0202 */
[----:B------:R-:W-:Y:S01]  /*7db0*/  STG.E.64 desc[UR38][R2.64], R6 ;  /* 0x0000000602007986 */ /* 0x000fe2000c101b26 */
[----:B------:R-:W-:Y:S05]  /*7dc0*/  EXIT ;  /* 0x000000000000794d */ /* 0x000fea0003800000 */
        .weak           $__internal_8_$__cuda_sm20_dblrcp_rn_slowpath_v3
        .type           $__internal_8_$__cuda_sm20_dblrcp_rn_slowpath_v3,@function
        .size           $__internal_8_$__cuda_sm20_dblrcp_rn_slowpath_v3,($__internal_9_$__cuda_sm20_div_rn_f64_full - $__internal_8_$__cuda_sm20_dblrcp_rn_slowpath_v3)
$__internal_8_$__cuda_sm20_dblrcp_rn_slowpath_v3:
        /* <DEDUP_REMOVED lines=25> */
.L_x_774:
        /* <DEDUP_REMOVED lines=10> */
.L_x_772:
[----:B------:R-:W-:Y:S01]  /*8000*/  LOP3.LUT R3, R13, 0x80000, RZ, 0xfc, !PT ;  /* 0x000800000d037812 */ /* 0x000fe200078efcff */
[----:B------:R-:W-:-:S07]  /*8010*/  IMAD.MOV.U32 R2, RZ, RZ, R12 ;  /* 0x000000ffff027224 */ /* 0x000fce00078e000c */
.L_x_773:
[----:B------:R-:W-:Y:S05]  /*8020*/  BSYNC.RECONVERGENT B1 ;  /* 0x0000000000017941 */ /* 0x000fea0003800200 */
.L_x_771:
[----:B------:R-:W-:Y:S02]  /*8030*/  IMAD.MOV.U32 R7, RZ, RZ, R3 ;  /* 0x000000ffff077224 */ /* 0x000fe400078e0003 */
[----:B------:R-:W-:Y:S01]  /*8040*/  HFMA2 R3, -RZ, RZ, 0, 0 ;  /* 0x00000000ff037431 */ /* 0x000fe200000001ff */
[----:B------:R-:W-:Y:S01]  /*8050*/  MOV R6, R2 ;  /* 0x0000000200067202 */ /* 0x000fe20000000f00 */
[----:B------:R-:W-:-:S04]  /*8060*/  IMAD.MOV.U32 R2, RZ, RZ, R0 ;  /* 0x000000ffff027224 */ /* 0x000fc800078e0000 */
[----:B------:R-:W-:Y:S05]  /*8070*/  RET.REL.NODEC R2 `(_Z16fband_matrix_isoPdS_S_S_S_S_S_S_S_S_S_S_S_S_S_S_S_PiS_S_diddiiddidiiiid) ;  /* 0xffffff7c02e07950 */ /* 0x000fea0003c3ffff */
        .weak           $__internal_9_$__cuda_sm20_div_rn_f64_full
        .type           $__internal_9_$__cuda_sm20_div_rn_f64_full,@function
        .size           $__internal_9_$__cuda_sm20_div_rn_f64_full,($_Z16fband_matrix_isoPdS_S_S_S_S_S_S_S_S_S_S_S_S_S_S_S_PiS_S_diddiiddidiiiid$__internal_accurate_pow - $__internal_9_$__cuda_sm20_div_rn_f64_full)
$__internal_9_$__cuda_sm20_div_rn_f64_full:
[----:B------:R-:W-:Y:S01]  /*8080*/  FSETP.GEU.AND P3, PT, |R11|, 1.469367938527859385e-39, PT ;  /* 0x001000000b00780b */ /* 0x000fe20003f6e200 */
[----:B------:R-:W-:Y:S01]  /*8090*/  IMAD.MOV.U32 R4, RZ, RZ, R6 ;  /* 0x000000ffff047224 */ /* 0x000fe200078e0006 */
[C---:B------:R-:W-:Y:S01]  /*80a0*/  FSETP.GEU.AND P0, PT, |R9|.reuse, 1.469367938527859385e-39, PT ;  /* 0x001000000900780b */ /* 0x040fe20003f0e200 */
[----:B------:R-:W-:Y:S01]  /*80b0*/  IMAD.MOV.U32 R5, RZ, RZ, R9 ;  /* 0x000000ffff057224 */ /* 0x000fe200078e0009 */
[----:B------:R-:W-:Y:S01]  /*80c0*/  LOP3.LUT R7, R9, 0x800fffff, RZ, 0xc0, !PT ;  /* 0x800fffff09077812 */ /* 0x000fe200078ec0ff */
[----:B------:R-:W-:Y:S01]  /*80d0*/  BSSY.RECONVERGENT B0, `(.L_x_775) ;  /* 0x0000053000007945 */ /* 0x000fe20003800200 */
[----:B------:R-:W-:Y:S02]  /*80e0*/  LOP3.LUT R3, R11, 0x7ff00000, RZ, 0xc0, !PT ;  /* 0x7ff000000b037812 */ /* 0x000fe400078ec0ff */
[----:B------:R-:W-:Y:S02]  /*80f0*/  LOP3.LUT R7, R7, 0x3ff00000, RZ, 0xfc, !PT ;  /* 0x3ff0000007077812 */ /* 0x000fe400078efcff */
[----:B------:R-:W-:-:S02]  /*8100*/  LOP3.LUT R40, R9, 0x7ff00000, RZ, 0xc0, !PT ;  /* 0x7ff0000009287812 */ /* 0x000fc400078ec0ff */
[----:B------:R-:W-:Y:S01]  /*8110*/  MOV R24, 0x1ca00000 ;  /* 0x1ca0000000187802 */ /* 0x000fe20000000f00 */
[----:B------:R-:W-:Y:S01]  /*8120*/  @!P3 IMAD.MOV.U32 R14, RZ, RZ, RZ ;  /* 0x000000ffff0eb224 */ /* 0x000fe200078e00ff */
[----:B------:R-:W-:Y:S01]  /*8130*/  @!P3 LOP3.LUT R8, R5, 0x7ff00000, RZ, 0xc0, !PT ;  /* 0x7ff000000508b812 */ /* 0x000fe200078ec0ff */
[----:B------:R-:W-:Y:S01]  /*8140*/  @!P0 DMUL R6, R4, 8.98846567431157953865e+307 ;  /* 0x7fe0000004068828 */ /* 0x000fe20000000000 */
[C---:B------:R-:W-:Y:S02]  /*8150*/  ISETP.GE.U32.AND P2, PT, R3.reuse, R40, PT ;  /* 0x000000280300720c */ /* 0x040fe40003f46070 */
[----:B------:R-:W-:Y:S01]  /*8160*/  @!P3 ISETP.GE.U32.AND P4, PT, R3, R8, PT ;  /* 0x000000080300b20c */ /* 0x000fe20003f86070 */
[----:B------:R-:W-:Y:S01]  /*8170*/  IMAD.MOV.U32 R8, RZ, RZ, R10 ;  /* 0x000000ffff087224 */ /* 0x000fe200078e000a */
[C---:B------:R-:W-:Y:S01]  /*8180*/  SEL R9, R24.reuse, 0x63400000, !P2 ;  /* 0x6340000018097807 */ /* 0x040fe20005000000 */
[----:B------:R-:W0:Y:S01]  /*8190*/  MUFU.RCP64H R13, R7 ;  /* 0x00000007000d7308 */ /* 0x000e220000001800 */
[----:B------:R-:W-:-:S02]  /*81a0*/  @!P3 SEL R15, R24, 0x63400000, !P4 ;  /* 0x63400000180fb807 */ /* 0x000fc40006000000 */
[--C-:B------:R-:W-:Y:S02]  /*81b0*/  LOP3.LUT R9, R9, 0x800fffff, R11.reuse, 0xf8, !PT ;  /* 0x800fffff09097812 */ /* 0x100fe400078ef80b */
[----:B------:R-:W-:Y:S02]  /*81c0*/  @!P3 LOP3.LUT R15, R15, 0x80000000, R11, 0xf8, !PT ;  /* 0x800000000f0fb812 */ /* 0x000fe400078ef80b */
[----:B------:R-:W-:Y:S02]  /*81d0*/  MOV R12, 0x1 ;  /* 0x00000001000c7802 */ /* 0x000fe40000000f00 */
[----:B------:R-:W-:Y:S02]  /*81e0*/  @!P3 LOP3.LUT R15, R15, 0x100000, RZ, 0xfc, !PT ;  /* 0x001000000f0fb812 */ /* 0x000fe400078efcff */
[----:B------:R-:W-:-:S04]  /*81f0*/  @!P0 LOP3.LUT R40, R7, 0x7ff00000, RZ, 0xc0, !PT ;  /* 0x7ff0000007288812 */ /* 0x000fc800078ec0ff */
        /* <DEDUP_REMOVED lines=10> */
[----:B------:R-:W-:-:S04]  /*82a0*/  @!P3 LOP3.LUT R21, R9, 0x7ff00000, RZ, 0xc0, !PT ;  /* 0x7ff000000915b812 */ /* 0x000fc800078ec0ff */
[----:B------:R-:W-:-:S04]  /*82b0*/  IADD3 R14, PT, PT, R21, -0x1, RZ ;  /* 0xffffffff150e7810 */ /* 0x000fc80007ffe0ff */
[----:B------:R-:W-:Y:S01]  /*82c0*/  ISETP.GT.U32.AND P0, PT, R14, 0x7feffffe, PT ;  /* 0x7feffffe0e00780c */ /* 0x000fe20003f04070 */
[----:B------:R-:W-:-:S05]  /*82d0*/  VIADD R14, R40, 0xffffffff ;  /* 0xffffffff280e7836 */ /* 0x000fca0000000000 */
[----:B------:R-:W-:-:S13]  /*82e0*/  ISETP.GT.U32.OR P0, PT, R14, 0x7feffffe, P0 ;  /* 0x7feffffe0e00780c */ /* 0x000fda0000704470 */
[----:B------:R-:W-:Y:S05]  /*82f0*/  @P0 BRA `(.L_x_776) ;  /* 0x00000000006c0947 */ /* 0x000fea0003800000 */
[----:B------:R-:W-:-:S04]  /*8300*/  LOP3.LUT R10, R5, 0x7ff00000, RZ, 0xc0, !PT ;  /* 0x7ff00000050a7812 */ /* 0x000fc800078ec0ff */
[CC--:B------:R-:W-:Y:S02]  /*8310*/  ISETP.GE.U32.AND P0, PT, R3.reuse, R10.reuse, PT ;  /* 0x0000000a0300720c */ /* 0x0c0fe40003f06070 */
[----:B------:R-:W-:Y:S02]  /*8320*/  VIADDMNMX R3, R3, -R10, 0xb9600000, !PT ;  /* 0xb960000003037446 */ /* 0x000fe4000780090a */
[----:B------:R-:W-:Y:S02]  /*8330*/  SEL R24, R24, 0x63400000, !P0 ;  /* 0x6340000018187807 */ /* 0x000fe40004000000 */
[----:B------:R-:W-:Y:S02]  /*8340*/  VIMNMX R3, PT, PT, R3, 0x46a00000, PT ;  /* 0x46a0000003037848 */ /* 0x000fe40003fe0100 */
[----:B------:R-:W-:Y:S02]  /*8350*/  MOV R10, RZ ;  /* 0x000000ff000a7202 */ /* 0x000fe40000000f00 */
        /* <DEDUP_REMOVED lines=11> */
[C---:B------:R-:W-:Y:S01]  /*8410*/  IADD3 R5, PT, PT, -R3.reuse, RZ, RZ ;  /* 0x000000ff03057210 */ /* 0x040fe20007ffe1ff */
[----:B------:R-:W-:Y:S01]  /*8420*/  IMAD.MOV.U32 R4, RZ, RZ, RZ ;  /* 0x000000ffff047224 */ /* 0x000fe200078e00ff */
[----:B------:R-:W-:Y:S01]  /*8430*/  DMUL.RP R10, R12, R10 ;  /* 0x0000000a0c0a7228 */ /* 0x000fe20000008000 */
[----:B------:R-:W-:-:S04]  /*8440*/  IADD3 R3, PT, PT, -R3, -0x43300000, RZ ;  /* 0xbcd0000003037810 */ /* 0x000fc80007ffe1ff */
[----:B------:R-:W-:-:S05]  /*8450*/  DFMA R4, R14, -R4, R12 ;  /* 0x800000040e04722b */ /* 0x000fca000000000c */
[----:B------:R-:W-:-:S05]  /*8460*/  LOP3.LUT R9, R11, R9, RZ, 0x3c, !PT ;  /* 0x000000090b097212 */ /* 0x000fca00078e3cff */
[----:B------:R-:W-:-:S04]  /*8470*/  FSETP.NEU.AND P0, PT, |R5|, R3, PT ;  /* 0x000000030500720b */ /* 0x000fc80003f0d200 */
[----:B------:R-:W-:Y:S02]  /*8480*/  FSEL R14, R10, R14, !P0 ;  /* 0x0000000e0a0e7208 */ /* 0x000fe40004000000 */
[----:B------:R-:W-:Y:S01]  /*8490*/  FSEL R15, R9, R15, !P0 ;  /* 0x0000000f090f7208 */ /* 0x000fe20004000000 */
[----:B------:R-:W-:Y:S06]  /*84a0*/  BRA `(.L_x_777) ;  /* 0x0000000000547947 */ /* 0x000fec0003800000 */
.L_x_776:
        /* <DEDUP_REMOVED lines=11> */
[----:B------:R-:W-:Y:S02]  /*8560*/  @P0 LOP3.LUT R3, R15, 0x7ff00000, RZ, 0xfc, !PT ;  /* 0x7ff000000f030812 */ /* 0x000fe400078efcff */
[----:B------:R-:W-:Y:S01]  /*8570*/  @!P0 MOV R14, RZ ;  /* 0x000000ff000e8202 */ /* 0x000fe20000000f00 */
[----:B------:R-:W-:Y:S01]  /*8580*/  @P0 IMAD.MOV.U32 R14, RZ, RZ, RZ ;  /* 0x000000ffff0e0224 */ /* 0x000fe200078e00ff */
[----:B------:R-:W-:Y:S01]  /*8590*/  @P0 MOV R15, R3 ;  /* 0x00000003000f0202 */ /* 0x000fe20000000f00 */
[----:B------:R-:W-:Y:S06]  /*85a0*/  BRA `(.L_x_777) ;  /* 0x0000000000147947 */ /* 0x000fec0003800000 */
.L_x_779:
[----:B------:R-:W-:Y:S01]  /*85b0*/  LOP3.LUT R15, R5, 0x80000, RZ, 0xfc, !PT ;  /* 0x00080000050f7812 */ /* 0x000fe200078efcff */
[----:B------:R-:W-:Y:S01]  /*85c0*/  IMAD.MOV.U32 R14, RZ, RZ, R4 ;  /* 0x000000ffff0e7224 */ /* 0x000fe200078e0004 */
[----:B------:R-:W-:Y:S06]  /*85d0*/  BRA `(.L_x_777) ;  /* 0x0000000000087947 */ /* 0x000fec0003800000 */
.L_x_778:
[----:B------:R-:W-:Y:S02]  /*85e0*/  LOP3.LUT R15, R11, 0x80000, RZ, 0xfc, !PT ;  /* 0x000800000b0f7812 */ /* 0x000fe400078efcff */
[----:B------:R-:W-:-:S07]  /*85f0*/  MOV R14, R10 ;  /* 0x0000000a000e7202 */ /* 0x000fce0000000f00 */
.L_x_777:
[----:B------:R-:W-:Y:S05]  /*8600*/  BSYNC.RECONVERGENT B0 ;  /* 0x0000000000007941 */ /* 0x000fea0003800200 */
.L_x_775:
[----:B------:R-:W-:Y:S01]  /*8610*/  MOV R4, R0 ;  /* 0x0000000000047202 */ /* 0x000fe20000000f00 */
[----:B------:R-:W-:Y:S02]  /*8620*/  IMAD.MOV.U32 R5, RZ, RZ, 0x0 ;  /* 0x00000000ff057424 */ /* 0x000fe400078e00ff */
[----:B------:R-:W-:Y:S02]  /*8630*/  IMAD.MOV.U32 R3, RZ, RZ, R15 ;  /* 0x000000ffff037224 */ /* 0x000fe400078e000f */
[----:B------:R-:W-:Y:S05]  /*8640*/  RET.REL.NODEC R4 `(_Z16fband_matrix_isoPdS_S_S_S_S_S_S_S_S_S_S_S_S_S_S_S_PiS_S_diddiiddidiiiid) ;  /* 0xffffff78046c7950 */ /* 0x000fea0003c3ffff */
        .type           $_Z16fband_matrix_isoPdS_S_S_S_S_S_S_S_S_S_S_S_S_S_S_S_PiS_S_diddiiddidiiiid$__internal_accurate_pow,@function
        .size           $_Z16fband_matrix_isoPdS_S_S_S_S_S_S_S_S_S_S_S_S_S_S_S_PiS_S_diddiiddidiiiid$__internal_accurate_pow,(.L_x_1567 - $_Z16fband_matrix_isoPdS_S_S_S_S_S_S_S_S_S_S_S_S_S_S_S_PiS_S_diddiiddidiiiid$__internal_accurate_pow)
$_Z16fband_matrix_isoPdS_S_S_S_S_S_S_S_S_S_S_S_S_S_S_S_PiS_S_diddiiddidiiiid$__internal_accurate_pow:
[----:B------:R-:W-:Y:S01]  /*8650*/  ISETP.GT.U32.AND P0, PT, R7, 0xfffff, PT ;  /* 0x000fffff0700780c */ /* 0x000fe20003f04070 */
[----:B------:R-:W-:Y:S01]  /*8660*/  IMAD.MOV.U32 R36, RZ, RZ, 0x41ad3b5a ;  /* 0x41ad3b5aff247424 */ /* 0x000fe200078e00ff */
[----:B------:R-:W-:Y:S01]  /*8670*/  MOV R6, R8 ;  /* 0x0000000800067202 */ /* 0x000fe20000000f00 */
[----:B------:R-:W-:Y:S01]  /*8680*/  UMOV UR4, 0x7d2cafe2 ;  /* 0x7d2cafe200047882 */ /* 0x000fe20000000000 */
[----:B------:R-:W-:Y:S01]  /*8690*/  MOV R14, RZ ;  /* 0x000000ff000e7202 */ /* 0x000fe20000000f00 */
[----:B------:R-:W-:Y:S01]  /*86a0*/  UMOV UR5, 0x3eb0f5ff ;  /* 0x3eb0f5ff00057882 */ /* 0x000fe20000000000 */
[----:B------:R-:W-:Y:S01]  /*86b0*/  MOV R37, 0x3ed0f5d2 ;  /* 0x3ed0f5d200257802 */ /* 0x000fe20000000f00 */
[----:B------:R-:W-:Y:S01]  /*86c0*/  UMOV UR6, 0x3b39803f ;  /* 0x3b39803f00067882 */ /* 0x000fe20000000000 */
[----:B------:R-:W-:-:S05]  /*86d0*/  UMOV UR7, 0x3c7abc9e ;  /* 0x3c7abc9e00077882 */ /* 0x000fca0000000000 */
[----:B------:R-:W-:Y:S01]  /*86e0*/  @!P0 DMUL R54, R6, 1.80143985094819840000e+16 ;  /* 0x4350000006368828 */ /* 0x000fe20000000000 */
[--C-:B------:R-:W-:Y:S01]  /*86f0*/  IMAD.MOV.U32 R6, RZ, RZ, R7.reuse ;  /* 0x000000ffff067224 */ /* 0x100fe200078e0007 */
[----:B------:R-:W-:-:S08]  /*8700*/  SHF.R.U32.HI R7, RZ, 0x14, R7 ;  /* 0x00000014ff077819 */ /* 0x000fd00000011607 */
[----:B------:R-:W-:Y:S01]  /*8710*/  @!P0 MOV R6, R55 ;  /* 0x0000003700068202 */ /* 0x000fe20000000f00 */
[----:B------:R-:W-:Y:S01]  /*8720*/  @!P0 IMAD.MOV.U32 R8, RZ, RZ, R54 ;  /* 0x000000ffff088224 */ /* 0x000fe200078e0036 */
[----:B------:R-:W-:Y:S02]  /*8730*/  @!P0 LEA.HI R7, R55, 0xffffffca, RZ, 0xc ;  /* 0xffffffca37078811 */ /* 0x000fe400078f60ff */
[----:B------:R-:W-:-:S04]  /*8740*/  LOP3.LUT R6, R6, 0x800fffff, RZ, 0xc0, !PT ;  /* 0x800fffff06067812 */ /* 0x000fc800078ec0ff */
[----:B------:R-:W-:Y:S01]  /*8750*/  LOP3.LUT R9, R6, 0x3ff00000, RZ, 0xfc, !PT ;  /* 0x3ff0000006097812 */ /* 0x000fe200078efcff */
[----:B------:R-:W-:-:S03]  /*8760*/  VIADD R6, R7, 0xfffffc01 ;  /* 0xfffffc0107067836 */ /* 0x000fc60000000000 */
[----:B------:R-:W-:-:S13]  /*8770*/  ISETP.GE.U32.AND P1, PT, R9, 0x3ff6a09f, PT ;  /* 0x3ff6a09f0900780c */ /* 0x000fda0003f26070 */
[----:B------:R-:W-:Y:S02]  /*8780*/  @P1 IADD3 R11, PT, PT, R9, -0x100000, RZ ;  /* 0xfff00000090b1810 */ /* 0x000fe40007ffe0ff */
[----:B------:R-:W-:Y:S01]  /*8790*/  @P1 IADD3 R6, PT, PT, R7, -0x3fe, RZ ;  /* 0xfffffc0207061810 */ /* 0x000fe20007ffe0ff */
[----:B------:R-:W-:Y:S02]  /*87a0*/  IMAD.MOV.U32 R7, RZ, RZ, 0x43300000 ;  /* 0x43300000ff077424 */ /* 0x000fe400078e00ff */
[----:B------:R-:W-:Y:S01]  /*87b0*/  @P1 IMAD.MOV.U32 R9, RZ, RZ, R11 ;  /* 0x000000ffff091224 */ /* 0x000fe200078e000b */
[----:B------:R-:W-:-:S05]  /*87c0*/  LOP3.LUT R6, R6, 0x80000000, RZ, 0x3c, !PT ;  /* 0x8000000006067812 */ /* 0x000fca00078e3cff */
        /* <DEDUP_REMOVED lines=30> */
[----:B------:R-:W-:-:S03]  /*89b0*/  DFMA R52, R8, R50, -R20 ;  /* 0x000000320834722b */ /* 0x000fc60000000814 */
[----:B------:R-:W-:Y:S01]  /*89c0*/  DFMA R12, R14, R12, UR4 ;  /* 0x000000040e0c7e2b */ /* 0x000fe2000800000c */
[----:B------:R-:W-:Y:S01]  /*89d0*/  UMOV UR4, 0x55555555 ;  /* 0x5555555500047882 */ /* 0x000fe20000000000 */
[----:B------:R-:W-:-:S03]  /*89e0*/  UMOV UR5, 0x3fb55555 ;  /* 0x3fb5555500057882 */ /* 0x000fc60000000000 */
[----:B------:R-:W-:-:S03]  /*89f0*/  DFMA R52, R36, R50, R52 ;  /* 0x000000322434722b */ /* 0x000fc60000000034 */
[----:B------:R-:W-:-:S08]  /*8a00*/  DFMA R48, R14, R12, UR4 ;  /* 0x000000040e307e2b */ /* 0x000fd0000800000c */
[----:B------:R-:W-:Y:S01]  /*8a10*/  DADD R10, -R48, UR4 ;  /* 0x00000004300a7e29 */ /* 0x000fe20008000100 */
[----:B------:R-:W-:Y:S01]  /*8a20*/  UMOV UR4, 0xb9e7b0 ;  /* 0x00b9e7b000047882 */ /* 0x000fe20000000000 */
[----:B------:R-:W-:-:S06]  /*8a30*/  UMOV UR5, 0x3c46a4cb ;  /* 0x3c46a4cb00057882 */ /* 0x000fcc0000000000 */
[----:B------:R-:W-:Y:S02]  /*8a40*/  DFMA R10, R14, R12, R10 ;  /* 0x0000000c0e0a722b */ /* 0x000fe4000000000a */
[----:B------:R-:W-:Y:S01]  /*8a50*/  DFMA R12, R8, R8, -R50 ;  /* 0x00000008080c722b */ /* 0x000fe20000000832 */
[----:B------:R-:W-:Y:S01]  /*8a60*/  VIADD R15, R37, 0x100000 ;  /* 0x00100000250f7836 */ /* 0x000fe20000000000 */
[----:B------:R-:W-:-:S04]  /*8a70*/  MOV R14, R36 ;  /* 0x00000024000e7202 */ /* 0x000fc80000000f00 */
[----:B------:R-:W-:Y:S01]  /*8a80*/  DADD R10, R10, -UR4 ;  /* 0x800000040a0a7e29 */ /* 0x000fe20008000000 */
[----:B------:R-:W-:Y:S01]  /*8a90*/  UMOV UR4, 0x80000000 ;  /* 0x8000000000047882 */ /* 0x000fe20000000000 */
[----:B------:R-:W-:Y:S01]  /*8aa0*/  DFMA R14, R8, R14, R12 ;  /* 0x0000000e080e722b */ /* 0x000fe2000000000c */
[----:B------:R-:W-:-:S05]  /*8ab0*/  UMOV UR5, 0x43300000 ;  /* 0x4330000000057882 */ /* 0x000fca0000000000 */
[----:B------:R-:W-:Y:S02]  /*8ac0*/  DADD R12, R48, R10 ;  /* 0x00000000300c7229 */ /* 0x000fe4000000000a */
[----:B------:R-:W-:-:S06]  /*8ad0*/  DFMA R14, R8, R14, R52 ;  /* 0x0000000e080e722b */ /* 0x000fcc0000000034 */
[----:B------:R-:W-:Y:S02]  /*8ae0*/  DMUL R50, R12, R20 ;  /* 0x000000140c327228 */ /* 0x000fe40000000000 */
[----:B------:R-:W-:-:S06]  /*8af0*/  DADD R48, R48, -R12 ;  /* 0x0000000030307229 */ /* 0x000fcc000000080c */
[----:B------:R-:W-:Y:S02]  /*8b00*/  DFMA R52, R12, R20, -R50 ;  /* 0x000000140c34722b */ /* 0x000fe40000000832 */
[----:B------:R-:W-:-:S06]  /*8b10*/  DADD R48, R10, R48 ;  /* 0x000000000a307229 */ /* 0x000fcc0000000030 */
[----:B------:R-:W-:-:S08]  /*8b20*/  DFMA R14, R12, R14, R52 ;  /* 0x0000000e0c0e722b */ /* 0x000fd00000000034 */
[----:B------:R-:W-:-:S08]  /*8b30*/  DFMA R14, R48, R20, R14 ;  /* 0x00000014300e722b */ /* 0x000fd0000000000e */
[----:B------:R-:W-:-:S08]  /*8b40*/  DADD R10, R50, R14 ;  /* 0x00000000320a7229 */ /* 0x000fd0000000000e */
[--C-:B------:R-:W-:Y:S02]  /*8b50*/  DADD R12, R8, R10.reuse ;  /* 0x00000000080c7229 */ /* 0x100fe4000000000a */
[----:B------:R-:W-:-:S06]  /*8b60*/  DADD R50, R50, -R10 ;  /* 0x0000000032327229 */ /* 0x000fcc000000080a */
[----:B------:R-:W-:Y:S02]  /*8b70*/  DADD R8, R8, -R12 ;  /* 0x0000000008087229 */ /* 0x000fe4000000080c */
[----:B------:R-:W-:-:S06]  /*8b80*/  DADD R50, R14, R50 ;  /* 0x000000000e327229 */ /* 0x000fcc0000000032 */
[----:B------:R-:W-:Y:S02]  /*8b90*/  DADD R8, R10, R8 ;  /* 0x000000000a087229 */ /* 0x000fe40000000008 */
[----:B------:R-:W-:Y:S01]  /*8ba0*/  DADD R10, R6, -UR4 ;  /* 0x80000004060a7e29 */ /* 0x000fe20008000000 */
[----:B------:R-:W-:Y:S01]  /*8bb0*/  UMOV UR4, 0xfefa39ef ;  /* 0xfefa39ef00047882 */ /* 0x000fe20000000000 */
[----:B------:R-:W-:-:S04]  /*8bc0*/  UMOV UR5, 0x3fe62e42 ;  /* 0x3fe62e4200057882 */ /* 0x000fc80000000000 */
[----:B------:R-:W-:-:S08]  /*8bd0*/  DADD R8, R50, R8 ;  /* 0x0000000032087229 */ /* 0x000fd00000000008 */
[----:B------:R-:W-:-:S08]  /*8be0*/  DADD R8, R36, R8 ;  /* 0x0000000024087229 */ /* 0x000fd00000000008 */
[----:B------:R-:W-:-:S08]  /*8bf0*/  DADD R6, R12, R8 ;  /* 0x000000000c067229 */ /* 0x000fd00000000008 */
[--C-:B------:R-:W-:Y:S02]  /*8c00*/  DFMA R14, R10, UR4, R6.reuse ;  /* 0x000000040a0e7c2b */ /* 0x100fe40008000006 */
[----:B------:R-:W-:-:S06]  /*8c10*/  DADD R12, R12, -R6 ;  /* 0x000000000c0c7229 */ /* 0x000fcc0000000806 */
[----:B------:R-:W-:Y:S02]  /*8c20*/  DFMA R20, R10, -UR4, R14 ;  /* 0x800000040a147c2b */ /* 0x000fe4000800000e */
[----:B------:R-:W-:Y:S01]  /*8c30*/  DADD R12, R8, R12 ;  /* 0x00000000080c7229 */ /* 0x000fe2000000000c */
[----:B------:R-:W-:Y:S01]  /*8c40*/  LOP3.LUT R9, R39, 0xff0fffff, RZ, 0xc0, !PT ;  /* 0xff0fffff27097812 */ /* 0x000fe200078ec0ff */
[----:B------:R-:W-:-:S04]  /*8c50*/  IMAD.MOV.U32 R8, RZ, RZ, R38 ;  /* 0x000000ffff087224 */ /* 0x000fc800078e0026 */
[----:B------:R-:W-:Y:S01]  /*8c60*/  DADD R20, -R6, R20 ;  /* 0x0000000006147229 */ /* 0x000fe20000000114 */
[----:B------:R-:W-:-:S04]  /*8c70*/  SHF.L.U32 R6, R39, 0x1, RZ ;  /* 0x0000000127067819 */ /* 0x000fc800000006ff */
[----:B------:R-:W-:-:S03]  /*8c80*/  ISETP.GT.U32.AND P0, PT, R6, -0x2000001, PT ;  /* 0xfdffffff0600780c */ /* 0x000fc60003f04070 */
[----:B------:R-:W-:Y:S01]  /*8c90*/  DADD R12, R12, -R20 ;  /* 0x000000000c0c7229 */ /* 0x000fe20000000814 */
[----:B------:R-:W-:-:S07]  /*8ca0*/  SEL R9, R9, R39, P0 ;  /* 0x0000002709097207 */ /* 0x000fce0000000000 */
[----:B------:R-:W-:-:S08]  /*8cb0*/  DFMA R12, R10, UR6, R12 ;  /* 0x000000060a0c7c2b */ /* 0x000fd0000800000c */
[----:B------:R-:W-:-:S08]  /*8cc0*/  DADD R6, R14, R12 ;  /* 0x000000000e067229 */ /* 0x000fd0000000000c */
[----:B------:R-:W-:Y:S02]  /*8cd0*/  DADD R14, R14, -R6 ;  /* 0x000000000e0e7229 */ /* 0x000fe40000000806 */
[----:B------:R-:W-:-:S06]  /*8ce0*/  DMUL R10, R6, R8 ;  /* 0x00000008060a7228 */ /* 0x000fcc0000000000 */
[----:B------:R-:W-:Y:S02]  /*8cf0*/  DADD R14, R12, R14 ;  /* 0x000000000c0e7229 */ /* 0x000fe4000000000e */
[----:B------:R-:W-:-:S08]  /*8d00*/  DFMA R6, R6, R8, -R10 ;  /* 0x000000080606722b */ /* 0x000fd0000000080a */
[----:B------:R-:W-:Y:S01]  /*8d10*/  DFMA R6, R14, R8, R6 ;  /* 0x000000080e06722b */ /* 0x000fe20000000006 */
[----:B------:R-:W-:Y:S01]  /*8d20*/  MOV R8, 0x652b82fe ;  /* 0x652b82fe00087802 */ /* 0x000fe20000000f00 */
[----:B------:R-:W-:-:S06]  /*8d30*/  IMAD.MOV.U32 R9, RZ, RZ, 0x3ff71547 ;  /* 0x3ff71547ff097424 */ /* 0x000fcc00078e00ff */
        /* <DEDUP_REMOVED lines=41> */
[----:B------:R-:W-:Y:S01]  /*8fd0*/  LEA R7, R20, R9, 0x14 ;  /* 0x0000000914077211 */ /* 0x000fe200078ea0ff */
[----:B------:R-:W-:Y:S01]  /*8fe0*/  IMAD.MOV.U32 R6, RZ, RZ, R8 ;  /* 0x000000ffff067224 */ /* 0x000fe200078e0008 */
[----:B------:R-:W-:Y:S06]  /*8ff0*/  @!P0 BRA `(.L_x_780) ;  /* 0x0000000000308947 */ /* 0x000fec0003800000 */
[----:B------:R-:W-:Y:S01]  /*9000*/  FSETP.GEU.AND P1, PT, |R15|, 4.2275390625, PT ;  /* 0x408748000f00780b */ /* 0x000fe20003f2e200 */
[C---:B------:R-:W-:Y:S02]  /*9010*/  DADD R36, R14.reuse, +INF ;  /* 0x7ff000000e247429 */ /* 0x040fe40000000000 */
[----:B------:R-:W-:-:S08]  /*9020*/  DSETP.GEU.AND P0, PT, R14, RZ, PT ;  /* 0x000000ff0e00722a */ /* 0x000fd00003f0e000 */
[----:B------:R-:W-:Y:S02]  /*9030*/  FSEL R7, R37, RZ, P0 ;  /* 0x000000ff25077208 */ /* 0x000fe40000000000 */
[----:B------:R-:W-:-:S04]  /*9040*/  @!P1 LEA.HI R6, R20, R20, RZ, 0x1 ;  /* 0x0000001414069211 */ /* 0x000fc800078f08ff */
[----:B------:R-:W-:Y:S02]  /*9050*/  @!P1 SHF.R.S32.HI R11, RZ, 0x1, R6 ;  /* 0x00000001ff0b9819 */ /* 0x000fe40000011406 */
[----:B------:R-:W-:Y:S02]  /*9060*/  FSEL R6, R36, RZ, P0 ;  /* 0x000000ff24067208 */ /* 0x000fe40000000000 */
[----:B------:R-:W-:Y:S01]  /*9070*/  @!P1 IADD3 R10, PT, PT, R20, -R11, RZ ;  /* 0x8000000b140a9210 */ /* 0x000fe20007ffe0ff */
[----:B------:R-:W-:-:S03]  /*9080*/  @!P1 IMAD R9, R11, 0x100000, R9 ;  /* 0x001000000b099824 */ /* 0x000fc600078e0209 */
[----:B------:R-:W-:Y:S02]  /*9090*/  @!P1 LEA R11, R10, 0x3ff00000, 0x14 ;  /* 0x3ff000000a0b9811 */ /* 0x000fe400078ea0ff */
[----:B------:R-:W-:-:S06]  /*90a0*/  @!P1 MOV R10, RZ ;  /* 0x000000ff000a9202 */ /* 0x000fcc0000000f00 */
[----:B------:R-:W-:-:S11]  /*90b0*/  @!P1 DMUL R6, R8, R10 ;  /* 0x0000000a08069228 */ /* 0x000fd60000000000 */
.L_x_780:
[----:B------:R-:W-:Y:S02]  /*90c0*/  DFMA R8, R12, R6, R6 ;  /* 0x000000060c08722b */ /* 0x000fe40000000006 */
[----:B------:R-:W-:-:S08]  /*90d0*/  DSETP.NEU.AND P0, PT, |R6|, +INF , PT ;  /* 0x7ff000000600742a */ /* 0x000fd00003f0d200 */
[----:B------:R-:W-:Y:S01]  /*90e0*/  FSEL R8, R6, R8, !P0 ;  /* 0x0000000806087208 */ /* 0x000fe20004000000 */
[----:B------:R-:W-:Y:S01]  /*90f0*/  IMAD.MOV.U32 R6, RZ, RZ, R0 ;  /* 0x000000ffff067224 */ /* 0x000fe200078e0000 */
[----:B------:R-:W-:Y:S02]  /*9100*/  FSEL R9, R7, R9, !P0 ;  /* 0x0000000907097208 */ /* 0x000fe40004000000 */
[----:B------:R-:W-:-:S04]  /*9110*/  MOV R7, 0x0 ;  /* 0x0000000000077802 */ /* 0x000fc80000000f00 */
[----:B------:R-:W-:Y:S05]  /*9120*/  RET.REL.NODEC R6 `(_Z16fband_matrix_isoPdS_S_S_S_S_S_S_S_S_S_S_S_S_S_S_S_PiS_S_diddiiddidiiiid) ;  /* 0xffffff6c06b47950 */ /* 0x000fea0003c3ffff */
.L_x_781:
        /* <DEDUP_REMOVED lines=13> */
.L_x_1567:


//--------------------- .text._Z12fband_nonisoPdS_S_S_S_S_S_S_S_S_S_S_S_S_S_S_S_S_S_S_S_S_S_S_S_S_S_diddiiddiddiiiid --------------------------
	.section	.text._Z12fband_nonisoPdS_S_S_S_S_S_S_S_S_S_S_S_S_S_S_S_S_S_S_S_S_S_S_S_S_S_diddiiddiddiiiid,"ax",@progbits
	.align	128
        .global         _Z12fband_nonisoPdS_S_S_S_S_S_S_S_S_S_S_S_S_S_S_S_S_S_S_S_S_S_S_S_S_S_diddiiddiddiiiid
        .type           _Z12fband_nonisoPdS_S_S_S_S_S_S_S_S_S_S_S_S_S_S_S_S_S_S_S_S_S_S_S_S_S_diddiiddiddiiiid,@function
        .size           _Z12fband_nonisoPdS_S_S_S_S_S_S_S_S_S_S_S_S_S_S_S_S_S_S_S_S_S_S_S_S_S_diddiiddiddiiiid,(.L_x_1570 - _Z12fband_nonisoPdS_S_S_S_S_S_S_S_S_S_S_S_S_S_S_S_S_S_S_S_S_S_S_S_S_S_diddiiddiddiiiid)
        .other          _Z12fband_nonisoPdS_S_S_S_S_S_S_S_S_S_S_S_S_S_S_S_S_S_S_S_S_S_S_S_S_S_diddiiddiddiiiid,@"STO_CUDA_ENTRY STV_DEFAULT"
_Z12fband_nonisoPdS_S_S_S_S_S_S_S_S_S_S_S_S_S_S_S_S_S_S_S_S_S_S_S_S_S_diddiiddiddiiiid:
.text._Z12fband_nonisoPdS_S_S_S_S_S_S_S_S_S_S_S_S_S_S_S_S_S_S_S_S_S_S_S_S_S_diddiiddiddiiiid:
        /* <DEDUP_REMOVED lines=10> */
[----:B------:R-:W1:Y:S01]  /*00a0*/  LDC R3, c[0x0][0x364] ;  /* 0x0000d900ff037b82 */ /* 0x000e620000000800 */
[----:B0-----:R-:W-:-:S07]  /*00b0*/  IMAD.U32 R29, RZ, RZ, UR8 ;  /* 0x00000008ff1d7e24 */ /* 0x001fce000f8e00ff */
[----:B------:R-:W3:Y:S01]  /*00c0*/  S2UR UR6, SR_CTAID.X ;  /* 0x00000000000679c3 */ /* 0x000ee20000002500 */
[----:B----4-:R-:W-:Y:S01]  /*00d0*/  IMAD.U32 R26, RZ, RZ, UR9 ;  /* 0x00000009ff1a7e24 */ /* 0x010fe2000f8e00ff */
[----:B-----5:R-:W-:-:S05]  /*00e0*/  IADD3 R19, P1, PT, R1, UR4, RZ ;  /* 0x0000000401137c10 */ /* 0x020fca000ff3e0ff */
[----:B--2---:R-:W-:Y:S02]  /*00f0*/  IMAD.X R18, RZ, RZ, UR5, P1 ;  /* 0x00000005ff127e24 */ /* 0x004fe400088e06ff */
[----:B-1----:R-:W-:-:S05]  /*0100*/  IMAD R22, R3, UR7, R22 ;  /* 0x0000000703167c24 */ /* 0x002fca000f8e0216 */
[----:B------:R-:W-:Y:S01]  /*0110*/  ISETP.GE.AND P0, PT, R22, R29, PT ;  /* 0x0000001d1600720c */ /* 0x000fe20003f06270 */
[----:B---3--:R-:W-:-:S05]  /*0120*/  IMAD R17, R0, UR6, R17 ;  /* 0x0000000600117c24 */ /* 0x008fca000f8e0211 */
[----:B------:R-:W-:-:S13]  /*0130*/  ISETP.GE.OR P0, PT, R17, R26, P0 ;  /* 0x0000001a1100720c */ /* 0x000fda0000706670 */
[----:B------:R-:W-:Y:S05]  /*0140*/  @P0 EXIT ;  /* 0x000000000000094d */ /* 0x000fea0003800000 */
[----:B------:R-:W0:Y:S01]  /*0150*/  LDCU UR4, c[0x0][0x478] ;  /* 0x00008f00ff0477ac */ /* 0x000e220008000800 */
[----:B------:R-:W1:Y:S01]  /*0160*/  LDCU.64 UR48, c[0x0][0x358] ;  /* 0x00006b00ff3077ac */ /* 0x000e620008000a00 */
[----:B------:R-:W2:Y:S01]  /*0170*/  LDCU.64 UR36, c[0x0][0x498] ;  /* 0x00009300ff2477ac */ /* 0x000ea20008000a00 */
[----:B------:R-:W3:Y:S01]  /*0180*/  LDCU.64 UR40, c[0x0][0x4b8] ;  /* 0x00009700ff2877ac */ /* 0x000ee20008000a00 */
[----:B------:R-:W4:Y:S01]  /*0190*/  LDCU.64 UR38, c[0x0][0x4a0] ;  /* 0x00009400ff2677ac */ /* 0x000f220008000a00 */
[----:B0-----:R-:W-:Y:S01]  /*01a0*/  UISETP.GE.AND UP0, UPT, UR4, 0x1, UPT ;  /* 0x000000010400788c */ /* 0x001fe2000bf06270 */
[----:B------:R-:W0:Y:S01]  /*01b0*/  LDCU UR56, c[0x0][0x4b4] ;  /* 0x00009680ff3877ac */ /* 0x000e220008000800 */
[----:B------:R-:W0:Y:S01]  /*01c0*/  LDCU UR57, c[0x0][0x47c] ;  /* 0x00008f80ff3977ac */ /* 0x000e220008000800 */
[----:B------:R-:W0:Y:S01]  /*01d0*/  LDCU UR58, c[0x0][0x4b0] ;  /* 0x00009600ff3a77ac */ /* 0x000e220008000800 */
[----:B------:R-:W-:Y:S01]  /*01e0*/  UMOV UR50, URZ ;  /* 0x000000ff00327c82 */ /* 0x000fe20008000000 */
[----:B------:R-:W-:-:S04]  /*01f0*/  UMOV UR51, 0x40000000 ;  /* 0x4000000000337882 */ /* 0x000fc80000000000 */
[----:B-1234-:R-:W-:Y:S05]  /*0200*/  BRA.U !UP0, `(.L_x_782) ;  /* 0x0000002d08b47547 */ /* 0x01efea000b800000 */
[----:B------:R-:W1:Y:S01]  /*0210*/  LDCU UR8, c[0x0][0x474] ;  /* 0x00008e80ff0877ac */ /* 0x000e620008000800 */
[----:B------:R-:W2:Y:S01]  /*0220*/  LDC.64 R6, c[0x0][0x470] ;  /* 0x00011c00ff067b82 */ /* 0x000ea20000000a00 */
[----:B------:R-:W-:Y:S02]  /*0230*/  HFMA2 R2, -RZ, RZ, 0, 5.9604644775390625e-08 ;  /* 0x00000001ff027431 */ /* 0x000fe400000001ff */
[----:B------:R-:W-:Y:S01]  /*0240*/  IMAD R23, R17, UR4, R17 ;  /* 0x0000000411177c24 */ /* 0x000fe2000f8e0211 */
[----:B------:R-:W3:Y:S01]  /*0250*/  LDCU.64 UR6, c[0x0][0x468] ;  /* 0x00008d00ff0677ac */ /* 0x000ee20008000a00 */
[----:B------:R-:W4:Y:S03]  /*0260*/  LDCU UR5, c[0x0][0x4a8] ;  /* 0x00009500ff0577ac */ /* 0x000f260008000800 */
[----:B------:R-:W5:Y:S01]  /*0270*/  LDC R8, c[0x0][0x46c] ;  /* 0x00011b00ff087b82 */ /* 0x000f620000000800 */
[----:B-1----:R-:W2:Y:S01]  /*0280*/  MUFU.RCP64H R3, UR8 ;  /* 0x0000000800037d08 */ /* 0x002ea20008001800 */
[----:B-----5:R-:W-:Y:S01]  /*0290*/  FSETP.GEU.AND P1, PT, |R8|, 6.5827683646048100446e-37, PT ;  /* 0x036000000800780b */ /* 0x020fe20003f2e200 */
[----:B--2---:R-:W-:-:S08]  /*02a0*/  DFMA R4, R2, -R6, 1 ;  /* 0x3ff000000204742b */ /* 0x004fd00000000806 */
[----:B------:R-:W-:-:S08]  /*02b0*/  DFMA R4, R4, R4, R4 ;  /* 0x000000040404722b */ /* 0x000fd00000000004 */
[----:B------:R-:W-:-:S08]  /*02c0*/  DFMA R4, R2, R4, R2 ;  /* 0x000000040204722b */ /* 0x000fd00000000002 */
[----:B------:R-:W-:-:S08]  /*02d0*/  DFMA R2, R4, -R6, 1 ;  /* 0x3ff000000402742b */ /* 0x000fd00000000806 */
[----:B------:R-:W-:Y:S02]  /*02e0*/  DFMA R4, R4, R2, R4 ;  /* 0x000000020404722b */ /* 0x000fe40000000004 */
[----:B----4-:R-:W1:Y:S06]  /*02f0*/  I2F.F64 R2, UR5 ;  /* 0x0000000500027d12 */ /* 0x010e6c0008201c00 */
[----:B---3--:R-:W-:-:S08]  /*0300*/  DMUL R10, R4, UR6 ;  /* 0x00000006040a7c28 */ /* 0x008fd00008000000 */
[----:B------:R-:W-:Y:S01]  /*0310*/  DFMA R6, R10, -R6, UR6 ;  /* 0x000000060a067e2b */ /* 0x000fe20008000806 */
[----:B------:R-:W2:Y:S01]  /*0320*/  LDCU.64 UR6, c[0x0][0x480] ;  /* 0x00009000ff0677ac */ /* 0x000ea20008000a00 */
[----:B-1----:R-:W-:-:S06]  /*0330*/  DADD R2, -R2, 1 ;  /* 0x3ff0000002027429 */ /* 0x002fcc0000000100 */
[----:B------:R-:W-:-:S10]  /*0340*/  DFMA R10, R4, R6, R10 ;  /* 0x00000006040a722b */ /* 0x000fd4000000000a */
[----:B------:R-:W-:Y:S01]  /*0350*/  FFMA R0, RZ, UR8, R11 ;  /* 0x00000008ff007c23 */ /* 0x000fe2000800000b */
[----:B--2---:R-:W-:-:S04]  /*0360*/  DMUL R4, R2, UR6 ;  /* 0x0000000602047c28 */ /* 0x004fc80008000000 */
[----:B------:R-:W-:-:S13]  /*0370*/  FSETP.GT.AND P0, PT, |R0|, 1.469367938527859385e-39, PT ;  /* 0x001000000000780b */ /* 0x000fda0003f04200 */
[----:B------:R-:W-:Y:S05]  /*0380*/  @P0 BRA P1, `(.L_x_783) ;  /* 0x0000000000200947 */ /* 0x000fea0000800000 */
[----:B------:R-:W1:Y:S01]  /*0390*/  LDCU.64 UR4, c[0x0][0x468] ;  /* 0x00008d00ff0477ac */ /* 0x000e620008000a00 */
[----:B------:R-:W-:Y:S01]  /*03a0*/  MOV R0, 0x410 ;  /* 0x0000041000007802 */ /* 0x000fe20000000f00 */
[----:B------:R-:W2:Y:S01]  /*03b0*/  LDCU.64 UR6, c[0x0][0x470] ;  /* 0x00008e00ff0677ac */ /* 0x000ea20008000a00 */
[----:B-1----:R-:W-:Y:S02]  /*03c0*/  IMAD.U32 R20, RZ, RZ, UR4 ;  /* 0x00000004ff147e24 */ /* 0x002fe4000f8e00ff */
[----:B------:R-:W-:Y:S02]  /*03d0*/  IMAD.U32 R21, RZ, RZ, UR5 ;  /* 0x00000005ff157e24 */ /* 0x000fe4000f8e00ff */
[----:B--2---:R-:W-:Y:S02]  /*03e0*/  IMAD.U32 R12, RZ, RZ, UR6 ;  /* 0x00000006ff0c7e24 */ /* 0x004fe4000f8e00ff */
[----:B------:R-:W-:-:S07]  /*03f0*/  IMAD.U32 R7, RZ, RZ, UR7 ;  /* 0x00000007ff077e24 */ /* 0x000fce000f8e00ff */
[----:B0-----:R-:W-:Y:S05]  /*0400*/  CALL.REL.NOINC `($__internal_11_$__cuda_sm20_div_rn_f64_full) ;  /* 0x0000005c004c7944 */ /* 0x001fea0003c00000 */
.L_x_783:
[----:B------:R-:W1:Y:S01]  /*0410*/  LDC.64 R54, c[0x0][0x478] ;  /* 0x00011e00ff367b82 */ /* 0x000e620000000a00 */
[----:B------:R-:W2:Y:S01]  /*0420*/  LDCU.64 UR4, c[0x0][0x3b0] ;  /* 0x00007600ff0477ac */ /* 0x000ea20008000a00 */
[----:B------:R-:W-:Y:S01]  /*0430*/  DMUL R10, R10, R10 ;  /* 0x0000000a0a0a7228 */ /* 0x000fe20000000000 */
[----:B------:R-:W-:Y:S01]  /*0440*/  SHF.R.S32.HI R51, RZ, 0x1f, R23 ;  /* 0x0000001fff337819 */ /* 0x000fe20000011417 */
[----:B------:R-:W-:Y:S01]  /*0450*/  IMAD.MOV.U32 R47, RZ, RZ, 0x401921fb ;  /* 0x401921fbff2f7424 */ /* 0x000fe200078e00ff */
[----:B------:R-:W3:Y:S01]  /*0460*/  LDCU.64 UR6, c[0x0][0x498] ;  /* 0x00009300ff0677ac */ /* 0x000ee20008000a00 */
[----:B------:R-:W-:Y:S01]  /*0470*/  MOV R46, 0x54442d18 ;  /* 0x54442d18002e7802 */ /* 0x000fe20000000f00 */
[----:B------:R-:W-:Y:S01]  /*0480*/  BSSY.RECONVERGENT B7, `(.L_x_782) ;  /* 0x00002c5000077945 */ /* 0x000fe20003800200 */
[----:B------:R-:W-:Y:S01]  /*0490*/  IMAD.MOV.U32 R50, RZ, RZ, 0x1 ;  /* 0x00000001ff327424 */ /* 0x000fe200078e00ff */
[----:B------:R-:W4:Y:S01]  /*04a0*/  LDCU UR9, c[0x0][0x490] ;  /* 0x00009200ff0977ac */ /* 0x000f220008000800 */
[----:B------:R-:W-:Y:S01]  /*04b0*/  DMUL R4, R4, R10 ;  /* 0x0000000a04047228 */ /* 0x000fe20000000000 */
[----:B------:R-:W5:Y:S01]  /*04c0*/  LDCU UR8, c[0x0][0x478] ;  /* 0x00008f00ff0877ac */ /* 0x000f620008000800 */
[----:B------:R-:W0:Y:S01]  /*04d0*/  LDCU.64 UR42, c[0x0][0x498] ;  /* 0x00009300ff2a77ac */ /* 0x000e220008000a00 */
[----:B------:R-:W0:Y:S01]  /*04e0*/  LDCU.64 UR46, c[0x0][0x4b8] ;  /* 0x00009700ff2e77ac */ /* 0x000e220008000a00 */
[----:B---3--:R-:W-:Y:S01]  /*04f0*/  DMUL R46, R46, UR6 ;  /* 0x000000062e2e7c28 */ /* 0x008fe20008000000 */
[-C--:B-1----:R-:W-:Y:S01]  /*0500*/  IADD3 R0, P0, PT, R23, R54.reuse, RZ ;  /* 0x0000003617007210 */ /* 0x082fe20007f1e0ff */
[C---:B------:R-:W-:Y:S01]  /*0510*/  VIADD R16, R54.reuse, 0xffffffff ;  /* 0xffffffff36107836 */ /* 0x040fe20000000000 */
[----:B------:R-:W1:Y:S01]  /*0520*/  LDCU.64 UR44, c[0x0][0x4a0] ;  /* 0x00009400ff2c77ac */ /* 0x000e620008000a00 */
[-CC-:B------:R-:W-:Y:S01]  /*0530*/  IMAD R53, R55, R54.reuse, R17.reuse ;  /* 0x0000003637357224 */ /* 0x180fe200078e0211 */
[----:B------:R-:W-:Y:S01]  /*0540*/  LEA.HI.X.SX32 R3, R54, R51, 0x1, P0 ;  /* 0x0000003336037211 */ /* 0x000fe200000f0eff */
[----:B------:R-:W-:Y:S01]  /*0550*/  IMAD R55, R16, R55, R17 ;  /* 0x0000003710377224 */ /* 0x000fe200078e0211 */
[C---:B--2---:R-:W-:Y:S01]  /*0560*/  LEA R44, P0, R0.reuse, UR4, 0x3 ;  /* 0x00000004002c7c11 */ /* 0x044fe2000f8018ff */
[----:B------:R-:W-:Y:S01]  /*0570*/  UMOV UR4, 0x54442d18 ;  /* 0x54442d1800047882 */ /* 0x000fe20000000000 */
[----:B------:R-:W-:Y:S01]  /*0580*/  IMAD R2, R17, R54, R54 ;  /* 0x0000003611027224 */ /* 0x000fe200078e0236 */
[----:B------:R-:W2:Y:S01]  /*0590*/  LDCU UR59, c[0x0][0x478] ;  /* 0x00008f00ff3b77ac */ /* 0x000ea20008000800 */
[----:B------:R-:W-:Y:S01]  /*05a0*/  LEA.HI.X R45, R0, UR5, R3, 0x3, P0 ;  /* 0x00000005002d7c11 */ /* 0x000fe200080f1c03 */
[----:B-----5:R-:W-:Y:S01]  /*05b0*/  IMAD.U32 R52, RZ, RZ, UR8 ;  /* 0x00000008ff347e24 */ /* 0x020fe2000f8e00ff */
[----:B------:R-:W-:Y:S01]  /*05c0*/  UMOV UR5, 0x400921fb ;  /* 0x400921fb00057882 */ /* 0x000fe20000000000 */
[--C-:B----4-:R-:W-:Y:S01]  /*05d0*/  IMAD R54, R53, UR9, R22.reuse ;  /* 0x0000000935367c24 */ /* 0x110fe2000f8e0216 */
[----:B------:R-:W-:Y:S01]  /*05e0*/  DMUL R42, R4, UR4 ;  /* 0x00000004042a7c28 */ /* 0x000fe20008000000 */
[----:B------:R-:W-:Y:S01]  /*05f0*/  IMAD R56, R55, UR9, R22 ;  /* 0x0000000937387c24 */ /* 0x000fe2000f8e0216 */
[----:B------:R-:W3:Y:S01]  /*0600*/  LDCU UR60, c[0x0][0x490] ;  /* 0x00009200ff3c77ac */ /* 0x000ee20008000800 */
[----:B------:R-:W4:Y:S01]  /*0610*/  LDCU UR61, c[0x0][0x47c] ;  /* 0x00008f80ff3d77ac */ /* 0x000f220008000800 */
[----:B------:R-:W0:Y:S01]  /*0620*/  LDCU UR62, c[0x0][0x4b0] ;  /* 0x00009600ff3e77ac */ /* 0x000e220008000800 */
[----:B------:R-:W0:Y:S01]  /*0630*/  LDCU.64 UR52, c[0x0][0x3b0] ;  /* 0x00007600ff3477ac */ /* 0x000e220008000a00 */
[----:B-1----:R-:W0:Y:S05]  /*0640*/  LDCU.64 UR54, c[0x0][0x3b8] ;  /* 0x00007700ff3677ac */ /* 0x002e2a0008000a00 */
.L_x_829:
[----:B------:R-:W-:-:S13]  /*0650*/  ISETP.NE.AND P0, PT, R50, 0x1, PT ;  /* 0x000000013200780c */ /* 0x000fda0003f05270 */
[----:B-1----:R-:W5:Y:S01]  /*0660*/  @!P0 LDG.E.64 R4, desc[UR48][R44.64+-0x8] ;  /* 0xfffff8302c048981 */ /* 0x002f62000c1e1b00 */
[----:B------:R-:W1:Y:S01]  /*0670*/  @!P0 LDC.64 R6, c[0x0][0x380] ;  /* 0x0000e000ff068b82 */ /* 0x000e620000000a00 */
[----:B------:R-:W-:Y:S01]  /*0680*/  BSSY.RECONVERGENT B6, `(.L_x_784) ;  /* 0x0000296000067945 */ /* 0x000fe20003800200 */
[----:B-1----:R-:W-:Y:S01]  /*0690*/  @!P0 IMAD.WIDE R6, R56, 0x8, R6 ;  /* 0x0000000838068825 */ /* 0x002fe200078e0206 */
[----:B-----5:R-:W-:-:S07]  /*06a0*/  @!P0 DMUL R4, R42, R4 ;  /* 0x000000042a048228 */ /* 0x020fce0000000000 */
[----:B------:R1:W-:Y:S01]  /*06b0*/  @!P0 STG.E.64 desc[UR48][R6.64], R4 ;  /* 0x0000000406008986 */ /* 0x0003e2000c101b30 */
[----:B------:R-:W-:Y:S05]  /*06c0*/  @!P0 BRA `(.L_x_785) ;  /* 0x0000002800448947 */ /* 0x000fea0003800000 */
[----:B------:R-:W0:Y:S08]  /*06d0*/  LDC R0, c[0x0][0x4ac] ;  /* 0x00012b00ff007b82 */ /* 0x000e300000000800 */
[----:B-1----:R-:W1:Y:S08]  /*06e0*/  LDC.64 R6, c[0x0][0x3e0] ;  /* 0x0000f800ff067b82 */ /* 0x002e700000000a00 */
[----:B------:R-:W2:Y:S01]  /*06f0*/  LDC.64 R10, c[0x0][0x3d8] ;  /* 0x0000f600ff0a7b82 */ /* 0x000ea20000000a00 */
[----:B0-----:R-:W-:-:S07]  /*0700*/  ISETP.NE.AND P0, PT, R0, 0x1, PT ;  /* 0x000000010000780c */ /* 0x001fce0003f05270 */
[----:B------:R-:W0:Y:S01]  /*0710*/  LDC.64 R12, c[0x0][0x3e8] ;  /* 0x0000fa00ff0c7b82 */ /* 0x000e220000000a00 */
[----:B-1----:R-:W-:-:S07]  /*0720*/  IMAD.WIDE R6, R55, 0x8, R6 ;  /* 0x0000000837067825 */ /* 0x002fce00078e0206 */
[----:B------:R-:W1:Y:S01]  /*0730*/  LDC.64 R4, c[0x0][0x3d0] ;  /* 0x0000f400ff047b82 */ /* 0x000e620000000a00 */
[----:B------:R-:W3:Y:S01]  /*0740*/  LDG.E.64 R6, desc[UR48][R6.64] ;  /* 0x0000003006067981 */ /* 0x000ee2000c1e1b00 */
[----:B--2---:R-:W-:-:S06]  /*0750*/  IMAD.WIDE R10, R56, 0x8, R10 ;  /* 0x00000008380a7825 */ /* 0x004fcc00078e020a */
[----:B------:R-:W2:Y:S01]  /*0760*/  @!P0 LDC.64 R14, c[0x0][0x448] ;  /* 0x00011200ff0e8b82 */ /* 0x000ea20000000a00 */
[----:B------:R-:W4:Y:S07]  /*0770*/  LDG.E.64 R10, desc[UR48][R10.64] ;  /* 0x000000300a0a7981 */ /* 0x000f2e000c1e1b00 */
[----:B------:R-:W2:Y:S01]  /*0780*/  @!P0 LDC.64 R34, c[0x0][0x450] ;  /* 0x00011400ff228b82 */ /* 0x000ea20000000a00 */
[----:B0-----:R-:W-:-:S06]  /*0790*/  IMAD.WIDE R12, R55, 0x8, R12 ;  /* 0x00000008370c7825 */ /* 0x001fcc00078e020c */
[----:B------:R-:W4:Y:S01]  /*07a0*/  LDG.E.64 R12, desc[UR48][R12.64] ;  /* 0x000000300c0c7981 */ /* 0x000f22000c1e1b00 */
[----:B------:R-:W0:Y:S01]  /*07b0*/  LDC.64 R68, c[0x0][0x3c0] ;  /* 0x0000f000ff447b82 */ /* 0x000e220000000a00 */
[----:B-1----:R-:W-:-:S05]  /*07c0*/  IMAD.WIDE R4, R56, 0x8, R4 ;  /* 0x0000000838047825 */ /* 0x002fca00078e0204 */
[----:B------:R-:W3:Y:S02]  /*07d0*/  LDG.E.64 R78, desc[UR48][R4.64] ;  /* 0x00000030044e7981 */ /* 0x000ee4000c1e1b00 */
[----:B------:R-:W1:Y:S01]  /*07e0*/  LDC.64 R62, c[0x0][0x3f0] ;  /* 0x0000fc00ff3e7b82 */ /* 0x000e620000000a00 */
[----:B--2---:R-:W-:-:S06]  /*07f0*/  @!P0 IMAD.WIDE R14, R55, 0x8, R14 ;  /* 0x00000008370e8825 */ /* 0x004fcc00078e020e */
[----:B------:R-:W2:Y:S01]  /*0800*/  @!P0 LDG.E.64 R14, desc[UR48][R14.64] ;  /* 0x000000300e0e8981 */ /* 0x000ea2000c1e1b00 */
[----:B------:R-:W1:Y:S01]  /*0810*/  LDC.64 R60, c[0x0][0x400] ;  /* 0x00010000ff3c7b82 */ /* 0x000e620000000a00 */
[----:B------:R-:W-:-:S04]  /*0820*/  @!P0 IMAD.WIDE R20, R53, 0x8, R34 ;  /* 0x0000000835148825 */ /* 0x000fc800078e0222 */
[----:B------:R-:W-:Y:S02]  /*0830*/  @!P0 IMAD.WIDE R34, R55, 0x8, R34 ;  /* 0x0000000837228825 */ /* 0x000fe400078e0222 */
[----:B------:R-:W2:Y:S01]  /*0840*/  @!P0 LDG.E.64 R20, desc[UR48][R20.64] ;  /* 0x0000003014148981 */ /* 0x000ea2000c1e1b00 */
[----:B------:R-:W1:Y:S01]  /*0850*/  LDC.64 R58, c[0x0][0x410] ;  /* 0x00010400ff3a7b82 */ /* 0x000e620000000a00 */
[C---:B0-----:R-:W-:Y:S02]  /*0860*/  IMAD.WIDE R68, R56.reuse, 0x8, R68 ;  /* 0x0000000838447825 */ /* 0x041fe400078e0244 */
[----:B------:R-:W4:Y:S04]  /*0870*/  @!P0 LDG.E.64 R34, desc[UR48][R34.64] ;  /* 0x0000003022228981 */ /* 0x000f28000c1e1b00 */
[----:B------:R-:W5:Y:S01]  /*0880*/  LDG.E.64 R68, desc[UR48][R68.64] ;  /* 0x0000003044447981 */ /* 0x000f62000c1e1b00 */
[----:B------:R-:W0:Y:S01]  /*0890*/  LDC.64 R40, c[0x0][0x420] ;  /* 0x00010800ff287b82 */ /* 0x000e220000000a00 */
[----:B-1----:R-:W-:-:S06]  /*08a0*/  IMAD.WIDE R62, R56, 0x8, R62 ;  /* 0x00000008383e7825 */ /* 0x002fcc00078e023e */
[----:B------:R-:W5:Y:S01]  /*08b0*/  LDG.E.64 R62, desc[UR48][R62.64] ;  /* 0x000000303e3e7981 */ /* 0x000f62000c1e1b00 */
[----:B------:R-:W1:Y:S01]  /*08c0*/  LDC.64 R66, c[0x0][0x3c8] ;  /* 0x0000f200ff427b82 */ /* 0x000e620000000a00 */
[----:B------:R-:W-:-:S06]  /*08d0*/  IMAD.WIDE R60, R56, 0x8, R60 ;  /* 0x00000008383c7825 */ /* 0x000fcc00078e023c */
[----:B------:R-:W5:Y:S01]  /*08e0*/  LDG.E.64 R60, desc[UR48][R60.64] ;  /* 0x000000303c3c7981 */ /* 0x000f62000c1e1b00 */
[----:B------:R-:W1:Y:S01]  /*08f0*/  LDC.64 R24, c[0x0][0x3f8] ;  /* 0x0000fe00ff187b82 */ /* 0x000e620000000a00 */
[----:B------:R-:W-:-:S06]  /*0900*/  IMAD.WIDE R58, R56, 0x8, R58 ;  /* 0x00000008383a7825 */ /* 0x000fcc00078e023a */
[----:B------:R-:W5:Y:S01]  /*0910*/  LDG.E.64 R58, desc[UR48][R58.64] ;  /* 0x000000303a3a7981 */ /* 0x000f62000c1e1b00 */
[----:B------:R-:W1:Y:S01]  /*0920*/  LDC.64 R26, c[0x0][0x408] ;  /* 0x00010200ff1a7b82 */ /* 0x000e620000000a00 */
[----:B0-----:R-:W-:-:S06]  /*0930*/  IMAD.WIDE R40, R56, 0x8, R40 ;  /* 0x0000000838287825 */ /* 0x001fcc00078e0228 */
[----:B------:R-:W5:Y:S01]  /*0940*/  LDG.E.64 R40, desc[UR48][R40.64] ;  /* 0x0000003028287981 */ /* 0x000f62000c1e1b00 */
[----:B------:R-:W0:Y:S01]  /*0950*/  LDC.64 R28, c[0x0][0x418] ;  /* 0x00010600ff1c7b82 */ /* 0x000e220000000a00 */
[----:B-1----:R-:W-:-:S06]  /*0960*/  IMAD.WIDE R66, R56, 0x8, R66 ;  /* 0x0000000838427825 */ /* 0x002fcc00078e0242 */
[----:B------:R-:W5:Y:S01]  /*0970*/  LDG.E.64 R66, desc[UR48][R66.64] ;  /* 0x0000003042427981 */ /* 0x000f62000c1e1b00 */
[----:B------:R-:W1:Y:S01]  /*0980*/  LDC.64 R30, c[0x0][0x428] ;  /* 0x00010a00ff1e7b82 */ /* 0x000e620000000a00 */
[----:B------:R-:W-:-:S06]  /*0990*/  IMAD.WIDE R24, R56, 0x8, R24 ;  /* 0x0000000838187825 */ /* 0x000fcc00078e0218 */
[----:B------:R-:W5:Y:S01]  /*09a0*/  LDG.E.64 R24, desc[UR48][R24.64] ;  /* 0x0000003018187981 */ /* 0x000f62000c1e1b00 */
[----:B------:R-:W1:Y:S08]  /*09b0*/  LDC.64 R32, c[0x0][0x438] ;  /* 0x00010e00ff207b82 */ /* 0x000e700000000a00 */
[----:B------:R-:W1:Y:S01]  /*09c0*/  LDC.64 R8, c[0x0][0x430] ;  /* 0x00010c00ff087b82 */ /* 0x000e620000000a00 */
[----:B------:R-:W-:-:S04]  /*09d0*/  IMAD.WIDE R26, R56, 0x8, R26 ;  /* 0x00000008381a7825 */ /* 0x000fc800078e021a */
[C---:B0-----:R-:W-:Y:S02]  /*09e0*/  IMAD.WIDE R28, R56.reuse, 0x8, R28 ;  /* 0x00000008381c7825 */ /* 0x041fe400078e021c */
[----:B------:R-:W5:Y:S02]  /*09f0*/  LDG.E.64 R26, desc[UR48][R26.64] ;  /* 0x000000301a1a7981 */ /* 0x000f64000c1e1b00 */
[C---:B-1----:R-:W-:Y:S02]  /*0a00*/  IMAD.WIDE R30, R56.reuse, 0x8, R30 ;  /* 0x00000008381e7825 */ /* 0x042fe400078e021e */
[----:B------:R-:W5:Y:S04]  /*0a10*/  LDG.E.64 R28, desc[UR48][R28.64] ;  /* 0x000000301c1c7981 */ /* 0x000f68000c1e1b00 */
[----:B------:R-:W5:Y:S01]  /*0a20*/  LDG.E.64 R30, desc[UR48][R30.64] ;  /* 0x000000301e1e7981 */ /* 0x000f62000c1e1b00 */
[----:B------:R-:W-:-:S06]  /*0a30*/  IMAD.WIDE R32, R56, 0x8, R32 ;  /* 0x0000000838207825 */ /* 0x000fcc00078e0220 */
[----:B------:R-:W5:Y:S01]  /*0a40*/  LDG.E.64 R32, desc[UR48][R32.64] ;  /* 0x0000003020207981 */ /* 0x000f62000c1e1b00 */
[----:B------:R-:W-:-:S05]  /*0a50*/  IMAD.WIDE R8, R56, 0x8, R8 ;  /* 0x0000000838087825 */ /* 0x000fca00078e0208 */
[----:B------:R0:W5:Y:S01]  /*0a60*/  LDG.E.64 R4, desc[UR48][R8.64] ;  /* 0x0000003008047981 */ /* 0x000162000c1e1b00 */
[----:B------:R-:W1:Y:S01]  /*0a70*/  LDCU.64 UR4, c[0x0][0x458] ;  /* 0x00008b00ff0477ac */ /* 0x000e620008000a00 */
[----:B------:R-:W-:Y:S01]  /*0a80*/  UISETP.NE.AND UP0, UPT, UR62, 0x1, UPT ;  /* 0x000000013e00788c */ /* 0x000fe2000bf05270 */
[----:B------:R-:W-:Y:S01]  /*0a90*/  IMAD.MOV.U32 R70, RZ, RZ, 0x0 ;  /* 0x00000000ff467424 */ /* 0x000fe200078e00ff */
[----:B------:R-:W-:Y:S01]  /*0aa0*/  MOV R71, 0x3ff00000 ;  /* 0x3ff0000000477802 */ /* 0x000fe20000000f00 */
[----:B------:R-:W-:Y:S02]  /*0ab0*/  IMAD.MOV.U32 R64, RZ, RZ, 0x0 ;  /* 0x00000000ff407424 */ /* 0x000fe400078e00ff */
[----:B------:R-:W-:Y:S01]  /*0ac0*/  IMAD.MOV.U32 R65, RZ, RZ, 0x3ff00000 ;  /* 0x3ff00000ff417424 */ /* 0x000fe200078e00ff */
[----:B-1----:R-:W-:Y:S01]  /*0ad0*/  MOV R76, UR4 ;  /* 0x00000004004c7c02 */ /* 0x002fe20008000f00 */
[----:B------:R-:W-:Y:S02]  /*0ae0*/  IMAD.U32 R77, RZ, RZ, UR5 ;  /* 0x00000005ff4d7e24 */ /* 0x000fe4000f8e00ff */
[----:B------:R-:W-:-:S02]  /*0af0*/  IMAD.U32 R48, RZ, RZ, UR4 ;  /* 0x00000004ff307e24 */ /* 0x000fc4000f8e00ff */
[----:B------:R-:W-:Y:S01]  /*0b00*/  IMAD.U32 R49, RZ, RZ, UR5 ;  /* 0x00000005ff317e24 */ /* 0x000fe2000f8e00ff */
[----:B---3--:R-:W-:Y:S02]  /*0b10*/  DADD R78, R78, R6 ;  /* 0x000000004e4e7229 */ /* 0x008fe40000000006 */
[C---:B--2---:R-:W-:Y:S02]  /*0b20*/  @!P0 DADD R20, R14.reuse, R20 ;  /* 0x000000000e148229 */ /* 0x044fe40000000014 */
[----:B----4-:R-:W-:Y:S02]  /*0b30*/  @!P0 DADD R14, R14, R34 ;  /* 0x000000000e0e8229 */ /* 0x010fe40000000022 */
[----:B------:R-:W-:-:S04]  /*0b40*/  DADD R34, R10, R12 ;  /* 0x000000000a227229 */ /* 0x000fc8000000000c */
[----:B------:R-:W-:Y:S02]  /*0b50*/  @!P0 DMUL R76, R20, 0.5 ;  /* 0x3fe00000144c8828 */ /* 0x000fe40000000000 */
[----:B------:R-:W-:Y:S01]  /*0b60*/  @!P0 DMUL R48, R14, 0.5 ;  /* 0x3fe000000e308828 */ /* 0x000fe20000000000 */
[----:B0-----:R-:W-:Y:S10]  /*0b70*/  BRA.U UP0, `(.L_x_786) ;  /* 0x0000000900607547 */ /* 0x001ff4000b800000 */
        /* <DEDUP_REMOVED lines=18> */
[----:B------:R-:W-:Y:S05]  /*0ca0*/  CALL.REL.NOINC `($_Z12fband_nonisoPdS_S_S_S_S_S_S_S_S_S_S_S_S_S_S_S_S_S_S_S_S_S_S_S_S_S_diddiiddiddiiiid$__internal_accurate_pow) ;  /* 0x0000005800947944 */ /* 0x000fea0003c00000 */
[----:B------:R-:W-:Y:S05]  /*0cb0*/  BSYNC.RECONVERGENT B1 ;  /* 0x0000000000017941 */ /* 0x000fea0003800200 */
.L_x_789:
[C---:B------:R-:W-:Y:S01]  /*0cc0*/  DADD R8, R76.reuse, 2 ;  /* 0x400000004c087429 */ /* 0x040fe20000000000 */
[----:B------:R-:W-:Y:S01]  /*0cd0*/  UMOV UR4, 0x2ca57a78 ;  /* 0x2ca57a7800047882 */ /* 0x000fe20000000000 */
[C---:B------:R-:W-:Y:S01]  /*0ce0*/  DSETP.NEU.AND P0, PT, R76.reuse, RZ, PT ;  /* 0x000000ff4c00722a */ /* 0x040fe20003f0d000 */
[----:B------:R-:W-:Y:S01]  /*0cf0*/  UMOV UR5, 0x3fb31c43 ;  /* 0x3fb31c4300057882 */ /* 0x000fe20000000000 */
[----:B------:R-:W-:Y:S01]  /*0d00*/  DSETP.NEU.AND P2, PT, |R76|, +INF , PT ;  /* 0x7ff000004c00742a */ /* 0x000fe20003f4d200 */
[----:B------:R-:W-:Y:S01]  /*0d10*/  BSSY.RECONVERGENT B1, `(.L_x_790) ;  /* 0x0000015000017945 */ /* 0x000fe20003800200 */
[----:B------:R-:W-:Y:S02]  /*0d20*/  MOV R0, 0xe60 ;  /* 0x00000e6000007802 */ /* 0x000fe40000000f00 */
[----:B------:R-:W-:Y:S02]  /*0d30*/  FSEL R6, R6, RZ, P0 ;  /* 0x000000ff06067208 */ /* 0x000fe40000000000 */
[----:B------:R-:W-:-:S02]  /*0d40*/  LOP3.LUT R8, R9, 0x7ff00000, RZ, 0xc0, !PT ;  /* 0x7ff0000009087812 */ /* 0x000fc400078ec0ff */
[----:B------:R-:W-:Y:S01]  /*0d50*/  FSEL R7, R3, RZ, P0 ;  /* 0x000000ff03077208 */ /* 0x000fe20000000000 */
[----:B------:R-:W-:Y:S01]  /*0d60*/  DSETP.NEU.AND P0, PT, R76, 1, PT ;  /* 0x3ff000004c00742a */ /* 0x000fe20003f0d000 */
[----:B------:R-:W-:-:S13]  /*0d70*/  ISETP.NE.AND P1, PT, R8, 0x7ff00000, PT ;  /* 0x7ff000000800780c */ /* 0x000fda0003f25270 */
        /* <DEDUP_REMOVED lines=11> */
[----:B------:R-:W-:Y:S02]  /*0e30*/  IMAD.MOV.U32 R6, RZ, RZ, R8 ;  /* 0x000000ffff067224 */ /* 0x000fe400078e0008 */
[----:B------:R-:W-:-:S07]  /*0e40*/  IMAD.MOV.U32 R3, RZ, RZ, R9 ;  /* 0x000000ffff037224 */ /* 0x000fce00078e0009 */
[----:B------:R-:W-:Y:S05]  /*0e50*/  CALL.REL.NOINC `($_Z12fband_nonisoPdS_S_S_S_S_S_S_S_S_S_S_S_S_S_S_S_S_S_S_S_S_S_S_S_S_S_diddiiddiddiiiid$__internal_accurate_pow) ;  /* 0x0000005800287944 */ /* 0x000fea0003c00000 */
[----:B------:R-:W-:Y:S05]  /*0e60*/  BSYNC.RECONVERGENT B1 ;  /* 0x0000000000017941 */ /* 0x000fea0003800200 */
.L_x_790:
[C---:B------:R-:W-:Y:S01]  /*0e70*/  DADD R8, R68.reuse, 2 ;  /* 0x4000000044087429 */ /* 0x040fe20000000000 */
[----:B------:R-:W-:Y:S01]  /*0e80*/  BSSY.RECONVERGENT B1, `(.L_x_791) ;  /* 0x000000d000017945 */ /* 0x000fe20003800200 */
[----:B------:R-:W-:-:S06]  /*0e90*/  DSETP.NEU.AND P0, PT, R68, RZ, PT ;  /* 0x000000ff4400722a */ /* 0x000fcc0003f0d000 */
[----:B------:R-:W-:Y:S02]  /*0ea0*/  FSEL R6, R6, RZ, P0 ;  /* 0x000000ff06067208 */ /* 0x000fe40000000000 */
[----:B------:R-:W-:Y:S02]  /*0eb0*/  LOP3.LUT R8, R9, 0x7ff00000, RZ, 0xc0, !PT ;  /* 0x7ff0000009087812 */ /* 0x000fe400078ec0ff */
[----:B------:R-:W-:Y:S02]  /*0ec0*/  FSEL R7, R3, RZ, P0 ;  /* 0x000000ff03077208 */ /* 0x000fe40000000000 */
[----:B------:R-:W-:-:S13]  /*0ed0*/  ISETP.NE.AND P1, PT, R8, 0x7ff00000, PT ;  /* 0x7ff000000800780c */ /* 0x000fda0003f25270 */
[----:B------:R-:W-:Y:S05]  /*0ee0*/  @P1 BRA `(.L_x_792) ;  /* 0x0000000000181947 */ /* 0x000fea0003800000 */
[----:B------:R-:W-:-:S14]  /*0ef0*/  DSETP.NAN.AND P0, PT, R68, R68, PT ;  /* 0x000000444400722a */ /* 0x000fdc0003f08000 */
[----:B------:R-:W-:Y:S01]  /*0f00*/  @P0 DADD R6, R68, 2 ;  /* 0x4000000044060429 */ /* 0x000fe20000000000 */
[----:B------:R-:W-:Y:S10]  /*0f10*/  @P0 BRA `(.L_x_792) ;  /* 0x00000000000c0947 */ /* 0x000ff40003800000 */
[----:B------:R-:W-:-:S14]  /*0f20*/  DSETP.NEU.AND P0, PT, |R68|, +INF , PT ;  /* 0x7ff000004400742a */ /* 0x000fdc0003f0d200 */
[----:B------:R-:W-:Y:S01]  /*0f30*/  @!P0 MOV R6, 0x0 ;  /* 0x0000000000068802 */ /* 0x000fe20000000f00 */
[----:B------:R-:W-:-:S07]  /*0f40*/  @!P0 IMAD.MOV.U32 R7, RZ, RZ, 0x7ff00000 ;  /* 0x7ff00000ff078424 */ /* 0x000fce00078e00ff */
.L_x_792:
[----:B------:R-:W-:Y:S05]  /*0f50*/  BSYNC.RECONVERGENT B1 ;  /* 0x0000000000017941 */ /* 0x000fea0003800200 */
.L_x_791:
[----:B------:R-:W-:Y:S01]  /*0f60*/  UMOV UR4, 0x64ece9a3 ;  /* 0x64ece9a300047882 */ /* 0x000fe20000000000 */
[----:B------:R-:W-:Y:S01]  /*0f70*/  UMOV UR5, 0x3fac9470 ;  /* 0x3fac947000057882 */ /* 0x000fe20000000000 */
[----:B------:R-:W-:Y:S01]  /*0f80*/  DSETP.NEU.AND P0, PT, R68, 1, PT ;  /* 0x3ff000004400742a */ /* 0x000fe20003f0d000 */
[----:B------:R-:W-:Y:S01]  /*0f90*/  IMAD.MOV.U32 R3, RZ, RZ, 0x80000 ;  /* 0x00080000ff037424 */ /* 0x000fe200078e00ff */
[----:B------:R-:W-:-:S10]  /*0fa0*/  DMUL R6, R6, UR4 ;  /* 0x0000000406067c28 */ /* 0x000fd40008000000 */
[----:B------:R-:W-:Y:S02]  /*0fb0*/  FSEL R6, R6, 3.49621352098199618191e+22, P0 ;  /* 0x64ece9a306067808 */ /* 0x000fe40000000000 */
[----:B------:R-:W-:-:S06]  /*0fc0*/  FSEL R7, R7, 1.3482799530029296875, P0 ;  /* 0x3fac947007077808 */ /* 0x000fcc0000000000 */
[----:B------:R-:W-:-:S08]  /*0fd0*/  DADD R36, R36, -R6 ;  /* 0x0000000024247229 */ /* 0x000fd00000000806 */
[----:B------:R-:W-:Y:S02]  /*0fe0*/  DSETP.MAX.AND P0, P1, R36, 1, PT ;  /* 0x3ff000002400742a */ /* 0x000fe4000390f000 */
[----:B------:R-:W-:-:S04]  /*0ff0*/  IMAD.MOV.U32 R0, RZ, RZ, R37 ;  /* 0x000000ffff007224 */ /* 0x000fc800078e0025 */
[----:B------:R-:W-:Y:S02]  /*1000*/  SEL R70, R36, RZ, P0 ;  /* 0x000000ff24467207 */ /* 0x000fe40000000000 */
[----:B------:R-:W-:-:S06]  /*1010*/  FSEL R71, R0, 1.875, P0 ;  /* 0x3ff0000000477808 */ /* 0x000fcc0000000000 */
[----:B------:R-:W-:-:S07]  /*1020*/  @P1 LOP3.LUT R71, R3, 0x3ff00000, RZ, 0xfc, !PT ;  /* 0x3ff0000003471812 */ /* 0x000fce00078efcff */
.L_x_788:
[----:B------:R-:W-:Y:S05]  /*1030*/  BSYNC.RECONVERGENT B0 ;  /* 0x0000000000007941 */ /* 0x000fea0003800200 */
.L_x_787:
[----:B------:R-:W-:Y:S01]  /*1040*/  DSETP.GE.AND P0, PT, R48, RZ, PT ;  /* 0x000000ff3000722a */ /* 0x000fe20003f06000 */
[----:B------:R-:W-:Y:S01]  /*1050*/  BSSY.RECONVERGENT B0, `(.L_x_786) ;  /* 0x000004a000007945 */ /* 0x000fe20003800200 */
[----:B------:R-:W-:Y:S01]  /*1060*/  IMAD.MOV.U32 R64, RZ, RZ, 0x0 ;  /* 0x00000000ff407424 */ /* 0x000fe200078e00ff */
[----:B------:R-:W-:-:S03]  /*1070*/  MOV R65, 0x3ff00000 ;  /* 0x3ff0000000417802 */ /* 0x000fc60000000f00 */
[----:B------:R-:W-:-:S14]  /*1080*/  DSETP.LEU.OR P0, PT, R66, UR46, !P0 ;  /* 0x0000002e42007e2a */ /* 0x000fdc000c70b400 */
[----:B------:R-:W-:Y:S05]  /*1090*/  @P0 BRA `(.L_x_793) ;  /* 0x0000000400140947 */ /* 0x000fea0003800000 */
[----:B------:R-:W-:Y:S01]  /*10a0*/  IMAD.MOV.U32 R36, RZ, RZ, -0x66666666 ;  /* 0x9999999aff247424 */ /* 0x000fe200078e00ff */
[----:B------:R-:W-:Y:S01]  /*10b0*/  UMOV UR4, 0xc91d14e4 ;  /* 0xc91d14e400047882 */ /* 0x000fe20000000000 */
[----:B------:R-:W-:Y:S01]  /*10c0*/  IMAD.MOV.U32 R37, RZ, RZ, 0x3ff39999 ;  /* 0x3ff39999ff257424 */ /* 0x000fe200078e00ff */
[----:B------:R-:W-:Y:S01]  /*10d0*/  UMOV UR5, 0x3fc43fe5 ;  /* 0x3fc43fe500057882 */ /* 0x000fe20000000000 */
[----:B------:R-:W-:Y:S01]  /*10e0*/  DADD R6, -RZ, |R48| ;  /* 0x00000000ff067229 */ /* 0x000fe20000000530 */
[----:B------:R-:W-:Y:S01]  /*10f0*/  BSSY.RECONVERGENT B1, `(.L_x_794) ;  /* 0x0000008000017945 */ /* 0x000fe20003800200 */
[----:B------:R-:W-:Y:S02]  /*1100*/  MOV R0, 0x1170 ;  /* 0x0000117000007802 */ /* 0x000fe40000000f00 */
[----:B------:R-:W-:Y:S01]  /*1110*/  DFMA R36, R48, -UR4, R36 ;  /* 0x8000000430247c2b */ /* 0x000fe20008000024 */
[----:B------:R-:W-:Y:S01]  /*1120*/  UMOV UR4, 0xa43fe5c9 ;  /* 0xa43fe5c900047882 */ /* 0x000fe20000000000 */
[----:B------:R-:W-:-:S04]  /*1130*/  UMOV UR5, 0x3fc6bedf ;  /* 0x3fc6bedf00057882 */ /* 0x000fc80000000000 */
[----:B------:R-:W-:Y:S02]  /*1140*/  IMAD.MOV.U32 R3, RZ, RZ, R7 ;  /* 0x000000ffff037224 */ /* 0x000fe400078e0007 */
[----:B------:R-:W-:-:S11]  /*1150*/  DFMA R36, R66, -UR4, R36 ;  /* 0x8000000442247c2b */ /* 0x000fd60008000024 */
[----:B------:R-:W-:Y:S05]  /*1160*/  CALL.REL.NOINC `($_Z12fband_nonisoPdS_S_S_S_S_S_S_S_S_S_S_S_S_S_S_S_S_S_S_S_S_S_S_S_S_S_diddiiddiddiiiid$__internal_accurate_pow) ;  /* 0x0000005400647944 */ /* 0x000fea0003c00000 */
[----:B------:R-:W-:Y:S05]  /*1170*/  BSYNC.RECONVERGENT B1 ;  /* 0x0000000000017941 */ /* 0x000fea0003800200 */
.L_x_794:
        /* <DEDUP_REMOVED lines=23> */
[----:B------:R-:W-:Y:S01]  /*12f0*/  IMAD.MOV.U32 R6, RZ, RZ, R8 ;  /* 0x000000ffff067224 */ /* 0x000fe200078e0008 */
[----:B------:R-:W-:-:S07]  /*1300*/  MOV R3, R9 ;  /* 0x0000000900037202 */ /* 0x000fce0000000f00 */
[----:B------:R-:W-:Y:S05]  /*1310*/  CALL.REL.NOINC `($_Z12fband_nonisoPdS_S_S_S_S_S_S_S_S_S_S_S_S_S_S_S_S_S_S_S_S_S_S_S_S_S_diddiiddiddiiiid$__internal_accurate_pow) ;  /* 0x0000005000f87944 */ /* 0x000fea0003c00000 */
[----:B------:R-:W-:Y:S05]  /*1320*/  BSYNC.RECONVERGENT B1 ;  /* 0x0000000000017941 */ /* 0x000fea0003800200 */
.L_x_795:
        /* <DEDUP_REMOVED lines=12> */
[----:B------:R-:W-:Y:S02]  /*13f0*/  @!P0 IMAD.MOV.U32 R6, RZ, RZ, 0x0 ;  /* 0x00000000ff068424 */ /* 0x000fe400078e00ff */
[----:B------:R-:W-:-:S07]  /*1400*/  @!P0 IMAD.MOV.U32 R7, RZ, RZ, 0x7ff00000 ;  /* 0x7ff00000ff078424 */ /* 0x000fce00078e00ff */
.L_x_797:
[----:B------:R-:W-:Y:S05]  /*1410*/  BSYNC.RECONVERGENT B1 ;  /* 0x0000000000017941 */ /* 0x000fea0003800200 */
.L_x_796:
        /* <DEDUP_REMOVED lines=13> */
.L_x_793:
[----:B------:R-:W-:Y:S05]  /*14f0*/  BSYNC.RECONVERGENT B0 ;  /* 0x0000000000007941 */ /* 0x000fea0003800200 */
.L_x_786:
[----:B------:R-:W-:Y:S01]  /*1500*/  DSETP.GEU.AND P0, PT, R78, UR44, PT ;  /* 0x0000002c4e007e2a */ /* 0x000fe2000bf0e000 */
[----:B------:R-:W-:-:S04]  /*1510*/  IADD3 R0, P1, PT, R23, R52, RZ ;  /* 0x0000003417007210 */ /* 0x000fc80007f3e0ff */
[----:B------:R-:W-:Y:S02]  /*1520*/  LEA.HI.X.SX32 R3, R52, R51, 0x1, P1 ;  /* 0x0000003334037211 */ /* 0x000fe400008f0eff */
[----:B------:R-:W-:-:S04]  /*1530*/  LEA R36, P1, R0, UR52, 0x3 ;  /* 0x0000003400247c11 */ /* 0x000fc8000f8218ff */
[----:B------:R-:W-:-:S03]  /*1540*/  LEA.HI.X R37, R0, UR53, R3, 0x3, P1 ;  /* 0x0000003500257c11 */ /* 0x000fc600088f1c03 */
[----:B------:R-:W0:Y:S02]  /*1550*/  @!P0 LDC.64 R6, c[0x0][0x3b8] ;  /* 0x0000ee00ff068b82 */ /* 0x000e240000000a00 */
[----:B------:R-:W2:Y:S01]  /*1560*/  @!P0 LDG.E.64 R8, desc[UR48][R36.64+-0x8] ;  /* 0xfffff83024088981 */ /* 0x000ea2000c1e1b00 */
[----:B0-----:R-:W-:-:S06]  /*1570*/  @!P0 IMAD.WIDE R6, R2, 0x8, R6 ;  /* 0x0000000802068825 */ /* 0x001fcc00078e0206 */
[----:B------:R-:W2:Y:S01]  /*1580*/  @!P0 LDG.E.64 R6, desc[UR48][R6.64] ;  /* 0x0000003006068981 */ /* 0x000ea2000c1e1b00 */
[----:B-----5:R-:W-:Y:S01]  /*1590*/  @!P0 DADD R10, R62, R60 ;  /* 0x000000003e0a8229 */ /* 0x020fe2000000003c */
[----:B------:R-:W-:Y:S07]  /*15a0*/  BSSY.RECONVERGENT B1, `(.L_x_798) ;  /* 0x0000041000017945 */ /* 0x000fee0003800200 */
[----:B------:R-:W-:Y:S02]  /*15b0*/  @!P0 DADD R10, -R58, R10 ;  /* 0x000000003a0a8229 */ /* 0x000fe4000000010a */
[----:B--2---:R-:W-:-:S08]  /*15c0*/  @!P0 DADD R8, R6, R8 ;  /* 0x0000000006088229 */ /* 0x004fd00000000008 */
[----:B------:R-:W-:-:S08]  /*15d0*/  @!P0 DMUL R8, R8, 0.5 ;  /* 0x3fe0000008088828 */ /* 0x000fd00000000000 */
[----:B------:R-:W-:Y:S01]  /*15e0*/  @!P0 DMUL R74, R8, R10 ;  /* 0x0000000a084a8228 */ /* 0x000fe20000000000 */
[----:B------:R-:W-:Y:S10]  /*15f0*/  @!P0 BRA `(.L_x_799) ;  /* 0x0000000000ec8947 */ /* 0x000ff40003800000 */
[----:B------:R-:W0:Y:S01]  /*1600*/  LDC.64 R6, c[0x0][0x3b8] ;  /* 0x0000ee00ff067b82 */ /* 0x000e220000000a00 */
[----:B------:R-:W2:Y:S01]  /*1610*/  LDG.E.64 R72, desc[UR48][R36.64+-0x8] ;  /* 0xfffff83024487981 */ /* 0x000ea2000c1e1b00 */
[----:B0-----:R-:W-:-:S06]  /*1620*/  IMAD.WIDE R38, R2, 0x8, R6 ;  /* 0x0000000802267825 */ /* 0x001fcc00078e0206 */
[----:B------:R-:W2:Y:S01]  /*1630*/  LDG.E.64 R38, desc[UR48][R38.64] ;  /* 0x0000003026267981 */ /* 0x000ea2000c1e1b00 */
[----:B------:R-:W0:Y:S01]  /*1640*/  MUFU.RCP64H R7, R79 ;  /* 0x0000004f00077308 */ /* 0x000e220000001800 */
[----:B------:R-:W-:-:S06]  /*1650*/  MOV R6, 0x1 ;  /* 0x0000000100067802 */ /* 0x000fcc0000000f00 */
        /* <DEDUP_REMOVED lines=17> */
[----:B------:R-:W-:Y:S05]  /*1770*/  CALL.REL.NOINC `($__internal_11_$__cuda_sm20_div_rn_f64_full) ;  /* 0x0000004800707944 */ /* 0x000fea0003c00000 */
[----:B------:R-:W-:Y:S02]  /*1780*/  IMAD.MOV.U32 R74, RZ, RZ, R10 ;  /* 0x000000ffff4a7224 */ /* 0x000fe400078e000a */
[----:B------:R-:W-:-:S07]  /*1790*/  IMAD.MOV.U32 R75, RZ, RZ, R11 ;  /* 0x000000ffff4b7224 */ /* 0x000fce00078e000b */
.L_x_801:
[----:B------:R-:W-:Y:S05]  /*17a0*/  BSYNC.RECONVERGENT B2 ;  /* 0x0000000000027941 */ /* 0x000fea0003800200 */
.L_x_800:
[----:B------:R-:W-:Y:S01]  /*17b0*/  DFMA R76, -R68, R76, 1 ;  /* 0x3ff00000444c742b */ /* 0x000fe2000000014c */
[----:B------:R-:W-:Y:S01]  /*17c0*/  MOV R6, 0x1 ;  /* 0x0000000100067802 */ /* 0x000fe20000000f00 */
[----:B------:R-:W0:Y:S01]  /*17d0*/  LDC R0, c[0x0][0x49c] ;  /* 0x00012700ff007b82 */ /* 0x000e220000000800 */
[----:B------:R-:W-:Y:S01]  /*17e0*/  DMUL R38, R58, R38 ;  /* 0x000000263a267228 */ /* 0x000fe20000000000 */
[----:B------:R-:W-:Y:S04]  /*17f0*/  BSSY.RECONVERGENT B2, `(.L_x_802) ;  /* 0x0000017000027945 */ /* 0x000fe80003800200 */
[----:B------:R-:W-:-:S06]  /*1800*/  DMUL R12, R76, R70 ;  /* 0x000000464c0c7228 */ /* 0x000fcc0000000000 */
        /* <DEDUP_REMOVED lines=9> */
[----:B------:R-:W-:Y:S02]  /*18a0*/  DFMA R10, R6, R8, R10 ;  /* 0x00000008060a722b */ /* 0x000fe4000000000a */
[----:B------:R-:W-:-:S08]  /*18b0*/  DADD R6, R62, R60 ;  /* 0x000000003e067229 */ /* 0x000fd0000000003c */
[----:B------:R-:W-:Y:S01]  /*18c0*/  FFMA R3, RZ, R13, R11 ;  /* 0x0000000dff037223 */ /* 0x000fe2000000000b */
[----:B------:R-:W-:-:S04]  /*18d0*/  DFMA R72, R6, R72, -R38 ;  /* 0x000000480648722b */ /* 0x000fc80000000826 */
[----:B------:R-:W-:-:S13]  /*18e0*/  FSETP.GT.AND P0, PT, |R3|, 1.469367938527859385e-39, PT ;  /* 0x001000000300780b */ /* 0x000fda0003f04200 */
[----:B------:R-:W-:Y:S05]  /*18f0*/  @P0 BRA P1, `(.L_x_803) ;  /* 0x0000000000180947 */ /* 0x000fea0000800000 */
[----:B------:R-:W0:Y:S01]  /*1900*/  LDCU.64 UR4, c[0x0][0x498] ;  /* 0x00009300ff0477ac */ /* 0x000e220008000a00 */
[----:B------:R-:W-:Y:S01]  /*1910*/  IMAD.MOV.U32 R7, RZ, RZ, R13 ;  /* 0x000000ffff077224 */ /* 0x000fe200078e000d */
[----:B------:R-:W-:Y:S01]  /*1920*/  MOV R0, 0x1960 ;  /* 0x0000196000007802 */ /* 0x000fe20000000f00 */
[----:B0-----:R-:W-:Y:S02]  /*1930*/  IMAD.U32 R20, RZ, RZ, UR4 ;  /* 0x00000004ff147e24 */ /* 0x001fe4000f8e00ff */
[----:B------:R-:W-:-:S07]  /*1940*/  IMAD.U32 R21, RZ, RZ, UR5 ;  /* 0x00000005ff157e24 */ /* 0x000fce000f8e00ff */
[----:B------:R-:W-:Y:S05]  /*1950*/  CALL.REL.NOINC `($__internal_11_$__cuda_sm20_div_rn_f64_full) ;  /* 0x0000004400f87944 */ /* 0x000fea0003c00000 */
.L_x_803:
[----:B------:R-:W-:Y:S05]  /*1960*/  BSYNC.RECONVERGENT B2 ;  /* 0x0000000000027941 */ /* 0x000fea0003800200 */
.L_x_802:
[----:B------:R-:W-:-:S08]  /*1970*/  DADD R6, -R62, R58 ;  /* 0x000000003e067229 */ /* 0x000fd0000000013a */
[----:B------:R-:W-:-:S08]  /*1980*/  DADD R6, R60, R6 ;  /* 0x000000003c067229 */ /* 0x000fd00000000006 */
[----:B------:R-:W-:-:S08]  /*1990*/  DMUL R6, R6, R10 ;  /* 0x0000000a06067228 */ /* 0x000fd00000000000 */
[----:B------:R-:W-:-:S11]  /*19a0*/  DFMA R74, R6, R74, R72 ;  /* 0x0000004a064a722b */ /* 0x000fd60000000048 */
.L_x_799:
[----:B------:R-:W-:Y:S05]  /*19b0*/  BSYNC.RECONVERGENT B1 ;  /* 0x0000000000017941 */ /* 0x000fea0003800200 */
.L_x_798:
[----:B------:R-:W0:Y:S08]  /*19c0*/  LDC.64 R38, c[0x0][0x3a8] ;  /* 0x0000ea00ff267b82 */ /* 0x000e300000000a00 */
[----:B------:R-:W1:Y:S08]  /*19d0*/  LDC.64 R8, c[0x0][0x398] ;  /* 0x0000e600ff087b82 */ /* 0x000e700000000a00 */
[----:B------:R-:W2:Y:S01]  /*19e0*/  LDC.64 R6, c[0x0][0x380] ;  /* 0x0000e000ff067b82 */ /* 0x000ea20000000a00 */
[----:B0-----:R-:W-:-:S07]  /*19f0*/  IMAD.WIDE R38, R56, 0x8, R38 ;  /* 0x0000000838267825 */ /* 0x001fce00078e0226 */
[----:B------:R-:W0:Y:S01]  /*1a00*/  LDC.64 R14, c[0x0][0x488] ;  /* 0x00012200ff0e7b82 */ /* 0x000e220000000a00 */
[----:B------:R-:W3:Y:S01]  /*1a10*/  LDG.E.64 R20, desc[UR48][R38.64] ;  /* 0x0000003026147981 */ /* 0x000ee2000c1e1b00 */
[----:B-1----:R-:W-:-:S06]  /*1a20*/  IMAD.WIDE R8, R56, 0x8, R8 ;  /* 0x0000000838087825 */ /* 0x002fcc00078e0208 */
[----:B------:R-:W4:Y:S01]  /*1a30*/  LDG.E.64 R8, desc[UR48][R8.64] ;  /* 0x0000003008087981 */ /* 0x000f22000c1e1b00 */
[----:B--2---:R-:W-:-:S06]  /*1a40*/  IMAD.WIDE R6, R54, 0x8, R6 ;  /* 0x0000000836067825 */ /* 0x004fcc00078e0206 */
[----:B------:R-:W2:Y:S01]  /*1a50*/  LDG.E.64 R6, desc[UR48][R6.64] ;  /* 0x0000003006067981 */ /* 0x000ea2000c1e1b00 */
[----:B------:R-:W-:Y:S01]  /*1a60*/  IMAD.MOV.U32 R10, RZ, RZ, 0x1 ;  /* 0x00000001ff0a7424 */ /* 0x000fe200078e00ff */
        /* <DEDUP_REMOVED lines=10> */
[----:B------:R-:W-:Y:S02]  /*1b10*/  DFMA R14, R12, R14, R20 ;  /* 0x0000000e0c0e722b */ /* 0x000fe40000000014 */
[----:B----4-:R-:W-:-:S06]  /*1b20*/  DMUL R8, R60, R8 ;  /* 0x000000083c087228 */ /* 0x010fcc0000000000 */
[----:B------:R-:W-:Y:S02]  /*1b30*/  DFMA R10, R10, R14, R12 ;  /* 0x0000000e0a0a722b */ /* 0x000fe4000000000c */
[----:B--2---:R-:W-:-:S08]  /*1b40*/  DFMA R72, R58, R6, -R8 ;  /* 0x000000063a48722b */ /* 0x004fd00000000808 */
[----:B------:R-:W-:-:S05]  /*1b50*/  FFMA R0, RZ, R77, R11 ;  /* 0x0000004dff007223 */ /* 0x000fca000000000b */
[----:B------:R-:W-:-:S13]  /*1b60*/  FSETP.GT.AND P0, PT, |R0|, 1.469367938527859385e-39, PT ;  /* 0x001000000000780b */ /* 0x000fda0003f04200 */
[----:B------:R-:W-:Y:S05]  /*1b70*/  @P0 BRA P1, `(.L_x_805) ;  /* 0x0000000000100947 */ /* 0x000fea0000800000 */
[----:B------:R-:W-:Y:S01]  /*1b80*/  MOV R12, R76 ;  /* 0x0000004c000c7202 */ /* 0x000fe20000000f00 */
[----:B------:R-:W-:Y:S01]  /*1b90*/  IMAD.MOV.U32 R7, RZ, RZ, R77 ;  /* 0x000000ffff077224 */ /* 0x000fe200078e004d */
[----:B------:R-:W-:-:S07]  /*1ba0*/  MOV R0, 0x1bc0 ;  /* 0x00001bc000007802 */ /* 0x000fce0000000f00 */
[----:B------:R-:W-:Y:S05]  /*1bb0*/  CALL.REL.NOINC `($__internal_11_$__cuda_sm20_div_rn_f64_full) ;  /* 0x0000004400607944 */ /* 0x000fea0003c00000 */
.L_x_805:
[----:B------:R-:W-:Y:S05]  /*1bc0*/  BSYNC.RECONVERGENT B1 ;  /* 0x0000000000017941 */ /* 0x000fea0003800200 */
.L_x_804:
        /* <DEDUP_REMOVED lines=24> */
[----:B------:R-:W-:Y:S01]  /*1d50*/  MOV R0, 0x1d80 ;  /* 0x00001d8000007802 */ /* 0x000fe20000000f00 */
[----:B------:R-:W-:-:S07]  /*1d60*/  IMAD.MOV.U32 R7, RZ, RZ, R15 ;  /* 0x000000ffff077224 */ /* 0x000fce00078e000f */
[----:B------:R-:W-:Y:S05]  /*1d70*/  CALL.REL.NOINC `($__internal_11_$__cuda_sm20_div_rn_f64_full) ;  /* 0x0000004000f07944 */ /* 0x000fea0003c00000 */
[----:B------:R-:W-:Y:S01]  /*1d80*/  MOV R6, R10 ;  /* 0x0000000a00067202 */ /* 0x000fe20000000f00 */
[----:B------:R-:W-:-:S07]  /*1d90*/  IMAD.MOV.U32 R7, RZ, RZ, R11 ;  /* 0x000000ffff077224 */ /* 0x000fce00078e000b */
.L_x_807:
[----:B------:R-:W-:Y:S05]  /*1da0*/  BSYNC.RECONVERGENT B1 ;  /* 0x0000000000017941 */ /* 0x000fea0003800200 */
.L_x_806:
[----:B------:R-:W0:Y:S01]  /*1db0*/  MUFU.RCP64H R9, R63 ;  /* 0x0000003f00097308 */ /* 0x000e220000001800 */
[----:B------:R-:W-:Y:S01]  /*1dc0*/  VIADD R8, R63, 0x300402 ;  /* 0x003004023f087836 */ /* 0x000fe20000000000 */
[----:B------:R-:W-:Y:S01]  /*1dd0*/  DMUL R4, R4, R6 ;  /* 0x0000000604047228 */ /* 0x000fe20000000000 */
[----:B------:R-:W-:Y:S01]  /*1de0*/  IMAD.MOV.U32 R0, RZ, RZ, RZ ;  /* 0x000000ffff007224 */ /* 0x000fe200078e00ff */
[----:B------:R-:W-:Y:S02]  /*1df0*/  BSSY.RECONVERGENT B0, `(.L_x_808) ;  /* 0x0000018000007945 */ /* 0x000fe40003800200 */
[----:B------:R-:W-:-:S04]  /*1e00*/  FSETP.GEU.AND P0, PT, |R8|, 5.8789094863358348022e-39, PT ;  /* 0x004004020800780b */ /* 0x000fc80003f0e200 */
[----:B------:R-:W-:Y:S02]  /*1e10*/  DFMA R4, -R58, R4, R40 ;  /* 0x000000043a04722b */ /* 0x000fe40000000128 */
[----:B0-----:R-:W-:-:S06]  /*1e20*/  DFMA R10, -R62, R8, 1 ;  /* 0x3ff000003e0a742b */ /* 0x001fcc0000000108 */
[----:B------:R-:W-:Y:S02]  /*1e30*/  DSETP.MIN.AND P1, P2, RZ, R4, PT ;  /* 0x00000004ff00722a */ /* 0x000fe40003a20000 */
[----:B------:R-:W-:Y:S01]  /*1e40*/  IMAD.MOV.U32 R3, RZ, RZ, R4 ;  /* 0x000000ffff037224 */ /* 0x000fe200078e0004 */
[----:B------:R-:W-:Y:S01]  /*1e50*/  MOV R4, RZ ;  /* 0x000000ff00047202 */ /* 0x000fe20000000f00 */
[----:B------:R-:W-:Y:S02]  /*1e60*/  DFMA R10, R10, R10, R10 ;  /* 0x0000000a0a0a722b */ /* 0x000fe4000000000a */
[----:B------:R-:W-:Y:S02]  /*1e70*/  FSEL R7, R0, R5, P1 ;  /* 0x0000000500077208 */ /* 0x000fe40000800000 */
[----:B------:R-:W-:-:S04]  /*1e80*/  SEL R4, R4, R3, P1 ;  /* 0x0000000304047207 */ /* 0x000fc80000800000 */
[----:B------:R-:W-:Y:S02]  /*1e90*/  DFMA R10, R8, R10, R8 ;  /* 0x0000000a080a722b */ /* 0x000fe40000000008 */
[----:B------:R-:W-:-:S05]  /*1ea0*/  @P2 LOP3.LUT R7, R5, 0x80000, RZ, 0xfc, !PT ;  /* 0x0008000005072812 */ /* 0x000fca00078efcff */
[----:B------:R-:W-:Y:S01]  /*1eb0*/  IMAD.MOV.U32 R5, RZ, RZ, R7 ;  /* 0x000000ffff057224 */ /* 0x000fe200078e0007 */
[----:B------:R-:W-:-:S08]  /*1ec0*/  DFMA R40, -R62, R10, 1 ;  /* 0x3ff000003e28742b */ /* 0x000fd0000000010a */
[----:B------:R-:W-:Y:S01]  /*1ed0*/  DFMA R40, R10, R40, R10 ;  /* 0x000000280a28722b */ /* 0x000fe2000000000a */
[----:B------:R-:W-:Y:S10]  /*1ee0*/  @P0 BRA `(.L_x_809) ;  /* 0x0000000000200947 */ /* 0x000ff40003800000 */
[----:B------:R-:W-:Y:S01]  /*1ef0*/  LOP3.LUT R10, R63, 0x7fffffff, RZ, 0xc0, !PT ;  /* 0x7fffffff3f0a7812 */ /* 0x000fe200078ec0ff */
[----:B------:R-:W-:Y:S01]  /*1f00*/  IMAD.MOV.U32 R6, RZ, RZ, R62 ;  /* 0x000000ffff067224 */ /* 0x000fe200078e003e */
[----:B------:R-:W-:Y:S01]  /*1f10*/  MOV R0, 0x1f50 ;  /* 0x00001f5000007802 */ /* 0x000fe20000000f00 */
[----:B------:R-:W-:Y:S02]  /*1f20*/  IMAD.MOV.U32 R7, RZ, RZ, R63 ;  /* 0x000000ffff077224 */ /* 0x000fe400078e003f */
[----:B------:R-:W-:-:S07]  /*1f30*/  VIADD R10, R10, 0xfff00000 ;  /* 0xfff000000a0a7836 */ /* 0x000fce0000000000 */
[----:B------:R-:W-:Y:S05]  /*1f40*/  CALL.REL.NOINC `($__internal_10_$__cuda_sm20_dblrcp_rn_slowpath_v3) ;  /* 0x0000003c00d87944 */ /* 0x000fea0003c00000 */
[----:B------:R-:W-:Y:S01]  /*1f50*/  MOV R40, R76 ;  /* 0x0000004c00287202 */ /* 0x000fe20000000f00 */
[----:B------:R-:W-:-:S07]  /*1f60*/  IMAD.MOV.U32 R41, RZ, RZ, R77 ;  /* 0x000000ffff297224 */ /* 0x000fce00078e004d */
.L_x_809:
[----:B------:R-:W-:Y:S05]  /*1f70*/  BSYNC.RECONVERGENT B0 ;  /* 0x0000000000007941 */ /* 0x000fea0003800200 */
.L_x_808:
[C---:B------:R-:W-:Y:S01]  /*1f80*/  DADD R12, -R68.reuse, R70 ;  /* 0x00000000440c7229 */ /* 0x040fe20000000146 */
        /* <DEDUP_REMOVED lines=18> */
[----:B------:R-:W-:-:S07]  /*20b0*/  MOV R0, 0x20d0 ;  /* 0x000020d000007802 */ /* 0x000fce0000000f00 */
[----:B------:R-:W-:Y:S05]  /*20c0*/  CALL.REL.NOINC `($__internal_11_$__cuda_sm20_div_rn_f64_full) ;  /* 0x00000040001c7944 */ /* 0x000fea0003c00000 */
.L_x_811:
[----:B------:R-:W-:Y:S05]  /*20d0*/  BSYNC.RECONVERGENT B1 ;  /* 0x0000000000017941 */ /* 0x000fea0003800200 */
.L_x_810:
[----:B------:R-:W-:Y:S01]  /*20e0*/  DFMA R72, R10, R74, R72 ;  /* 0x0000004a0a48722b */ /* 0x000fe20000000048 */
[----:B------:R-:W0:Y:S01]  /*20f0*/  LDC.64 R6, c[0x0][0x390] ;  /* 0x0000e400ff067b82 */ /* 0x000e220000000a00 */
[----:B------:R-:W-:Y:S01]  /*2100*/  UMOV UR4, 0xe48e0530 ;  /* 0xe48e053000047882 */ /* 0x000fe20000000000 */
[----:B------:R-:W-:Y:S01]  /*2110*/  UMOV UR5, 0x2b2bff2e ;  /* 0x2b2bff2e00057882 */ /* 0x000fe20000000000 */
[----:B------:R-:W-:Y:S04]  /*2120*/  BSSY.RECONVERGENT B8, `(.L_x_812) ;  /* 0x0000018000087945 */ /* 0x000fe80003800200 */
[----:B------:R-:W-:Y:S01]  /*2130*/  DADD R72, R4, R72 ;  /* 0x0000000004487229 */ /* 0x000fe20000000048 */
[----:B------:R-:W1:Y:S07]  /*2140*/  LDC R0, c[0x0][0x4b4] ;  /* 0x00012d00ff007b82 */ /* 0x000e6e0000000800 */
[----:B------:R-:W-:-:S08]  /*2150*/  DMUL R40, R72, R40 ;  /* 0x0000002848287228 */ /* 0x000fd00000000000 */
[----:B------:R-:W-:Y:S02]  /*2160*/  DADD R4, -RZ, |R40| ;  /* 0x00000000ff047229 */ /* 0x000fe40000000528 */
[----:B------:R-:W-:-:S08]  /*2170*/  DSETP.GEU.AND P0, PT, |R40|, UR4, PT ;  /* 0x0000000428007e2a */ /* 0x000fd0000bf0e200 */
[----:B------:R-:W-:Y:S02]  /*2180*/  FSEL R4, R4, R40, !P0 ;  /* 0x0000002804047208 */ /* 0x000fe40004000000 */
[----:B------:R-:W-:Y:S01]  /*2190*/  FSEL R5, R5, R41, !P0 ;  /* 0x0000002905057208 */ /* 0x000fe20004000000 */
[----:B0-----:R-:W-:-:S05]  /*21a0*/  IMAD.WIDE R40, R56, 0x8, R6 ;  /* 0x0000000838287825 */ /* 0x001fca00078e0206 */
[----:B------:R-:W-:Y:S01]  /*21b0*/  DSETP.GEU.AND P0, PT, R4, RZ, PT ;  /* 0x000000ff0400722a */ /* 0x000fe20003f0e000 */
[----:B------:R0:W-:Y:S05]  /*21c0*/  STG.E.64 desc[UR48][R40.64], R4 ;  /* 0x0000000428007986 */ /* 0x0001ea000c101b30 */
[----:B-1----:R-:W-:-:S13]  /*21d0*/  ISETP.NE.OR P0, PT, R0, 0x1, P0 ;  /* 0x000000010000780c */ /* 0x002fda0000705670 */
        /* <DEDUP_REMOVED lines=12> */
.L_x_813:
[----:B------:R-:W-:Y:S05]  /*22a0*/  BSYNC.RECONVERGENT B8 ;  /* 0x0000000000087941 */ /* 0x000fea0003800200 */
.L_x_812:
[----:B------:R-:W-:Y:S01]  /*22b0*/  DSETP.GEU.AND P0, PT, R34, UR44, PT ;  /* 0x0000002c22007e2a */ /* 0x000fe2000bf0e000 */
[----:B------:R-:W-:Y:S01]  /*22c0*/  IMAD R3, R17, UR59, RZ ;  /* 0x0000003b11037c24 */ /* 0x000fe2000f8e02ff */
[----:B------:R-:W-:Y:S04]  /*22d0*/  BSSY.RECONVERGENT B1, `(.L_x_814) ;  /* 0x0000048000017945 */ /* 0x000fe80003800200 */
[----:B------:R-:W-:Y:S02]  /*22e0*/  SHF.R.S32.HI R5, RZ, 0x1f, R3 ;  /* 0x0000001fff057819 */ /* 0x000fe40000011403 */
[----:B------:R-:W-:-:S04]  /*22f0*/  IADD3 R3, P1, PT, R3, R52, RZ ;  /* 0x0000003403037210 */ /* 0x000fc80007f3e0ff */
[----:B------:R-:W-:Y:S02]  /*2300*/  LEA.HI.X.SX32 R0, R52, R5, 0x1, P1 ;  /* 0x0000000534007211 */ /* 0x000fe400008f0eff */
[----:B------:R-:W-:-:S04]  /*2310*/  LEA R10, P1, R3, UR54, 0x3 ;  /* 0x00000036030a7c11 */ /* 0x000fc8000f8218ff */
[----:B------:R-:W-:Y:S01]  /*2320*/  LEA.HI.X R11, R3, UR55, R0, 0x3, P1 ;  /* 0x00000037030b7c11 */ /* 0x000fe200088f1c00 */
[----:B------:R-:W-:Y:S08]  /*2330*/  @P0 BRA `(.L_x_815) ;  /* 0x0000000000200947 */ /* 0x000ff00003800000 */
[----:B------:R-:W2:Y:S04]  /*2340*/  LDG.E.64 R4, desc[UR48][R10.64+-0x8] ;  /* 0xfffff8300a047981 */ /* 0x000ea8000c1e1b00 */
[----:B------:R-:W2:Y:S01]  /*2350*/  LDG.E.64 R36, desc[UR48][R36.64+-0x8] ;  /* 0xfffff83024247981 */ /* 0x000ea2000c1e1b00 */
[----:B------:R-:W-:-:S08]  /*2360*/  DADD R6, R24, R26 ;  /* 0x0000000018067229 */ /* 0x000fd0000000001a */
[----:B------:R-:W-:Y:S02]  /*2370*/  DADD R6, -R28, R6 ;  /* 0x000000001c067229 */ /* 0x000fe40000000106 */
[----:B--2---:R-:W-:-:S08]  /*2380*/  DADD R4, R4, R36 ;  /* 0x0000000004047229 */ /* 0x004fd00000000024 */
[----:B------:R-:W-:-:S08]  /*2390*/  DMUL R4, R4, 0.5 ;  /* 0x3fe0000004047828 */ /* 0x000fd00000000000 */
[----:B------:R-:W-:Y:S01]  /*23a0*/  DMUL R4, R4, R6 ;  /* 0x0000000604047228 */ /* 0x000fe20000000000 */
[----:B------:R-:W-:Y:S10]  /*23b0*/  BRA `(.L_x_816) ;  /* 0x0000000000e47947 */ /* 0x000ff40003800000 */
.L_x_815:
        /* <DEDUP_REMOVED lines=21> */
[----:B------:R-:W-:Y:S05]  /*2510*/  CALL.REL.NOINC `($__internal_11_$__cuda_sm20_div_rn_f64_full) ;  /* 0x0000003c00087944 */ /* 0x000fea0003c00000 */
[----:B------:R-:W-:Y:S02]  /*2520*/  IMAD.MOV.U32 R58, RZ, RZ, R10 ;  /* 0x000000ffff3a7224 */ /* 0x000fe400078e000a */
[----:B------:R-:W-:-:S07]  /*2530*/  IMAD.MOV.U32 R59, RZ, RZ, R11 ;  /* 0x000000ffff3b7224 */ /* 0x000fce00078e000b */
.L_x_818:
[----:B------:R-:W-:Y:S05]  /*2540*/  BSYNC.RECONVERGENT B2 ;  /* 0x0000000000027941 */ /* 0x000fea0003800200 */
.L_x_817:
[----:B------:R-:W-:Y:S01]  /*2550*/  DFMA R48, -R66, R48, 1 ;  /* 0x3ff000004230742b */ /* 0x000fe20000000130 */
[----:B------:R-:W-:Y:S01]  /*2560*/  IMAD.MOV.U32 R6, RZ, RZ, 0x1 ;  /* 0x00000001ff067424 */ /* 0x000fe200078e00ff */
        /* <DEDUP_REMOVED lines=21> */
[----:B------:R-:W-:Y:S02]  /*26c0*/  MOV R0, 0x2700 ;  /* 0x0000270000007802 */ /* 0x000fe40000000f00 */
[----:B0-----:R-:W-:Y:S01]  /*26d0*/  MOV R20, UR4 ;  /* 0x0000000400147c02 */ /* 0x001fe20008000f00 */
[----:B------:R-:W-:-:S07]  /*26e0*/  IMAD.U32 R21, RZ, RZ, UR5 ;  /* 0x00000005ff157e24 */ /* 0x000fce000f8e00ff */
[----:B------:R-:W-:Y:S05]  /*26f0*/  CALL.REL.NOINC `($__internal_11_$__cuda_sm20_div_rn_f64_full) ;  /* 0x0000003800907944 */ /* 0x000fea0003c00000 */
.L_x_820:
[----:B------:R-:W-:Y:S05]  /*2700*/  BSYNC.RECONVERGENT B2 ;  /* 0x0000000000027941 */ /* 0x000fea0003800200 */
.L_x_819:
[----:B------:R-:W-:-:S08]  /*2710*/  DADD R6, -R24, R28 ;  /* 0x0000000018067229 */ /* 0x000fd0000000011c */
[----:B------:R-:W-:-:S08]  /*2720*/  DADD R6, R26, R6 ;  /* 0x000000001a067229 */ /* 0x000fd00000000006 */
[----:B------:R-:W-:-:S08]  /*2730*/  DMUL R6, R6, R10 ;  /* 0x0000000a06067228 */ /* 0x000fd00000000000 */
[----:B------:R-:W-:-:S11]  /*2740*/  DFMA R4, R6, R58, R4 ;  /* 0x0000003a0604722b */ /* 0x000fd60000000004 */
.L_x_816:
[----:B------:R-:W-:Y:S05]  /*2750*/  BSYNC.RECONVERGENT B1 ;  /* 0x0000000000017941 */ /* 0x000fea0003800200 */
.L_x_814:
[----:B------:R-:W0:Y:S01]  /*2760*/  LDC.64 R8, c[0x0][0x3a0] ;  /* 0x0000e800ff087b82 */ /* 0x000e220000000a00 */
[----:B------:R-:W2:Y:S07]  /*2770*/  LDG.E.64 R34, desc[UR48][R40.64] ;  /* 0x0000003028227981 */ /* 0x000eae000c1e1b00 */
[----:B------:R-:W1:Y:S08]  /*2780*/  LDC.64 R6, c[0x0][0x388] ;  /* 0x0000e200ff067b82 */ /* 0x000e700000000a00 */
[----:B------:R-:W3:Y:S01]  /*2790*/  LDC.64 R12, c[0x0][0x488] ;  /* 0x00012200ff0c7b82 */ /* 0x000ee20000000a00 */
[----:B0-----:R-:W-:-:S05]  /*27a0*/  IMAD.WIDE R8, R56, 0x8, R8 ;  /* 0x0000000838087825 */ /* 0x001fca00078e0208 */
[----:B------:R0:W4:Y:S01]  /*27b0*/  LDG.E.64 R20, desc[UR48][R8.64] ;  /* 0x0000003008147981 */ /* 0x000122000c1e1b00 */
[----:B-1----:R-:W-:-:S06]  /*27c0*/  IMAD.WIDE R6, R56, 0x8, R6 ;  /* 0x0000000838067825 */ /* 0x002fcc00078e0206 */
[----:B------:R-:W5:Y:S01]  /*27d0*/  LDG.E.64 R6, desc[UR48][R6.64] ;  /* 0x0000003006067981 */ /* 0x000f62000c1e1b00 */
[----:B---3--:R-:W-:-:S06]  /*27e0*/  DADD R14, -RZ, -R12 ;  /* 0x00000000ff0e7229 */ /* 0x008fcc000000090c */
[----:B------:R-:W1:Y:S01]  /*27f0*/  MUFU.RCP64H R11, R15 ;  /* 0x0000000f000b7308 */ /* 0x000e620000001800 */
[----:B------:R-:W-:-:S06]  /*2800*/  IMAD.MOV.U32 R10, RZ, RZ, 0x1 ;  /* 0x00000001ff0a7424 */ /* 0x000fcc00078e00ff */
[----:B-1----:R-:W-:-:S08]  /*2810*/  DFMA R36, R10, R12, 1 ;  /* 0x3ff000000a24742b */ /* 0x002fd0000000000c */
[----:B------:R-:W-:-:S08]  /*2820*/  DFMA R36, R36, R36, R36 ;  /* 0x000000242424722b */ /* 0x000fd00000000024 */
[----:B------:R-:W-:-:S08]  /*2830*/  DFMA R36, R10, R36, R10 ;  /* 0x000000240a24722b */ /* 0x000fd0000000000a */
[----:B0-----:R-:W-:-:S08]  /*2840*/  DFMA R8, R36, R12, 1 ;  /* 0x3ff000002408742b */ /* 0x001fd0000000000c */
[----:B------:R-:W-:Y:S01]  /*2850*/  DFMA R36, R36, R8, R36 ;  /* 0x000000082424722b */ /* 0x000fe20000000024 */
[----:B------:R-:W-:Y:S07]  /*2860*/  BSSY.RECONVERGENT B1, `(.L_x_821) ;  /* 0x000000e000017945 */ /* 0x000fee0003800200 */
[----:B----4-:R-:W-:-:S08]  /*2870*/  DMUL R10, R36, R20 ;  /* 0x00000014240a7228 */ /* 0x010fd00000000000 */
[----:B------:R-:W-:-:S08]  /*2880*/  DFMA R8, R10, R12, R20 ;  /* 0x0000000c0a08722b */ /* 0x000fd00000000014 */
[----:B------:R-:W-:Y:S01]  /*2890*/  DFMA R10, R36, R8, R10 ;  /* 0x00000008240a722b */ /* 0x000fe2000000000a */
[----:B------:R-:W-:-:S09]  /*28a0*/  FSETP.GEU.AND P1, PT, |R21|, 6.5827683646048100446e-37, PT ;  /* 0x036000001500780b */ /* 0x000fd20003f2e200 */
[----:B------:R-:W-:-:S05]  /*28b0*/  FFMA R0, RZ, R15, R11 ;  /* 0x0000000fff007223 */ /* 0x000fca000000000b */
[----:B------:R-:W-:Y:S01]  /*28c0*/  FSETP.GT.AND P0, PT, |R0|, 1.469367938527859385e-39, PT ;  /* 0x001000000000780b */ /* 0x000fe20003f04200 */
[----:B-----5:R-:W-:-:S08]  /*28d0*/  DMUL R6, R26, R6 ;  /* 0x000000061a067228 */ /* 0x020fd00000000000 */
[----:B--2---:R-:W-:-:S04]  /*28e0*/  DFMA R34, R28, R34, -R6 ;  /* 0x000000221c22722b */ /* 0x004fc80000000806 */
[----:B------:R-:W-:Y:S07]  /*28f0*/  @P0 BRA P1, `(.L_x_822) ;  /* 0x0000000000100947 */ /* 0x000fee0000800000 */
[----:B------:R-:W-:Y:S01]  /*2900*/  IMAD.MOV.U32 R12, RZ, RZ, R14 ;  /* 0x000000ffff0c7224 */ /* 0x000fe200078e000e */
[----:B------:R-:W-:Y:S01]  /*2910*/  MOV R0, 0x2940 ;  /* 0x0000294000007802 */ /* 0x000fe20000000f00 */
[----:B------:R-:W-:-:S07]  /*2920*/  IMAD.MOV.U32 R7, RZ, RZ, R15 ;  /* 0x000000ffff077224 */ /* 0x000fce00078e000f */
[----:B------:R-:W-:Y:S05]  /*2930*/  CALL.REL.NOINC `($__internal_11_$__cuda_sm20_div_rn_f64_full) ;  /* 0x0000003800007944 */ /* 0x000fea0003c00000 */
.L_x_822:
[----:B------:R-:W-:Y:S05]  /*2940*/  BSYNC.RECONVERGENT B1 ;  /* 0x0000000000017941 */ /* 0x000fea0003800200 */
.L_x_821:
[----:B------:R-:W2:Y:S01]  /*2950*/  LDG.E.64 R20, desc[UR48][R38.64] ;  /* 0x0000003026147981 */ /* 0x000ea2000c1e1b00 */
[----:B------:R-:W0:Y:S01]  /*2960*/  LDC.64 R8, c[0x0][0x488] ;  /* 0x00012200ff087b82 */ /* 0x000e220000000a00 */
        /* <DEDUP_REMOVED lines=21> */
[----:B------:R-:W-:Y:S05]  /*2ac0*/  CALL.REL.NOINC `($__internal_11_$__cuda_sm20_div_rn_f64_full) ;  /* 0x00000034009c7944 */ /* 0x000fea0003c00000 */
[----:B------:R-:W-:Y:S02]  /*2ad0*/  IMAD.MOV.U32 R6, RZ, RZ, R10 ;  /* 0x000000ffff067224 */ /* 0x000fe400078e000a */
[----:B------:R-:W-:-:S07]  /*2ae0*/  IMAD.MOV.U32 R7, RZ, RZ, R11 ;  /* 0x000000ffff077224 */ /* 0x000fce00078e000b */
.L_x_824:
[----:B------:R-:W-:Y:S05]  /*2af0*/  BSYNC.RECONVERGENT B1 ;  /* 0x0000000000017941 */ /* 0x000fea0003800200 */
.L_x_823:
[----:B------:R-:W0:Y:S01]  /*2b00*/  MUFU.RCP64H R9, R25 ;  /* 0x0000001900097308 */ /* 0x000e220000001800 */
[----:B------:R-:W-:Y:S01]  /*2b10*/  VIADD R8, R25, 0x300402 ;  /* 0x0030040219087836 */ /* 0x000fe20000000000 */
[----:B------:R-:W-:Y:S01]  /*2b20*/  DMUL R6, R28, R6 ;  /* 0x000000061c067228 */ /* 0x000fe20000000000 */
[----:B------:R-:W-:Y:S01]  /*2b30*/  IMAD.MOV.U32 R0, RZ, RZ, RZ ;  /* 0x000000ffff007224 */ /* 0x000fe200078e00ff */
[----:B------:R-:W-:Y:S02]  /*2b40*/  BSSY.RECONVERGENT B0, `(.L_x_825) ;  /* 0x0000018000007945 */ /* 0x000fe40003800200 */
[----:B------:R-:W-:-:S04]  /*2b50*/  FSETP.GEU.AND P0, PT, |R8|, 5.8789094863358348022e-39, PT ;  /* 0x004004020800780b */ /* 0x000fc80003f0e200 */
[----:B------:R-:W-:Y:S01]  /*2b60*/  DFMA R6, -R32, R6, R26 ;  /* 0x000000062006722b */ /* 0x000fe2000000011a */
[----:B------:R-:W-:Y:S01]  /*2b70*/  IMAD.MOV.U32 R26, RZ, RZ, RZ ;  /* 0x000000ffff1a7224 */ /* 0x000fe200078e00ff */
[----:B0-----:R-:W-:-:S06]  /*2b80*/  DFMA R10, -R24, R8, 1 ;  /* 0x3ff00000180a742b */ /* 0x001fcc0000000108 */
[----:B------:R-:W-:Y:S02]  /*2b90*/  DSETP.MIN.AND P1, P2, RZ, R6, PT ;  /* 0x00000006ff00722a */ /* 0x000fe40003a20000 */
[----:B------:R-:W-:Y:S01]  /*2ba0*/  MOV R27, R6 ;  /* 0x00000006001b7202 */ /* 0x000fe20000000f00 */
[----:B------:R-:W-:-:S03]  /*2bb0*/  DFMA R10, R10, R10, R10 ;  /* 0x0000000a0a0a722b */ /* 0x000fc6000000000a */
[----:B------:R-:W-:Y:S02]  /*2bc0*/  FSEL R3, R0, R7, P1 ;  /* 0x0000000700037208 */ /* 0x000fe40000800000 */
[----:B------:R-:W-:-:S03]  /*2bd0*/  SEL R26, R26, R27, P1 ;  /* 0x0000001b1a1a7207 */ /* 0x000fc60000800000 */
[----:B------:R-:W-:-:S03]  /*2be0*/  DFMA R10, R8, R10, R8 ;  /* 0x0000000a080a722b */ /* 0x000fc60000000008 */
[----:B------:R-:W-:-:S05]  /*2bf0*/  @P2 LOP3.LUT R3, R7, 0x80000, RZ, 0xfc, !PT ;  /* 0x0008000007032812 */ /* 0x000fca00078efcff */
[----:B------:R-:W-:Y:S01]  /*2c00*/  IMAD.MOV.U32 R27, RZ, RZ, R3 ;  /* 0x000000ffff1b7224 */ /* 0x000fe200078e0003 */
[----:B------:R-:W-:-:S08]  /*2c10*/  DFMA R28, -R24, R10, 1 ;  /* 0x3ff00000181c742b */ /* 0x000fd0000000010a */
[----:B------:R-:W-:Y:S01]  /*2c20*/  DFMA R28, R10, R28, R10 ;  /* 0x0000001c0a1c722b */ /* 0x000fe2000000000a */
[----:B------:R-:W-:Y:S10]  /*2c30*/  @P0 BRA `(.L_x_826) ;  /* 0x0000000000200947 */ /* 0x000ff40003800000 */
[----:B------:R-:W-:Y:S01]  /*2c40*/  LOP3.LUT R10, R25, 0x7fffffff, RZ, 0xc0, !PT ;  /* 0x7fffffff190a7812 */ /* 0x000fe200078ec0ff */
[----:B------:R-:W-:Y:S01]  /*2c50*/  IMAD.MOV.U32 R6, RZ, RZ, R24 ;  /* 0x000000ffff067224 */ /* 0x000fe200078e0018 */
[----:B------:R-:W-:Y:S02]  /*2c60*/  MOV R7, R25 ;  /* 0x0000001900077202 */ /* 0x000fe40000000f00 */
[----:B------:R-:W-:Y:S01]  /*2c70*/  MOV R0, 0x2ca0 ;  /* 0x00002ca000007802 */ /* 0x000fe20000000f00 */
[----:B------:R-:W-:-:S07]  /*2c80*/  VIADD R10, R10, 0xfff00000 ;  /* 0xfff000000a0a7836 */ /* 0x000fce0000000000 */
[----:B------:R-:W-:Y:S05]  /*2c90*/  CALL.REL.NOINC `($__internal_10_$__cuda_sm20_dblrcp_rn_slowpath_v3) ;  /* 0x0000003000847944 */ /* 0x000fea0003c00000 */
[----:B------:R-:W-:Y:S02]  /*2ca0*/  IMAD.MOV.U32 R28, RZ, RZ, R76 ;  /* 0x000000ffff1c7224 */ /* 0x000fe400078e004c */
[----:B------:R-:W-:-:S07]  /*2cb0*/  IMAD.MOV.U32 R29, RZ, RZ, R77 ;  /* 0x000000ffff1d7224 */ /* 0x000fce00078e004d */
.L_x_826:
[----:B------:R-:W-:Y:S05]  /*2cc0*/  BSYNC.RECONVERGENT B0 ;  /* 0x0000000000007941 */ /* 0x000fea0003800200 */
.L_x_825:
[----:B------:R-:W-:Y:S01]  /*2cd0*/  DADD R12, -R66, R64 ;  /* 0x00000000420c7229 */ /* 0x000fe20000000140 */
[----:B------:R-:W-:Y:S01]  /*2ce0*/  IMAD.MOV.U32 R6, RZ, RZ, 0x1 ;  /* 0x00000001ff067424 */ /* 0x000fe200078e00ff */
[----:B------:R-:W-:Y:S04]  /*2cf0*/  BSSY.RECONVERGENT B1, `(.L_x_827) ;  /* 0x0000013000017945 */ /* 0x000fe80003800200 */
[----:B------:R-:W0:Y:S02]  /*2d00*/  MUFU.RCP64H R7, R13 ;  /* 0x0000000d00077308 */ /* 0x000e240000001800 */
[----:B0-----:R-:W-:-:S08]  /*2d10*/  DFMA R8, -R12, R6, 1 ;  /* 0x3ff000000c08742b */ /* 0x001fd00000000106 */
[----:B------:R-:W-:-:S08]  /*2d20*/  DFMA R8, R8, R8, R8 ;  /* 0x000000080808722b */ /* 0x000fd00000000008 */
[----:B------:R-:W-:Y:S02]  /*2d30*/  DFMA R8, R6, R8, R6 ;  /* 0x000000080608722b */ /* 0x000fe40000000006 */
[----:B------:R-:W-:-:S06]  /*2d40*/  DADD R6, -R66, 1 ;  /* 0x3ff0000042067429 */ /* 0x000fcc0000000100 */
[----:B------:R-:W-:Y:S02]  /*2d50*/  DFMA R10, -R12, R8, 1 ;  /* 0x3ff000000c0a742b */ /* 0x000fe40000000108 */
[----:B------:R-:W-:-:S06]  /*2d60*/  DMUL R20, R6, R46 ;  /* 0x0000002e06147228 */ /* 0x000fcc0000000000 */
[----:B------:R-:W-:-:S04]  /*2d70*/  DFMA R10, R8, R10, R8 ;  /* 0x0000000a080a722b */ /* 0x000fc80000000008 */
[----:B------:R-:W-:-:S04]  /*2d80*/  FSETP.GEU.AND P1, PT, |R21|, 6.5827683646048100446e-37, PT ;  /* 0x036000001500780b */ /* 0x000fc80003f2e200 */
[----:B------:R-:W-:-:S08]  /*2d90*/  DMUL R6, R20, R10 ;  /* 0x0000000a14067228 */ /* 0x000fd00000000000 */
[----:B------:R-:W-:-:S08]  /*2da0*/  DFMA R8, -R12, R6, R20 ;  /* 0x000000060c08722b */ /* 0x000fd00000000114 */
[----:B------:R-:W-:-:S10]  /*2db0*/  DFMA R10, R10, R8, R6 ;  /* 0x000000080a0a722b */ /* 0x000fd40000000006 */
[----:B------:R-:W-:-:S05]  /*2dc0*/  FFMA R0, RZ, R13, R11 ;  /* 0x0000000dff007223 */ /* 0x000fca000000000b */
[----:B------:R-:W-:-:S13]  /*2dd0*/  FSETP.GT.AND P0, PT, |R0|, 1.469367938527859385e-39, PT ;  /* 0x001000000000780b */ /* 0x000fda0003f04200 */
[----:B------:R-:W-:Y:S05]  /*2de0*/  @P0 BRA P1, `(.L_x_828) ;  /* 0x00000000000c0947 */ /* 0x000fea0000800000 */
[----:B------:R-:W-:Y:S02]  /*2df0*/  MOV R7, R13 ;  /* 0x0000000d00077202 */ /* 0x000fe40000000f00 */
[----:B------:R-:W-:-:S07]  /*2e00*/  MOV R0, 0x2e20 ;  /* 0x00002e2000007802 */ /* 0x000fce0000000f00 */
[----:B------:R-:W-:Y:S05]  /*2e10*/  CALL.REL.NOINC `($__internal_11_$__cuda_sm20_div_rn_f64_full) ;  /* 0x0000003000c87944 */ /* 0x000fea0003c00000 */
.L_x_828:
[----:B------:R-:W-:Y:S05]  /*2e20*/  BSYNC.RECONVERGENT B1 ;  /* 0x0000000000017941 */ /* 0x000fea0003800200 */
.L_x_827:
[----:B------:R-:W-:Y:S01]  /*2e30*/  DFMA R4, R10, R4, R34 ;  /* 0x000000040a04722b */ /* 0x000fe20000000022 */
[----:B------:R-:W0:Y:S01]  /*2e40*/  LDC.64 R8, c[0x0][0x380] ;  /* 0x0000e000ff087b82 */ /* 0x000e220000000a00 */
[----:B------:R-:W-:Y:S01]  /*2e50*/  UMOV UR4, 0xe48e0530 ;  /* 0xe48e053000047882 */ /* 0x000fe20000000000 */
[----:B------:R-:W-:-:S05]  /*2e60*/  UMOV UR5, 0x2b2bff2e ;  /* 0x2b2bff2e00057882 */ /* 0x000fca0000000000 */
[----:B------:R-:W-:Y:S01]  /*2e70*/  DADD R4, R26, R4 ;  /* 0x000000001a047229 */ /* 0x000fe20000000004 */
[----:B------:R-:W1:Y:S07]  /*2e80*/  LDC R0, c[0x0][0x4b4] ;  /* 0x00012d00ff007b82 */ /* 0x000e6e0000000800 */
[----:B------:R-:W-:-:S08]  /*2e90*/  DMUL R4, R4, R28 ;  /* 0x0000001c04047228 */ /* 0x000fd00000000000 */
[----:B------:R-:W-:Y:S01]  /*2ea0*/  DADD R6, -RZ, |R4| ;  /* 0x00000000ff067229 */ /* 0x000fe20000000504 */
[----:B0-----:R-:W-:Y:S01]  /*2eb0*/  IMAD.WIDE R8, R56, 0x8, R8 ;  /* 0x0000000838087825 */ /* 0x001fe200078e0208 */
[----:B------:R-:W-:-:S08]  /*2ec0*/  DSETP.GEU.AND P0, PT, |R4|, UR4, PT ;  /* 0x0000000404007e2a */ /* 0x000fd0000bf0e200 */
[----:B------:R-:W-:Y:S02]  /*2ed0*/  FSEL R4, R6, R4, !P0 ;  /* 0x0000000406047208 */ /* 0x000fe40004000000 */
[----:B------:R-:W-:-:S05]  /*2ee0*/  FSEL R5, R7, R5, !P0 ;  /* 0x0000000507057208 */ /* 0x000fca0004000000 */
[----:B------:R0:W-:Y:S01]  /*2ef0*/  STG.E.64 desc[UR48][R8.64], R4 ;  /* 0x0000000408007986 */ /* 0x0001e2000c101b30 */
[----:B------:R-:W-:-:S06]  /*2f00*/  DSETP.GEU.AND P0, PT, R4, RZ, PT ;  /* 0x000000ff0400722a */ /* 0x000fcc0003f0e000 */
        /* <DEDUP_REMOVED lines=9> */
[----:B-1----:R-:W-:Y:S02]  /*2fa0*/  IMAD.U32 R4, RZ, RZ, UR4 ;  /* 0x00000004ff047e24 */ /* 0x002fe4000f8e00ff */
[----:B0-----:R-:W-:-:S07]  /*2fb0*/  IMAD.U32 R5, RZ, RZ, UR5 ;  /* 0x00000005ff057e24 */ /* 0x001fce000f8e00ff */
[----:B------:R-:W-:-:S07]  /*2fc0*/  LEPC R20, `(.L_x_785) ;  /* 0x000000001014794e */ /* 0x000fce0000000000 */
[----:B--2---:R-:W-:Y:S05]  /*2fd0*/  CALL.ABS.NOINC R8 ;  /* 0x0000000008007343 */ /* 0x004fea0003c00000 */
.L_x_785:
[----:B0-234-:R-:W-:Y:S05]  /*2fe0*/  BSYNC.RECONVERGENT B6 ;  /* 0x0000000000067941 */ /* 0x01dfea0003800200 */
.L_x_784:
[----:B------:R-:W-:Y:S01]  /*2ff0*/  VIADD R0, R16, 0x1 ;  /* 0x0000000110007836 */ /* 0x000fe20000000000 */
[----:B------:R-:W-:Y:S01]  /*3000*/  MOV R29, UR60 ;  /* 0x0000003c001d7c02 */ /* 0x000fe20008000f00 */
[----:B------:R-:W-:Y:S01]  /*3010*/  IMAD.U32 R26, RZ, RZ, UR61 ;  /* 0x0000003dff1a7e24 */ /* 0x000fe2000f8e00ff */
[----:B------:R-:W-:Y:S01]  /*3020*/  IADD3 R2, PT, PT, R2, -0x1, RZ ;  /* 0xffffffff02027810 */ /* 0x000fe20007ffe0ff */
[----:B------:R-:W-:Y:S01]  /*3030*/  VIADD R50, R50, 0xffffffff ;  /* 0xffffffff32327836 */ /* 0x000fe20000000000 */
[----:B------:R-:W-:Y:S01]  /*3040*/  ISETP.GT.U32.AND P0, PT, R0, 0x1, PT ;  /* 0x000000010000780c */ /* 0x000fe20003f04070 */
[----:B------:R-:W-:Y:S02]  /*3050*/  IMAD.MOV R3, RZ, RZ, -R29 ;  /* 0x000000ffff037224 */ /* 0x000fe400078e0a1d */
[----:B------:R-:W-:Y:S02]  /*3060*/  VIADD R16, R16, 0xffffffff ;  /* 0xffffffff10107836 */ /* 0x000fe40000000000 */
[----:B------:R-:W-:-:S02]  /*3070*/  IMAD R56, R26, R3, R56 ;  /* 0x000000031a387224 */ /* 0x000fc400078e0238 */
[----:B------:R-:W-:Y:S02]  /*3080*/  IMAD R54, R26, R3, R54 ;  /* 0x000000031a367224 */ /* 0x000fe400078e0236 */
[----:B------:R-:W-:Y:S02]  /*3090*/  VIADD R52, R52, 0xffffffff ;  /* 0xffffffff34347836 */ /* 0x000fe40000000000 */
[--C-:B------:R-:W-:Y:S02]  /*30a0*/  IMAD.IADD R53, R53, 0x1, -R26.reuse ;  /* 0x0000000135357824 */ /* 0x100fe400078e0a1a */
[----:B------:R-:W-:Y:S01]  /*30b0*/  IMAD.IADD R55, R55, 0x1, -R26 ;  /* 0x0000000137377824 */ /* 0x000fe200078e0a1a */
[----:B------:R-:W-:Y:S06]  /*30c0*/  @P0 BRA `(.L_x_829) ;  /* 0xffffffd400600947 */ /* 0x000fec000383ffff */
[----:B------:R-:W-:Y:S05]  /*30d0*/  BSYNC.RECONVERGENT B7 ;  /* 0x0000000000077941 */ /* 0x000fea0003800200 */
.L_x_782:
[----:B------:R-:W2:Y:S02]  /*30e0*/  LDC R0, c[0x0][0x478] ;  /* 0x00011e00ff007b82 */ /* 0x000ea40000000800 */
[----:B--2---:R-:W-:-:S13]  /*30f0*/  ISETP.GE.AND P0, PT, R0, 0x1, PT ;  /* 0x000000010000780c */ /* 0x004fda0003f06270 */
[----:B0-----:R-:W-:Y:S05]  /*3100*/  @!P0 EXIT ;  /* 0x000000000000894d */ /* 0x001fea0003800000 */
[----:B------:R-:W0:Y:S01]  /*3110*/  LDC.64 R62, c[0x0][0x3b0] ;  /* 0x0000ec00ff3e7b82 */ /* 0x000e220000000a00 */
[----:B------:R-:W2:Y:S01]  /*3120*/  LDCU.64 UR4, c[0x0][0x498] ;  /* 0x00009300ff0477ac */ /* 0x000ea20008000a00 */
[C---:B------:R-:W-:Y:S01]  /*3130*/  IMAD R24, R17.reuse, R0, RZ ;  /* 0x0000000011187224 */ /* 0x040fe200078e02ff */
[C---:B------:R-:W-:Y:S01]  /*3140*/  IADD3 R25, PT, PT, R17.reuse, -R26, RZ ;  /* 0x8000001a11197210 */ /* 0x040fe20007ffe0ff */
[----:B------:R-:W-:Y:S01]  /*3150*/  IMAD.MOV.U32 R54, RZ, RZ, 0x54442d18 ;  /* 0x54442d18ff367424 */ /* 0x000fe200078e00ff */
[----:B------:R-:W-:Y:S01]  /*3160*/  BSSY.RECONVERGENT B7, `(.L_x_830) ;  /* 0x00002d3000077945 */ /* 0x000fe20003800200 */
[----:B------:R-:W-:Y:S01]  /*3170*/  IMAD.MOV.U32 R55, RZ, RZ, 0x401921fb ;  /* 0x401921fbff377424 */ /* 0x000fe200078e00ff */
[----:B-1----:R-:W-:Y:S01]  /*3180*/  IADD3 R7, PT, PT, R17, R24, RZ ;  /* 0x0000001811077210 */ /* 0x002fe20007ffe0ff */
[----:B------:R-:W1:Y:S01]  /*3190*/  LDC.64 R2, c[0x0][0x3b8] ;  /* 0x0000ee00ff027b82 */ /* 0x000e620000000a00 */
[----:B------:R-:W-:Y:S02]  /*31a0*/  IMAD R26, R29, R26, RZ ;  /* 0x0000001a1d1a7224 */ /* 0x000fe400078e02ff */
[----:B------:R-:W-:-:S02]  /*31b0*/  IMAD.MOV R23, RZ, RZ, -R0 ;  /* 0x000000ffff177224 */ /* 0x000fc400078e0a00 */
[----:B------:R-:W-:Y:S02]  /*31c0*/  IMAD.IADD R9, R7, 0x1, R0 ;  /* 0x0000000107097824 */ /* 0x000fe400078e0200 */
[----:B------:R-:W-:Y:S01]  /*31d0*/  IMAD.MOV.U32 R27, RZ, RZ, RZ ;  /* 0x000000ffff1b7224 */ /* 0x000fe200078e00ff */
[----:B------:R-:W3:Y:S01]  /*31e0*/  LDC.64 R60, c[0x0][0x3a0] ;  /* 0x0000e800ff3c7b82 */ /* 0x000ee20000000a00 */
[----:B------:R-:W-:Y:S01]  /*31f0*/  IMAD.MOV R31, RZ, RZ, -R26 ;  /* 0x000000ffff1f7224 */ /* 0x000fe200078e0a1a */
[----:B--2---:R-:W-:-:S06]  /*3200*/  DMUL R54, R54, UR4 ;  /* 0x0000000436367c28 */ /* 0x004fcc0008000000 */
[----:B------:R-:W2:Y:S01]  /*3210*/  LDC.64 R58, c[0x0][0x380] ;  /* 0x0000e000ff3a7b82 */ /* 0x000ea20000000a00 */
[----:B0-----:R-:W-:-:S04]  /*3220*/  IMAD.WIDE R4, R7, 0x8, R62 ;  /* 0x0000000807047825 */ /* 0x001fc800078e023e */
[----:B------:R-:W-:Y:S01]  /*3230*/  IMAD R7, R17, R29, R22 ;  /* 0x0000001d11077224 */ /* 0x000fe200078e0216 */
[----:B------:R-:W-:Y:S01]  /*3240*/  IADD3 R50, P1, PT, R4, -0x8, RZ ;  /* 0xfffffff804327810 */ /* 0x000fe20007f3e0ff */
[----:B------:R-:W-:Y:S01]  /*3250*/  IMAD.WIDE R62, R9, 0x8, R62 ;  /* 0x00000008093e7825 */ /* 0x000fe200078e023e */
[----:B------:R-:W0:Y:S02]  /*3260*/  LDC.64 R56, c[0x0][0x388] ;  /* 0x0000e200ff387b82 */ /* 0x000e240000000a00 */
[----:B------:R-:W-:Y:S01]  /*3270*/  IADD3.X R51, PT, PT, R5, -0x1, RZ, P1, !PT ;  /* 0xffffffff05337810 */ /* 0x000fe20000ffe4ff */
[----:B-1----:R-:W-:-:S04]  /*3280*/  IMAD.WIDE R2, R24, 0x8, R2 ;  /* 0x0000000818027825 */ /* 0x002fc800078e0202 */
[----:B------:R-:W-:Y:S01]  /*3290*/  IMAD R29, R25, R29, R22 ;  /* 0x0000001d191d7224 */ /* 0x000fe200078e0216 */
[----:B------:R-:W-:Y:S01]  /*32a0*/  IADD3 R52, P0, PT, R2, -0x8, RZ ;  /* 0xfffffff802347810 */ /* 0x000fe20007f1e0ff */
[----:B---3--:R-:W-:-:S03]  /*32b0*/  IMAD.WIDE R60, R7, 0x8, R60 ;  /* 0x00000008073c7825 */ /* 0x008fc600078e023c */
[----:B------:R-:W-:Y:S01]  /*32c0*/  IADD3.X R53, PT, PT, R3, -0x1, RZ, P0, !PT ;  /* 0xffffffff03357810 */ /* 0x000fe200007fe4ff */
[----:B------:R-:W-:Y:S02]  /*32d0*/  IMAD.MOV.U32 R2, RZ, RZ, -0x1 ;  /* 0xffffffffff027424 */ /* 0x000fe400078e00ff */
[----:B--2---:R-:W-:-:S04]  /*32e0*/  IMAD.WIDE R58, R7, 0x8, R58 ;  /* 0x00000008073a7825 */ /* 0x004fc800078e023a */
[----:B0-----:R-:W-:-:S07]  /*32f0*/  IMAD.WIDE R56, R7, 0x8, R56 ;  /* 0x0000000807387825 */ /* 0x001fce00078e0238 */
.L_x_880:
[----:B------:R-:W-:Y:S01]  /*3300*/  IMAD.MOV.U32 R16, RZ, RZ, R2 ;  /* 0x000000ffff107224 */ /* 0x000fe200078e0002 */
[----:B------:R-:W-:Y:S01]  /*3310*/  IADD3 R2, PT, PT, R2, 0x1, RZ ;  /* 0x0000000102027810 */ /* 0x000fe20007ffe0ff */
[----:B------:R-:W-:Y:S03]  /*3320*/  BSSY.RECONVERGENT B6, `(.L_x_831) ;  /* 0x00002aa000067945 */ /* 0x000fe60003800200 */
[----:B------:R-:W-:-:S13]  /*3330*/  ISETP.NE.AND P0, PT, R2, RZ, PT ;  /* 0x000000ff0200720c */ /* 0x000fda0003f05270 */
[----:B0-----:R-:W-:Y:S05]  /*3340*/  @P0 BRA `(.L_x_832) ;  /* 0x0000000000980947 */ /* 0x001fea0003800000 */
[----:B------:R-:W0:Y:S01]  /*3350*/  LDC.64 R32, c[0x0][0x440] ;  /* 0x00011000ff207b82 */ /* 0x000e220000000a00 */
[----:B------:R-:W2:Y:S04]  /*3360*/  LDG.E.64 R4, desc[UR48][R60.64] ;  /* 0x000000303c047981 */ /* 0x000ea8000c1e1b00 */
[----:B------:R-:W2:Y:S01]  /*3370*/  LDG.E.64 R6, desc[UR48][R58.64] ;  /* 0x000000303a067981 */ /* 0x000ea2000c1e1b00 */
[----:B0-----:R-:W-:-:S06]  /*3380*/  IMAD.WIDE R32, R17, 0x8, R32 ;  /* 0x0000000811207825 */ /* 0x001fcc00078e0220 */
[----:B------:R-:W3:Y:S01]  /*3390*/  LDG.E.64 R32, desc[UR48][R32.64] ;  /* 0x0000003020207981 */ /* 0x000ee2000c1e1b00 */
[----:B------:R-:W-:-:S06]  /*33a0*/  DADD R14, -R66, R64 ;  /* 0x00000000420e7229 */ /* 0x000fcc0000000140 */
[----:B------:R-:W0:Y:S01]  /*33b0*/  MUFU.RCP64H R9, R15 ;  /* 0x0000000f00097308 */ /* 0x000e220000001800 */
[----:B------:R-:W-:-:S06]  /*33c0*/  IMAD.MOV.U32 R8, RZ, RZ, 0x1 ;  /* 0x00000001ff087424 */ /* 0x000fcc00078e00ff */
[----:B0-----:R-:W-:-:S08]  /*33d0*/  DFMA R10, -R14, R8, 1 ;  /* 0x3ff000000e0a742b */ /* 0x001fd00000000108 */
[----:B------:R-:W-:Y:S01]  /*33e0*/  DFMA R10, R10, R10, R10 ;  /* 0x0000000a0a0a722b */ /* 0x000fe2000000000a */
[----:B------:R-:W-:-:S07]  /*33f0*/  UMOV UR4, 0x54442d18 ;  /* 0x54442d1800047882 */ /* 0x000fce0000000000 */
[----:B------:R-:W-:Y:S01]  /*3400*/  DFMA R10, R8, R10, R8 ;  /* 0x0000000a080a722b */ /* 0x000fe20000000008 */
[----:B------:R-:W-:Y:S01]  /*3410*/  UMOV UR5, 0x400921fb ;  /* 0x400921fb00057882 */ /* 0x000fe20000000000 */
[----:B------:R-:W-:-:S06]  /*3420*/  DADD R20, -R66, 1 ;  /* 0x3ff0000042147429 */ /* 0x000fcc0000000100 */
[----:B------:R-:W-:-:S08]  /*3430*/  DFMA R12, -R14, R10, 1 ;  /* 0x3ff000000e0c742b */ /* 0x000fd0000000010a */
[----:B------:R-:W-:Y:S01]  /*3440*/  DFMA R10, R10, R12, R10 ;  /* 0x0000000c0a0a722b */ /* 0x000fe2000000000a */
[----:B------:R-:W-:Y:S01]  /*3450*/  BSSY.RECONVERGENT B1, `(.L_x_833) ;  /* 0x0000010000017945 */ /* 0x000fe20003800200 */
[----:B---3--:R-:W-:-:S08]  /*3460*/  DADD R8, -R32, 1 ;  /* 0x3ff0000020087429 */ /* 0x008fd00000000100 */
[----:B------:R-:W-:-:S08]  /*3470*/  DMUL R8, R8, UR4 ;  /* 0x0000000408087c28 */ /* 0x000fd00008000000 */
[----:B------:R-:W-:-:S08]  /*3480*/  DMUL R20, R8, R20 ;  /* 0x0000001408147228 */ /* 0x000fd00000000000 */
[----:B------:R-:W-:-:S08]  /*3490*/  DMUL R8, R20, R10 ;  /* 0x0000000a14087228 */ /* 0x000fd00000000000 */
[----:B------:R-:W-:-:S08]  /*34a0*/  DFMA R12, -R14, R8, R20 ;  /* 0x000000080e0c722b */ /* 0x000fd00000000114 */
[----:B------:R-:W-:Y:S01]  /*34b0*/  DFMA R10, R10, R12, R8 ;  /* 0x0000000c0a0a722b */ /* 0x000fe20000000008 */
[----:B------:R-:W-:-:S09]  /*34c0*/  FSETP.GEU.AND P1, PT, |R21|, 6.5827683646048100446e-37, PT ;  /* 0x036000001500780b */ /* 0x000fd20003f2e200 */
[----:B------:R-:W-:-:S05]  /*34d0*/  FFMA R0, RZ, R15, R11 ;  /* 0x0000000fff007223 */ /* 0x000fca000000000b */
[----:B------:R-:W-:Y:S01]  /*34e0*/  FSETP.GT.AND P0, PT, |R0|, 1.469367938527859385e-39, PT ;  /* 0x001000000000780b */ /* 0x000fe20003f04200 */
[----:B--2---:R-:W-:-:S12]  /*34f0*/  DADD R4, R4, R6 ;  /* 0x0000000004047229 */ /* 0x004fd80000000006 */
[----:B------:R-:W-:Y:S05]  /*3500*/  @P0 BRA P1, `(.L_x_834) ;  /* 0x0000000000100947 */ /* 0x000fea0000800000 */
[----:B------:R-:W-:Y:S01]  /*3510*/  IMAD.MOV.U32 R12, RZ, RZ, R14 ;  /* 0x000000ffff0c7224 */ /* 0x000fe200078e000e */
[----:B------:R-:W-:Y:S01]  /*3520*/  MOV R0, 0x3550 ;  /* 0x0000355000007802 */ /* 0x000fe20000000f00 */
[----:B------:R-:W-:-:S07]  /*3530*/  IMAD.MOV.U32 R7, RZ, RZ, R15 ;  /* 0x000000ffff077224 */ /* 0x000fce00078e000f */
[----:B------:R-:W-:Y:S05]  /*3540*/  CALL.REL.NOINC `($__internal_11_$__cuda_sm20_div_rn_f64_full) ;  /* 0x0000002800fc7944 */ /* 0x000fea0003c00000 */
.L_x_834:
[----:B------:R-:W-:Y:S05]  /*3550*/  BSYNC.RECONVERGENT B1 ;  /* 0x0000000000017941 */ /* 0x000fea0003800200 */
.L_x_833:
[----:B------:R-:W2:Y:S02]  /*3560*/  LDG.E.64 R6, desc[UR48][R62.64] ;  /* 0x000000303e067981 */ /* 0x000ea4000c1e1b00 */
[----:B--2---:R-:W-:-:S08]  /*3570*/  DMUL R6, R6, R10 ;  /* 0x0000000a06067228 */ /* 0x004fd00000000000 */
[----:B------:R-:W-:-:S07]  /*3580*/  DFMA R4, R32, R4, R6 ;  /* 0x000000042004722b */ /* 0x000fce0000000006 */
[----:B------:R0:W-:Y:S01]  /*3590*/  STG.E.64 desc[UR48][R56.64], R4 ;  /* 0x0000000438007986 */ /* 0x0001e2000c101b30 */
[----:B------:R-:W-:Y:S05]  /*35a0*/  BRA `(.L_x_835) ;  /* 0x0000002800047947 */ /* 0x000fea0003800000 */
.L_x_832:
[----:B------:R-:W0:Y:S08]  /*35b0*/  LDC R0, c[0x0][0x4ac] ;  /* 0x00012b00ff007b82 */ /* 0x000e300000000800 */
[----:B------:R-:W1:Y:S08]  /*35c0*/  LDC.64 R6, c[0x0][0x3d8] ;  /* 0x0000f600ff067b82 */ /* 0x000e700000000a00 */
        /* <DEDUP_REMOVED lines=8> */
[----:B------:R-:W3:Y:S07]  /*3650*/  LDG.E.64 R8, desc[UR48][R8.64] ;  /* 0x0000003008087981 */ /* 0x000eee000c1e1b00 */
[----:B------:R-:W4:Y:S01]  /*3660*/  @!P0 LDC.64 R4, c[0x0][0x448] ;  /* 0x00011200ff048b82 */ /* 0x000f220000000a00 */
[----:B0-----:R-:W-:-:S06]  /*3670*/  IMAD.WIDE R10, R29, 0x8, R10 ;  /* 0x000000081d0a7825 */ /* 0x001fcc00078e020a */
[----:B------:R-:W3:Y:S01]  /*3680*/  LDG.E.64 R10, desc[UR48][R10.64] ;  /* 0x000000300a0a7981 */ /* 0x000ee2000c1e1b00 */
[----:B------:R-:W0:Y:S01]  /*3690*/  @!P0 LDC R21, c[0x0][0x47c] ;  /* 0x00011f00ff158b82 */ /* 0x000e220000000800 */
[----:B-1----:R-:W-:-:S06]  /*36a0*/  IMAD.WIDE R12, R25, 0x8, R12 ;  /* 0x00000008190c7825 */ /* 0x002fcc00078e020c */
[----:B------:R-:W3:Y:S01]  /*36b0*/  LDG.E.64 R12, desc[UR48][R12.64] ;  /* 0x000000300c0c7981 */ /* 0x000ee2000c1e1b00 */
[----:B------:R-:W1:Y:S01]  /*36c0*/  LDC.64 R66, c[0x0][0x3c8] ;  /* 0x0000f200ff427b82 */ /* 0x000e620000000a00 */
[----:B--2---:R-:W-:-:S07]  /*36d0*/  @!P0 IMAD.WIDE R14, R25, 0x8, R14 ;  /* 0x00000008190e8825 */ /* 0x004fce00078e020e */
[----:B------:R-:W2:Y:S01]  /*36e0*/  LDC.64 R82, c[0x0][0x3f8] ;  /* 0x0000fe00ff527b82 */ /* 0x000ea20000000a00 */
[----:B----4-:R-:W-:-:S06]  /*36f0*/  @!P0 IMAD.WIDE R4, R25, 0x8, R4 ;  /* 0x0000000819048825 */ /* 0x010fcc00078e0204 */
[----:B------:R-:W4:Y:S01]  /*3700*/  @!P0 LDG.E.64 R4, desc[UR48][R4.64] ;  /* 0x0000003004048981 */ /* 0x000f22000c1e1b00 */
[----:B------:R-:W2:Y:S01]  /*3710*/  LDC.64 R80, c[0x0][0x408] ;  /* 0x00010200ff507b82 */ /* 0x000ea20000000a00 */
[----:B0-----:R-:W-:Y:S02]  /*3720*/  @!P0 IMAD.WIDE R20, R21, 0x8, R14 ;  /* 0x0000000815148825 */ /* 0x001fe400078e020e */
[----:B------:R-:W4:Y:S04]  /*3730*/  @!P0 LDG.E.64 R14, desc[UR48][R14.64] ;  /* 0x000000300e0e8981 */ /* 0x000f28000c1e1b00 */
[----:B------:R-:W4:Y:S01]  /*3740*/  @!P0 LDG.E.64 R20, desc[UR48][R20.64] ;  /* 0x0000003014148981 */ /* 0x000f22000c1e1b00 */
[----:B------:R-:W0:Y:S01]  /*3750*/  LDC.64 R78, c[0x0][0x418] ;  /* 0x00010600ff4e7b82 */ /* 0x000e220000000a00 */
[----:B-1----:R-:W-:-:S06]  /*3760*/  IMAD.WIDE R66, R29, 0x8, R66 ;  /* 0x000000081d427825 */ /* 0x002fcc00078e0242 */
[----:B------:R-:W5:Y:S01]  /*3770*/  LDG.E.64 R66, desc[UR48][R66.64] ;  /* 0x0000003042427981 */ /* 0x000f62000c1e1b00 */
[----:B------:R-:W1:Y:S01]  /*3780*/  LDC.64 R76, c[0x0][0x428] ;  /* 0x00010a00ff4c7b82 */ /* 0x000e620000000a00 */
[----:B--2---:R-:W-:-:S06]  /*3790*/  IMAD.WIDE R82, R29, 0x8, R82 ;  /* 0x000000081d527825 */ /* 0x004fcc00078e0252 */
[----:B------:R-:W5:Y:S01]  /*37a0*/  LDG.E.64 R82, desc[UR48][R82.64] ;  /* 0x0000003052527981 */ /* 0x000f62000c1e1b00 */
[----:B------:R-:W2:Y:S01]  /*37b0*/  LDC.64 R74, c[0x0][0x438] ;  /* 0x00010e00ff4a7b82 */ /* 0x000ea20000000a00 */
[----:B------:R-:W-:-:S06]  /*37c0*/  IMAD.WIDE R80, R29, 0x8, R80 ;  /* 0x000000081d507825 */ /* 0x000fcc00078e0250 */
[----:B------:R-:W5:Y:S01]  /*37d0*/  LDG.E.64 R80, desc[UR48][R80.64] ;  /* 0x0000003050507981 */ /* 0x000f62000c1e1b00 */
[----:B------:R-:W2:Y:S01]  /*37e0*/  LDC.64 R48, c[0x0][0x3c0] ;  /* 0x0000f000ff307b82 */ /* 0x000ea20000000a00 */
[----:B0-----:R-:W-:-:S06]  /*37f0*/  IMAD.WIDE R78, R29, 0x8, R78 ;  /* 0x000000081d4e7825 */ /* 0x001fcc00078e024e */
[----:B------:R-:W5:Y:S01]  /*3800*/  LDG.E.64 R78, desc[UR48][R78.64] ;  /* 0x000000304e4e7981 */ /* 0x000f62000c1e1b00 */
[----:B------:R-:W0:Y:S01]  /*3810*/  LDC.64 R46, c[0x0][0x3f0] ;  /* 0x0000fc00ff2e7b82 */ /* 0x000e220000000a00 */
[----:B-1----:R-:W-:-:S06]  /*3820*/  IMAD.WIDE R76, R29, 0x8, R76 ;  /* 0x000000081d4c7825 */ /* 0x002fcc00078e024c */
[----:B------:R-:W5:Y:S01]  /*3830*/  LDG.E.64 R76, desc[UR48][R76.64] ;  /* 0x000000304c4c7981 */ /* 0x000f62000c1e1b00 */
[----:B------:R-:W1:Y:S01]  /*3840*/  LDC.64 R44, c[0x0][0x400] ;  /* 0x00010000ff2c7b82 */ /* 0x000e620000000a00 */
[----:B--2---:R-:W-:-:S06]  /*3850*/  IMAD.WIDE R74, R29, 0x8, R74 ;  /* 0x000000081d4a7825 */ /* 0x004fcc00078e024a */
[----:B------:R-:W5:Y:S01]  /*3860*/  LDG.E.64 R74, desc[UR48][R74.64] ;  /* 0x000000304a4a7981 */ /* 0x000f62000c1e1b00 */
[----:B------:R-:W2:Y:S08]  /*3870*/  LDC.64 R42, c[0x0][0x410] ;  /* 0x00010400ff2a7b82 */ /* 0x000eb00000000a00 */
[----:B------:R-:W2:Y:S08]  /*3880*/  LDC.64 R40, c[0x0][0x420] ;  /* 0x00010800ff287b82 */ /* 0x000eb00000000a00 */
[----:B------:R-:W2:Y:S01]  /*3890*/  LDC.64 R38, c[0x0][0x430] ;  /* 0x00010c00ff267b82 */ /* 0x000ea20000000a00 */
[----:B------:R-:W-:-:S04]  /*38a0*/  IMAD.WIDE R48, R29, 0x8, R48 ;  /* 0x000000081d307825 */ /* 0x000fc800078e0230 */
[C---:B0-----:R-:W-:Y:S02]  /*38b0*/  IMAD.WIDE R46, R29.reuse, 0x8, R46 ;  /* 0x000000081d2e7825 */ /* 0x041fe400078e022e */
[----:B------:R-:W5:Y:S02]  /*38c0*/  LDG.E.64 R48, desc[UR48][R48.64] ;  /* 0x0000003030307981 */ /* 0x000f64000c1e1b00 */
[C---:B-1----:R-:W-:Y:S02]  /*38d0*/  IMAD.WIDE R44, R29.reuse, 0x8, R44 ;  /* 0x000000081d2c7825 */ /* 0x042fe400078e022c */
[----:B------:R-:W5:Y:S02]  /*38e0*/  LDG.E.64 R46, desc[UR48][R46.64] ;  /* 0x000000302e2e7981 */ /* 0x000f64000c1e1b00 */
[C---:B--2---:R-:W-:Y:S02]  /*38f0*/  IMAD.WIDE R42, R29.reuse, 0x8, R42 ;  /* 0x000000081d2a7825 */ /* 0x044fe400078e022a */
[----:B------:R-:W5:Y:S02]  /*3900*/  LDG.E.64 R44, desc[UR48][R44.64] ;  /* 0x000000302c2c7981 */ /* 0x000f64000c1e1b00 */
[----:B------:R-:W-:-:S02]  /*3910*/  IMAD.WIDE R40, R29, 0x8, R40 ;  /* 0x000000081d287825 */ /* 0x000fc400078e0228 */
[----:B------:R-:W5:Y:S04]  /*3920*/  LDG.E.64 R42, desc[UR48][R42.64] ;  /* 0x000000302a2a7981 */ /* 0x000f68000c1e1b00 */
[----:B------:R-:W5:Y:S01]  /*3930*/  LDG.E.64 R40, desc[UR48][R40.64] ;  /* 0x0000003028287981 */ /* 0x000f62000c1e1b00 */
[----:B------:R-:W-:-:S06]  /*3940*/  IMAD.WIDE R38, R29, 0x8, R38 ;  /* 0x000000081d267825 */ /* 0x000fcc00078e0226 */
[----:B------:R-:W5:Y:S01]  /*3950*/  LDG.E.64 R38, desc[UR48][R38.64] ;  /* 0x0000003026267981 */ /* 0x000f62000c1e1b00 */
[----:B------:R-:W0:Y:S01]  /*3960*/  LDCU.64 UR4, c[0x0][0x458] ;  /* 0x00008b00ff0477ac */ /* 0x000e220008000a00 */
[----:B------:R-:W-:Y:S01]  /*3970*/  UISETP.NE.AND UP0, UPT, UR58, 0x1, UPT ;  /* 0x000000013a00788c */ /* 0x000fe2000bf05270 */
[----:B------:R-:W-:Y:S01]  /*3980*/  IMAD.MOV.U32 R32, RZ, RZ, 0x0 ;  /* 0x00000000ff207424 */ /* 0x000fe200078e00ff */
[----:B------:R-:W-:Y:S01]  /*3990*/  MOV R64, 0x0 ;  /* 0x0000000000407802 */ /* 0x000fe20000000f00 */
[----:B------:R-:W-:Y:S02]  /*39a0*/  IMAD.MOV.U32 R33, RZ, RZ, 0x3ff00000 ;  /* 0x3ff00000ff217424 */ /* 0x000fe400078e00ff */
[----:B------:R-:W-:Y:S02]  /*39b0*/  IMAD.MOV.U32 R65, RZ, RZ, 0x3ff00000 ;  /* 0x3ff00000ff417424 */ /* 0x000fe400078e00ff */
[----:B0-----:R-:W-:Y:S01]  /*39c0*/  IMAD.U32 R68, RZ, RZ, UR4 ;  /* 0x00000004ff447e24 */ /* 0x001fe2000f8e00ff */
[----:B------:R-:W-:Y:S01]  /*39d0*/  MOV R69, UR5 ;  /* 0x0000000500457c02 */ /* 0x000fe20008000f00 */
[----:B------:R-:W-:-:S02]  /*39e0*/  IMAD.U32 R36, RZ, RZ, UR4 ;  /* 0x00000004ff247e24 */ /* 0x000fc4000f8e00ff */
[----:B------:R-:W-:Y:S01]  /*39f0*/  IMAD.U32 R37, RZ, RZ, UR5 ;  /* 0x00000005ff257e24 */ /* 0x000fe2000f8e00ff */
[----:B---3--:R-:W-:Y:S02]  /*3a00*/  DADD R88, R6, R8 ;  /* 0x0000000006587229 */ /* 0x008fe40000000008 */
[----:B------:R-:W-:Y:S02]  /*3a10*/  DADD R34, R10, R12 ;  /* 0x000000000a227229 */ /* 0x000fe4000000000c */
[----:B----4-:R-:W-:Y:S02]  /*3a20*/  @!P0 DADD R14, R14, R4 ;  /* 0x000000000e0e8229 */ /* 0x010fe40000000004 */
[----:B------:R-:W-:-:S06]  /*3a30*/  @!P0 DADD R20, R4, R20 ;  /* 0x0000000004148229 */ /* 0x000fcc0000000014 */
[----:B------:R-:W-:Y:S02]  /*3a40*/  @!P0 DMUL R68, R14, 0.5 ;  /* 0x3fe000000e448828 */ /* 0x000fe40000000000 */
[----:B------:R-:W-:Y:S01]  /*3a50*/  @!P0 DMUL R36, R20, 0.5 ;  /* 0x3fe0000014248828 */ /* 0x000fe20000000000 */
[----:B------:R-:W-:Y:S10]  /*3a60*/  BRA.U UP0, `(.L_x_836) ;  /* 0x00000009005c7547 */ /* 0x000ff4000b800000 */
[----:B------:R-:W-:Y:S01]  /*3a70*/  DSETP.GE.AND P0, PT, R36, RZ, PT ;  /* 0x000000ff2400722a */ /* 0x000fe20003f06000 */
[----:B------:R-:W-:Y:S01]  /*3a80*/  BSSY.RECONVERGENT B0, `(.L_x_837) ;  /* 0x000004a000007945 */ /* 0x000fe20003800200 */
[----:B------:R-:W-:Y:S02]  /*3a90*/  IMAD.MOV.U32 R32, RZ, RZ, 0x0 ;  /* 0x00000000ff207424 */ /* 0x000fe400078e00ff */
[----:B------:R-:W-:Y:S02]  /*3aa0*/  IMAD.MOV.U32 R33, RZ, RZ, 0x3ff00000 ;  /* 0x3ff00000ff217424 */ /* 0x000fe400078e00ff */
[----:B-----5:R-:W-:-:S14]  /*3ab0*/  DSETP.LEU.OR P0, PT, R48, UR40, !P0 ;  /* 0x0000002830007e2a */ /* 0x020fdc000c70b400 */
[----:B------:R-:W-:Y:S05]  /*3ac0*/  @P0 BRA `(.L_x_838) ;  /* 0x0000000400140947 */ /* 0x000fea0003800000 */
[----:B------:R-:W-:Y:S01]  /*3ad0*/  IMAD.MOV.U32 R4, RZ, RZ, -0x66666666 ;  /* 0x9999999aff047424 */ /* 0x000fe200078e00ff */
[----:B------:R-:W-:Y:S01]  /*3ae0*/  MOV R5, 0x3ff39999 ;  /* 0x3ff3999900057802 */ /* 0x000fe20000000f00 */
        /* <DEDUP_REMOVED lines=12> */
.L_x_839:
        /* <DEDUP_REMOVED lines=27> */
.L_x_840:
        /* <DEDUP_REMOVED lines=12> */
[----:B------:R-:W-:Y:S01]  /*3e20*/  @!P0 IMAD.MOV.U32 R6, RZ, RZ, 0x0 ;  /* 0x00000000ff068424 */ /* 0x000fe200078e00ff */
[----:B------:R-:W-:-:S07]  /*3e30*/  @!P0 MOV R7, 0x7ff00000 ;  /* 0x7ff0000000078802 */ /* 0x000fce0000000f00 */
.L_x_842:
[----:B------:R-:W-:Y:S05]  /*3e40*/  BSYNC.RECONVERGENT B1 ;  /* 0x0000000000017941 */ /* 0x000fea0003800200 */
.L_x_841:
        /* <DEDUP_REMOVED lines=13> */
.L_x_838:
[----:B------:R-:W-:Y:S05]  /*3f20*/  BSYNC.RECONVERGENT B0 ;  /* 0x0000000000007941 */ /* 0x000fea0003800200 */
.L_x_837:
[----:B------:R-:W-:Y:S01]  /*3f30*/  DSETP.GE.AND P0, PT, R68, RZ, PT ;  /* 0x000000ff4400722a */ /* 0x000fe20003f06000 */
        /* <DEDUP_REMOVED lines=19> */
.L_x_844:
        /* <DEDUP_REMOVED lines=23> */
[----:B------:R-:W-:-:S07]  /*41e0*/  IMAD.MOV.U32 R3, RZ, RZ, R7 ;  /* 0x000000ffff037224 */ /* 0x000fce00078e0007 */
[----:B------:R-:W-:Y:S05]  /*41f0*/  CALL.REL.NOINC `($_Z12fband_nonisoPdS_S_S_S_S_S_S_S_S_S_S_S_S_S_S_S_S_S_S_S_S_S_S_S_S_S_diddiiddiddiiiid$__internal_accurate_pow) ;  /* 0x0000002400407944 */ /* 0x000fea0003c00000 */
[----:B------:R-:W-:Y:S05]  /*4200*/  BSYNC.RECONVERGENT B1 ;  /* 0x0000000000017941 */ /* 0x000fea0003800200 */
.L_x_845:
        /* <DEDUP_REMOVED lines=14> */
.L_x_847:
[----:B------:R-:W-:Y:S05]  /*42f0*/  BSYNC.RECONVERGENT B1 ;  /* 0x0000000000017941 */ /* 0x000fea0003800200 */
.L_x_846:
        /* <DEDUP_REMOVED lines=13> */
.L_x_843:
[----:B------:R-:W-:Y:S05]  /*43d0*/  BSYNC.RECONVERGENT B0 ;  /* 0x0000000000007941 */ /* 0x000fea0003800200 */
.L_x_836:
[----:B------:R-:W-:Y:S01]  /*43e0*/  DSETP.GEU.AND P0, PT, R88, UR38, PT ;  /* 0x0000002658007e2a */ /* 0x000fe2000bf0e000 */
[----:B------:R-:W-:-:S13]  /*43f0*/  BSSY.RECONVERGENT B1, `(.L_x_848) ;  /* 0x0000043000017945 */ /* 0x000fda0003800200 */
[----:B------:R-:W-:Y:S05]  /*4400*/  @P0 BRA `(.L_x_849) ;  /* 0x0000000000200947 */ /* 0x000fea0003800000 */
[----:B------:R-:W2:Y:S04]  /*4410*/  LDG.E.64 R4, desc[UR48][R52.64] ;  /* 0x0000003034047981 */ /* 0x000ea8000c1e1b00 */
[----:B------:R-:W2:Y:S01]  /*4420*/  LDG.E.64 R6, desc[UR48][R50.64] ;  /* 0x0000003032067981 */ /* 0x000ea2000c1e1b00 */
[----:B-----5:R-:W-:-:S08]  /*4430*/  DADD R8, R82, R80 ;  /* 0x0000000052087229 */ /* 0x020fd00000000050 */
[----:B------:R-:W-:Y:S02]  /*4440*/  DADD R8, -R78, R8 ;  /* 0x000000004e087229 */ /* 0x000fe40000000108 */
[----:B--2---:R-:W-:-:S08]  /*4450*/  DADD R4, R4, R6 ;  /* 0x0000000004047229 */ /* 0x004fd00000000006 */
[----:B------:R-:W-:-:S08]  /*4460*/  DMUL R4, R4, 0.5 ;  /* 0x3fe0000004047828 */ /* 0x000fd00000000000 */
[----:B------:R-:W-:Y:S01]  /*4470*/  DMUL R4, R4, R8 ;  /* 0x0000000804047228 */ /* 0x000fe20000000000 */
[----:B------:R-:W-:Y:S10]  /*4480*/  BRA `(.L_x_850) ;  /* 0x0000000000e47947 */ /* 0x000ff40003800000 */
.L_x_849:
        /* <DEDUP_REMOVED lines=21> */
[----:B-----5:R-:W-:Y:S05]  /*45e0*/  CALL.REL.NOINC `($__internal_11_$__cuda_sm20_div_rn_f64_full) ;  /* 0x0000001800d47944 */ /* 0x020fea0003c00000 */
[----:B------:R-:W-:Y:S02]  /*45f0*/  IMAD.MOV.U32 R4, RZ, RZ, R10 ;  /* 0x000000ffff047224 */ /* 0x000fe400078e000a */
[----:B------:R-:W-:-:S07]  /*4600*/  IMAD.MOV.U32 R5, RZ, RZ, R11 ;  /* 0x000000ffff057224 */ /* 0x000fce00078e000b */
.L_x_852:
[----:B------:R-:W-:Y:S05]  /*4610*/  BSYNC.RECONVERGENT B2 ;  /* 0x0000000000027941 */ /* 0x000fea0003800200 */
.L_x_851:
[----:B-----5:R-:W-:Y:S01]  /*4620*/  DFMA R68, -R66, R68, 1 ;  /* 0x3ff000004244742b */ /* 0x020fe20000000144 */
        /* <DEDUP_REMOVED lines=26> */
.L_x_854:
[----:B------:R-:W-:Y:S05]  /*47d0*/  BSYNC.RECONVERGENT B2 ;  /* 0x0000000000027941 */ /* 0x000fea0003800200 */
.L_x_853:
[----:B------:R-:W-:Y:S02]  /*47e0*/  DADD R6, R82, -R78 ;  /* 0x0000000052067229 */ /* 0x000fe4000000084e */
[----:B------:R-:W-:-:S06]  /*47f0*/  DMUL R4, R10, R4 ;  /* 0x000000040a047228 */ /* 0x000fcc0000000000 */
[----:B------:R-:W-:-:S08]  /*4800*/  DADD R6, -R80, R6 ;  /* 0x0000000050067229 */ /* 0x000fd00000000106 */
[----:B------:R-:W-:-:S11]  /*4810*/  DFMA R4, R4, R6, R72 ;  /* 0x000000060404722b */ /* 0x000fd60000000048 */
.L_x_850:
[----:B------:R-:W-:Y:S05]  /*4820*/  BSYNC.RECONVERGENT B1 ;  /* 0x0000000000017941 */ /* 0x000fea0003800200 */
.L_x_848:
[----:B------:R-:W0:Y:S08]  /*4830*/  LDC.64 R68, c[0x0][0x3a8] ;  /* 0x0000ea00ff447b82 */ /* 0x000e300000000a00 */
[----:B------:R-:W1:Y:S01]  /*4840*/  LDC.64 R6, c[0x0][0x390] ;  /* 0x0000e400ff067b82 */ /* 0x000e620000000a00 */
[----:B------:R-:W-:-:S05]  /*4850*/  IMAD.WIDE R70, R31, 0x8, R56 ;  /* 0x000000081f467825 */ /* 0x000fca00078e0238 */
[----:B------:R-:W2:Y:S02]  /*4860*/  LDG.E.64 R86, desc[UR48][R70.64] ;  /* 0x0000003046567981 */ /* 0x000ea4000c1e1b00 */
[----:B------:R-:W3:Y:S01]  /*4870*/  LDC.64 R8, c[0x0][0x488] ;  /* 0x00012200ff087b82 */ /* 0x000ee20000000a00 */
[----:B0-----:R-:W-:-:S05]  /*4880*/  IMAD.WIDE R68, R29, 0x8, R68 ;  /* 0x000000081d447825 */ /* 0x001fca00078e0244 */
[----:B------:R-:W4:Y:S01]  /*4890*/  LDG.E.64 R20, desc[UR48][R68.64] ;  /* 0x0000003044147981 */ /* 0x000f22000c1e1b00 */
[----:B-1----:R-:W-:-:S06]  /*48a0*/  IMAD.WIDE R6, R29, 0x8, R6 ;  /* 0x000000081d067825 */ /* 0x002fcc00078e0206 */
[----:B------:R-:W5:Y:S01]  /*48b0*/  LDG.E.64 R6, desc[UR48][R6.64] ;  /* 0x0000003006067981 */ /* 0x000f62000c1e1b00 */
[----:B---3--:R-:W-:-:S06]  /*48c0*/  DADD R12, -RZ, -R8 ;  /* 0x00000000ff0c7229 */ /* 0x008fcc0000000908 */
[----:B------:R-:W0:Y:S01]  /*48d0*/  MUFU.RCP64H R11, R13 ;  /* 0x0000000d000b7308 */ /* 0x000e220000001800 */
[----:B------:R-:W-:-:S06]  /*48e0*/  IMAD.MOV.U32 R10, RZ, RZ, 0x1 ;  /* 0x00000001ff0a7424 */ /* 0x000fcc00078e00ff */
[----:B0-----:R-:W-:-:S08]  /*48f0*/  DFMA R14, R10, R8, 1 ;  /* 0x3ff000000a0e742b */ /* 0x001fd00000000008 */
[----:B------:R-:W-:-:S08]  /*4900*/  DFMA R14, R14, R14, R14 ;  /* 0x0000000e0e0e722b */ /* 0x000fd0000000000e */
[----:B------:R-:W-:-:S08]  /*4910*/  DFMA R14, R10, R14, R10 ;  /* 0x0000000e0a0e722b */ /* 0x000fd0000000000a */
[----:B------:R-:W-:-:S08]  /*4920*/  DFMA R10, R14, R8, 1 ;  /* 0x3ff000000e0a742b */ /* 0x000fd00000000008 */
        /* <DEDUP_REMOVED lines=12> */
[----:B------:R-:W-:-:S07]  /*49f0*/  MOV R0, 0x4a10 ;  /* 0x00004a1000007802 */ /* 0x000fce0000000f00 */
[----:B------:R-:W-:Y:S05]  /*4a00*/  CALL.REL.NOINC `($__internal_11_$__cuda_sm20_div_rn_f64_full) ;  /* 0x0000001400cc7944 */ /* 0x000fea0003c00000 */
.L_x_856:
[----:B------:R-:W-:Y:S05]  /*4a10*/  BSYNC.RECONVERGENT B1 ;  /* 0x0000000000017941 */ /* 0x000fea0003800200 */
.L_x_855:
[----:B------:R-:W-:Y:S01]  /*4a20*/  IMAD.WIDE R72, R31, 0x8, R60 ;  /* 0x000000081f487825 */ /* 0x000fe200078e023c */
[----:B------:R-:W0:Y:S04]  /*4a30*/  LDC.64 R8, c[0x0][0x488] ;  /* 0x00012200ff087b82 */ /* 0x000e280000000a00 */
[----:B------:R-:W2:Y:S01]  /*4a40*/  LDG.E.64 R20, desc[UR48][R72.64] ;  /* 0x0000003048147981 */ /* 0x000ea2000c1e1b00 */
        /* <DEDUP_REMOVED lines=19> */
[----:B------:R-:W-:Y:S02]  /*4b80*/  MOV R7, R13 ;  /* 0x0000000d00077202 */ /* 0x000fe40000000f00 */
[----:B------:R-:W-:-:S07]  /*4b90*/  MOV R0, 0x4bb0 ;  /* 0x00004bb000007802 */ /* 0x000fce0000000f00 */
[----:B------:R-:W-:Y:S05]  /*4ba0*/  CALL.REL.NOINC `($__internal_11_$__cuda_sm20_div_rn_f64_full) ;  /* 0x0000001400647944 */ /* 0x000fea0003c00000 */
[----:B------:R-:W-:Y:S02]  /*4bb0*/  IMAD.MOV.U32 R6, RZ, RZ, R10 ;  /* 0x000000ffff067224 */ /* 0x000fe400078e000a */
[----:B------:R-:W-:-:S07]  /*4bc0*/  IMAD.MOV.U32 R7, RZ, RZ, R11 ;  /* 0x000000ffff077224 */ /* 0x000fce00078e000b */
.L_x_858:
[----:B------:R-:W-:Y:S05]  /*4bd0*/  BSYNC.RECONVERGENT B1 ;  /* 0x0000000000017941 */ /* 0x000fea0003800200 */
.L_x_857:
[----:B------:R-:W0:Y:S01]  /*4be0*/  MUFU.RCP64H R9, R83 ;  /* 0x0000005300097308 */ /* 0x000e220000001800 */
[----:B------:R-:W-:Y:S01]  /*4bf0*/  VIADD R8, R83, 0x300402 ;  /* 0x0030040253087836 */ /* 0x000fe20000000000 */
[----:B------:R-:W-:Y:S01]  /*4c00*/  DMUL R6, R78, R6 ;  /* 0x000000064e067228 */ /* 0x000fe20000000000 */
[----:B------:R-:W-:Y:S01]  /*4c10*/  MOV R0, RZ ;  /* 0x000000ff00007202 */ /* 0x000fe20000000f00 */
[----:B------:R-:W-:Y:S02]  /*4c20*/  BSSY.RECONVERGENT B0, `(.L_x_859) ;  /* 0x0000016000007945 */ /* 0x000fe40003800200 */
[----:B------:R-:W-:-:S04]  /*4c30*/  FSETP.GEU.AND P0, PT, |R8|, 5.8789094863358348022e-39, PT ;  /* 0x004004020800780b */ /* 0x000fc80003f0e200 */
[----:B------:R-:W-:Y:S01]  /*4c40*/  DFMA R6, -R76, R6, R74 ;  /* 0x000000064c06722b */ /* 0x000fe2000000014a */
[----:B------:R-:W-:Y:S01]  /*4c50*/  IMAD.MOV.U32 R74, RZ, RZ, RZ ;  /* 0x000000ffff4a7224 */ /* 0x000fe200078e00ff */
[----:B0-----:R-:W-:-:S06]  /*4c60*/  DFMA R10, -R82, R8, 1 ;  /* 0x3ff00000520a742b */ /* 0x001fcc0000000108 */
[----:B------:R-:W-:Y:S02]  /*4c70*/  DSETP.MIN.AND P1, P2, RZ, R6, PT ;  /* 0x00000006ff00722a */ /* 0x000fe40003a20000 */
[----:B------:R-:W-:Y:S01]  /*4c80*/  IMAD.MOV.U32 R75, RZ, RZ, R6 ;  /* 0x000000ffff4b7224 */ /* 0x000fe200078e0006 */
        /* <DEDUP_REMOVED lines=12> */
[----:B------:R-:W-:Y:S01]  /*4d50*/  IMAD.MOV.U32 R7, RZ, RZ, R83 ;  /* 0x000000ffff077224 */ /* 0x000fe200078e0053 */
[----:B------:R-:W-:-:S07]  /*4d60*/  IADD3 R10, PT, PT, R10, -0x100000, RZ ;  /* 0xfff000000a0a7810 */ /* 0x000fce0007ffe0ff */
[----:B------:R-:W-:Y:S05]  /*4d70*/  CALL.REL.NOINC `($__internal_10_$__cuda_sm20_dblrcp_rn_slowpath_v3) ;  /* 0x00000010004c7944 */ /* 0x000fea0003c00000 */
.L_x_860:
[----:B------:R-:W-:Y:S05]  /*4d80*/  BSYNC.RECONVERGENT B0 ;  /* 0x0000000000007941 */ /* 0x000fea0003800200 */
.L_x_859:
        /* <DEDUP_REMOVED lines=21> */
.L_x_862:
[----:B------:R-:W-:Y:S05]  /*4ee0*/  BSYNC.RECONVERGENT B1 ;  /* 0x0000000000017941 */ /* 0x000fea0003800200 */
.L_x_861:
[----:B------:R-:W0:Y:S01]  /*4ef0*/  LDC.64 R6, c[0x0][0x398] ;  /* 0x0000e600ff067b82 */ /* 0x000e220000000a00 */
[----:B------:R-:W-:-:S08]  /*4f00*/  DFMA R4, R10, R4, R86 ;  /* 0x000000040a04722b */ /* 0x000fd00000000056 */
[----:B------:R-:W-:-:S08]  /*4f10*/  DADD R4, R74, R4 ;  /* 0x000000004a047229 */ /* 0x000fd00000000004 */
[----:B------:R-:W-:Y:S01]  /*4f20*/  DMUL R4, R4, R76 ;  /* 0x0000004c04047228 */ /* 0x000fe20000000000 */
[----:B0-----:R-:W-:-:S06]  /*4f30*/  IMAD.WIDE R74, R29, 0x8, R6 ;  /* 0x000000081d4a7825 */ /* 0x001fcc00078e0206 */
[----:B------:R0:W-:Y:S01]  /*4f40*/  STG.E.64 desc[UR48][R74.64], R4 ;  /* 0x000000044a007986 */ /* 0x0001e2000c101b30 */
[----:B------:R-:W-:-:S05]  /*4f50*/  IMAD.WIDE R8, R26, 0x8, R74 ;  /* 0x000000081a087825 */ /* 0x000fca00078e024a */
[----:B------:R-:W2:Y:S01]  /*4f60*/  LDG.E.64 R6, desc[UR48][R8.64] ;  /* 0x0000003008067981 */ /* 0x000ea2000c1e1b00 */
[----:B------:R-:W-:Y:S01]  /*4f70*/  UMOV UR4, 0xe48e0530 ;  /* 0xe48e053000047882 */ /* 0x000fe20000000000 */
[----:B------:R-:W-:Y:S01]  /*4f80*/  UMOV UR5, 0x2b2bff2e ;  /* 0x2b2bff2e00057882 */ /* 0x000fe20000000000 */
[----:B------:R-:W-:Y:S01]  /*4f90*/  UISETP.NE.AND UP0, UPT, UR56, 0x1, UPT ;  /* 0x000000013800788c */ /* 0x000fe2000bf05270 */
[----:B--2---:R-:W-:-:S14]  /*4fa0*/  DSETP.GEU.AND P0, PT, |R6|, UR4, PT ;  /* 0x0000000406007e2a */ /* 0x004fdc000bf0e200 */
[----:B------:R-:W-:-:S07]  /*4fb0*/  @!P0 DADD R6, -RZ, |R6| ;  /* 0x00000000ff068229 */ /* 0x000fce0000000506 */
[----:B------:R0:W-:Y:S01]  /*4fc0*/  @!P0 STG.E.64 desc[UR48][R8.64], R6 ;  /* 0x0000000608008986 */ /* 0x0001e2000c101b30 */
[----:B------:R-:W-:Y:S05]  /*4fd0*/  BRA.U UP0, `(.L_x_863) ;  /* 0x0000000100407547 */ /* 0x000fea000b800000 */
[----:B0-----:R-:W2:Y:S01]  /*4fe0*/  LDG.E.64 R4, desc[UR48][R74.64] ;  /* 0x000000304a047981 */ /* 0x001ea2000c1e1b00 */
[----:B------:R-:W-:Y:S01]  /*4ff0*/  BSSY.RECONVERGENT B8, `(.L_x_863) ;  /* 0x000000e000087945 */ /* 0x000fe20003800200 */
[----:B--2---:R-:W-:-:S14]  /*5000*/  DSETP.GEU.AND P0, PT, R4, RZ, PT ;  /* 0x000000ff0400722a */ /* 0x004fdc0003f0e000 */
[----:B------:R-:W-:Y:S05]  /*5010*/  @P0 BRA `(.L_x_864) ;  /* 0x00000000002c0947 */ /* 0x000fea0003800000 */
[----:B------:R-:W-:Y:S01]  /*5020*/  MOV R0, 0x40 ;  /* 0x0000004000007802 */ /* 0x000fe20000000f00 */
[----:B------:R0:W-:Y:S01]  /*5030*/  STL.64 [R1], R16 ;  /* 0x0000001001007387 */ /* 0x0001e20000100a00 */
[----:B------:R-:W1:Y:S01]  /*5040*/  LDCU.64 UR4, c[0x4][0x28] ;  /* 0x01000500ff0477ac */ /* 0x000e620008000a00 */
[----:B------:R-:W-:Y:S01]  /*5050*/  MOV R6, R19 ;  /* 0x0000001300067202 */ /* 0x000fe20000000f00 */
[----:B------:R0:W2:Y:S01]  /*5060*/  LDC.64 R8, c[0x4][R0] ;  /* 0x0100000000087b82 */ /* 0x0000a20000000a00 */
[----:B------:R0:W-:Y:S01]  /*5070*/  STL [R1+0x8], R22 ;  /* 0x0000081601007387 */ /* 0x0001e20000100800 */
[----:B------:R-:W-:Y:S02]  /*5080*/  IMAD.MOV.U32 R7, RZ, RZ, R18 ;  /* 0x000000ffff077224 */ /* 0x000fe400078e0012 */
[----:B-1----:R-:W-:Y:S02]  /*5090*/  IMAD.U32 R4, RZ, RZ, UR4 ;  /* 0x00000004ff047e24 */ /* 0x002fe4000f8e00ff */
[----:B0-----:R-:W-:-:S07]  /*50a0*/  IMAD.U32 R5, RZ, RZ, UR5 ;  /* 0x00000005ff057e24 */ /* 0x001fce000f8e00ff */
[----:B------:R-:W-:-:S07]  /*50b0*/  LEPC R20, `(.L_x_864) ;  /* 0x000000001014794e */ /* 0x000fce0000000000 */
[----:B--2---:R-:W-:Y:S05]  /*50c0*/  CALL.ABS.NOINC R8 ;  /* 0x0000000008007343 */ /* 0x004fea0003c00000 */
.L_x_864:
[----:B------:R-:W-:Y:S05]  /*50d0*/  BSYNC.RECONVERGENT B8 ;  /* 0x0000000000087941 */ /* 0x000fea0003800200 */
.L_x_863:
[----:B------:R-:W-:Y:S01]  /*50e0*/  DSETP.GEU.AND P0, PT, R34, UR38, PT ;  /* 0x0000002622007e2a */ /* 0x000fe2000bf0e000 */
[----:B------:R-:W-:-:S13]  /*50f0*/  BSSY.RECONVERGENT B1, `(.L_x_865) ;  /* 0x0000047000017945 */ /* 0x000fda0003800200 */
[----:B------:R-:W-:Y:S05]  /*5100*/  @P0 BRA `(.L_x_866) ;  /* 0x0000000000280947 */ /* 0x000fea0003800000 */
[----:B0-----:R-:W0:Y:S01]  /*5110*/  LDC.64 R4, c[0x0][0x3b8] ;  /* 0x0000ee00ff047b82 */ /* 0x001e220000000a00 */
[----:B------:R-:W2:Y:S01]  /*5120*/  LDG.E.64 R6, desc[UR48][R50.64] ;  /* 0x0000003032067981 */ /* 0x000ea2000c1e1b00 */
[----:B0-----:R-:W-:-:S06]  /*5130*/  IMAD.WIDE R4, R24, 0x8, R4 ;  /* 0x0000000818047825 */ /* 0x001fcc00078e0204 */
[----:B------:R-:W2:Y:S01]  /*5140*/  LDG.E.64 R4, desc[UR48][R4.64] ;  /* 0x0000003004047981 */ /* 0x000ea2000c1e1b00 */
[----:B------:R-:W-:-:S08]  /*5150*/  DADD R8, R46, R44 ;  /* 0x000000002e087229 */ /* 0x000fd0000000002c */
[----:B------:R-:W-:Y:S02]  /*5160*/  DADD R8, -R42, R8 ;  /* 0x000000002a087229 */ /* 0x000fe40000000108 */
[----:B--2---:R-:W-:-:S08]  /*5170*/  DADD R6, R4, R6 ;  /* 0x0000000004067229 */ /* 0x004fd00000000006 */
[----:B------:R-:W-:-:S08]  /*5180*/  DMUL R6, R6, 0.5 ;  /* 0x3fe0000006067828 */ /* 0x000fd00000000000 */
[----:B------:R-:W-:Y:S01]  /*5190*/  DMUL R78, R6, R8 ;  /* 0x00000008064e7228 */ /* 0x000fe20000000000 */
[----:B------:R-:W-:Y:S10]  /*51a0*/  BRA `(.L_x_867) ;  /* 0x0000000000ec7947 */ /* 0x000ff40003800000 */
.L_x_866:
[----:B0-----:R-:W0:Y:S01]  /*51b0*/  LDC.64 R4, c[0x0][0x3b8] ;  /* 0x0000ee00ff047b82 */ /* 0x001e220000000a00 */
[----:B------:R-:W2:Y:S01]  /*51c0*/  LDG.E.64 R76, desc[UR48][R50.64] ;  /* 0x00000030324c7981 */ /* 0x000ea2000c1e1b00 */
[----:B0-----:R-:W-:-:S06]  /*51d0*/  IMAD.WIDE R78, R24, 0x8, R4 ;  /* 0x00000008184e7825 */ /* 0x001fcc00078e0204 */
        /* <DEDUP_REMOVED lines=21> */
[----:B------:R-:W-:Y:S01]  /*5330*/  MOV R4, R10 ;  /* 0x0000000a00047202 */ /* 0x000fe20000000f00 */
[----:B------:R-:W-:-:S07]  /*5340*/  IMAD.MOV.U32 R5, RZ, RZ, R11 ;  /* 0x000000ffff057224 */ /* 0x000fce00078e000b */
.L_x_869:
[----:B------:R-:W-:Y:S05]  /*5350*/  BSYNC.RECONVERGENT B2 ;  /* 0x0000000000027941 */ /* 0x000fea0003800200 */
.L_x_868:
        /* <DEDUP_REMOVED lines=24> */
[----:B0-----:R-:W-:Y:S01]  /*54e0*/  IMAD.U32 R20, RZ, RZ, UR4 ;  /* 0x00000004ff147e24 */ /* 0x001fe2000f8e00ff */
[----:B------:R-:W-:-:S07]  /*54f0*/  MOV R21, UR5 ;  /* 0x0000000500157c02 */ /* 0x000fce0008000f00 */
[----:B------:R-:W-:Y:S05]  /*5500*/  CALL.REL.NOINC `($__internal_11_$__cuda_sm20_div_rn_f64_full) ;  /* 0x0000000c000c7944 */ /* 0x000fea0003c00000 */
.L_x_871:
[----:B------:R-:W-:Y:S05]  /*5510*/  BSYNC.RECONVERGENT B2 ;  /* 0x0000000000027941 */ /* 0x000fea0003800200 */
.L_x_870:
[----:B------:R-:W-:Y:S02]  /*5520*/  DADD R6, R46, -R42 ;  /* 0x000000002e067229 */ /* 0x000fe4000000082a */
[----:B------:R-:W-:-:S06]  /*5530*/  DMUL R4, R10, R4 ;  /* 0x000000040a047228 */ /* 0x000fcc0000000000 */
[----:B------:R-:W-:-:S08]  /*5540*/  DADD R6, -R44, R6 ;  /* 0x000000002c067229 */ /* 0x000fd00000000106 */
[----:B------:R-:W-:-:S11]  /*5550*/  DFMA R78, R4, R6, R78 ;  /* 0x00000006044e722b */ /* 0x000fd6000000004e */
.L_x_867:
[----:B------:R-:W-:Y:S05]  /*5560*/  BSYNC.RECONVERGENT B1 ;  /* 0x0000000000017941 */ /* 0x000fea0003800200 */
.L_x_865:
[----:B------:R-:W-:Y:S01]  /*5570*/  IMAD.WIDE R72, R26, 0x8, R72 ;  /* 0x000000081a487825 */ /* 0x000fe200078e0248 */
[----:B------:R-:W2:Y:S01]  /*5580*/  LDG.E.64 R4, desc[UR48][R74.64] ;  /* 0x000000304a047981 */ /* 0x000ea2000c1e1b00 */
[----:B------:R-:W0:Y:S03]  /*5590*/  LDC.64 R8, c[0x0][0x488] ;  /* 0x00012200ff087b82 */ /* 0x000e260000000a00 */
[----:B------:R-:W3:Y:S01]  /*55a0*/  LDG.E.64 R20, desc[UR48][R72.64] ;  /* 0x0000003048147981 */ /* 0x000ee2000c1e1b00 */
[----:B------:R-:W-:-:S06]  /*55b0*/  IMAD.WIDE R6, R27, 0x8, R58 ;  /* 0x000000081b067825 */ /* 0x000fcc00078e023a */
[----:B------:R-:W4:Y:S01]  /*55c0*/  LDG.E.64 R6, desc[UR48][R6.64] ;  /* 0x0000003006067981 */ /* 0x000f22000c1e1b00 */
[----:B0-----:R-:W-:-:S06]  /*55d0*/  DADD R12, -RZ, -R8 ;  /* 0x00000000ff0c7229 */ /* 0x001fcc0000000908 */
        /* <DEDUP_REMOVED lines=8> */
[----:B---3--:R-:W-:-:S08]  /*5660*/  DMUL R10, R14, R20 ;  /* 0x000000140e0a7228 */ /* 0x008fd00000000000 */
[----:B------:R-:W-:-:S08]  /*5670*/  DFMA R8, R10, R8, R20 ;  /* 0x000000080a08722b */ /* 0x000fd00000000014 */
[----:B------:R-:W-:Y:S01]  /*5680*/  DFMA R10, R14, R8, R10 ;  /* 0x000000080e0a722b */ /* 0x000fe2000000000a */
[----:B------:R-:W-:-:S09]  /*5690*/  FSETP.GEU.AND P1, PT, |R21|, 6.5827683646048100446e-37, PT ;  /* 0x036000001500780b */ /* 0x000fd20003f2e200 */
[----:B------:R-:W-:-:S05]  /*56a0*/  FFMA R0, RZ, R13, R11 ;  /* 0x0000000dff007223 */ /* 0x000fca000000000b */
[----:B------:R-:W-:Y:S01]  /*56b0*/  FSETP.GT.AND P0, PT, |R0|, 1.469367938527859385e-39, PT ;  /* 0x001000000000780b */ /* 0x000fe20003f04200 */
[----:B----4-:R-:W-:-:S08]  /*56c0*/  DMUL R6, R44, R6 ;  /* 0x000000062c067228 */ /* 0x010fd00000000000 */
[----:B--2---:R-:W-:-:S04]  /*56d0*/  DFMA R4, R42, R4, -R6 ;  /* 0x000000042a04722b */ /* 0x004fc80000000806 */
[----:B------:R-:W-:Y:S07]  /*56e0*/  @P0 BRA P1, `(.L_x_873) ;  /* 0x00000000000c0947 */ /* 0x000fee0000800000 */
[----:B------:R-:W-:Y:S01]  /*56f0*/  IMAD.MOV.U32 R7, RZ, RZ, R13 ;  /* 0x000000ffff077224 */ /* 0x000fe200078e000d */
[----:B------:R-:W-:-:S07]  /*5700*/  MOV R0, 0x5720 ;  /* 0x0000572000007802 */ /* 0x000fce0000000f00 */
[----:B------:R-:W-:Y:S05]  /*5710*/  CALL.REL.NOINC `($__internal_11_$__cuda_sm20_div_rn_f64_full) ;  /* 0x0000000800887944 */ /* 0x000fea0003c00000 */
.L_x_873:
[----:B------:R-:W-:Y:S05]  /*5720*/  BSYNC.RECONVERGENT B1 ;  /* 0x0000000000017941 */ /* 0x000fea0003800200 */
.L_x_872:
        /* <DEDUP_REMOVED lines=26> */
.L_x_875:
[----:B------:R-:W-:Y:S05]  /*58d0*/  BSYNC.RECONVERGENT B1 ;  /* 0x0000000000017941 */ /* 0x000fea0003800200 */
.L_x_874:
        /* <DEDUP_REMOVED lines=26> */
[----:B------:R-:W-:Y:S01]  /*5a80*/  IMAD.MOV.U32 R36, RZ, RZ, R76 ;  /* 0x000000ffff247224 */ /* 0x000fe200078e004c */
[----:B------:R-:W-:-:S07]  /*5a90*/  MOV R37, R77 ;  /* 0x0000004d00257202 */ /* 0x000fce0000000f00 */
.L_x_877:
[----:B------:R-:W-:Y:S05]  /*5aa0*/  BSYNC.RECONVERGENT B0 ;  /* 0x0000000000007941 */ /* 0x000fea0003800200 */
.L_x_876:
        /* <DEDUP_REMOVED lines=21> */
.L_x_879:
[----:B------:R-:W-:Y:S05]  /*5c00*/  BSYNC.RECONVERGENT B1 ;  /* 0x0000000000017941 */ /* 0x000fea0003800200 */
.L_x_878:
[----:B------:R-:W-:Y:S01]  /*5c10*/  DFMA R4, R10, R78, R4 ;  /* 0x0000004e0a04722b */ /* 0x000fe20000000004 */
[----:B------:R-:W0:Y:S01]  /*5c20*/  LDC R0, c[0x0][0x4b4] ;  /* 0x00012d00ff007b82 */ /* 0x000e220000000800 */
[----:B------:R-:W-:Y:S01]  /*5c30*/  UMOV UR4, 0xe48e0530 ;  /* 0xe48e053000047882 */ /* 0x000fe20000000000 */
[----:B------:R-:W-:Y:S01]  /*5c40*/  UMOV UR5, 0x2b2bff2e ;  /* 0x2b2bff2e00057882 */ /* 0x000fe20000000000 */
[----:B------:R-:W-:-:S04]  /*5c50*/  IMAD.WIDE R70, R26, 0x8, R70 ;  /* 0x000000081a467825 */ /* 0x000fc800078e0246 */
[----:B------:R-:W-:-:S08]  /*5c60*/  DADD R4, R34, R4 ;  /* 0x0000000022047229 */ /* 0x000fd00000000004 */
[----:B------:R-:W-:-:S08]  /*5c70*/  DMUL R4, R4, R36 ;  /* 0x0000002404047228 */ /* 0x000fd00000000000 */
        /* <DEDUP_REMOVED lines=8> */
[----:B------:R-:W-:Y:S01]  /*5d00*/  IMAD.MOV.U32 R3, RZ, RZ, R17 ;  /* 0x000000ffff037224 */ /* 0x000fe200078e0011 */
[----:B------:R-:W-:Y:S01]  /*5d10*/  MOV R0, 0x40 ;  /* 0x0000004000007802 */ /* 0x000fe20000000f00 */
[----:B------:R0:W-:Y:S01]  /*5d20*/  STL [R1+0x8], R22 ;  /* 0x0000081601007387 */ /* 0x0001e20000100800 */
[----:B------:R-:W1:Y:S01]  /*5d30*/  LDCU.64 UR4, c[0x4][0x28] ;  /* 0x01000500ff0477ac */ /* 0x000e620008000a00 */
[----:B------:R-:W-:Y:S01]  /*5d40*/  IMAD.MOV.U32 R6, RZ, RZ, R19 ;  /* 0x000000ffff067224 */ /* 0x000fe200078e0013 */
[----:B------:R0:W2:Y:S01]  /*5d50*/  LDC.64 R8, c[0x4][R0] ;  /* 0x0100000000087b82 */ /* 0x0000a20000000a00 */
[----:B------:R0:W-:Y:S01]  /*5d60*/  STL.64 [R1], R2 ;  /* 0x0000000201007387 */ /* 0x0001e20000100a00 */
[----:B------:R-:W-:Y:S01]  /*5d70*/  IMAD.MOV.U32 R7, RZ, RZ, R18 ;  /* 0x000000ffff077224 */ /* 0x000fe200078e0012 */
[----:B-1----:R-:W-:Y:S01]  /*5d80*/  MOV R4, UR4 ;  /* 0x0000000400047c02 */ /* 0x002fe20008000f00 */
[----:B0-----:R-:W-:-:S07]  /*5d90*/  IMAD.U32 R5, RZ, RZ, UR5 ;  /* 0x00000005ff057e24 */ /* 0x001fce000f8e00ff */
[----:B------:R-:W-:-:S07]  /*5da0*/  LEPC R20, `(.L_x_835) ;  /* 0x000000001014794e */ /* 0x000fce0000000000 */
[----:B--2---:R-:W-:Y:S05]  /*5db0*/  CALL.ABS.NOINC R8 ;  /* 0x0000000008007343 */ /* 0x004fea0003c00000 */
.L_x_835:
[----:B------:R-:W-:Y:S05]  /*5dc0*/  BSYNC.RECONVERGENT B6 ;  /* 0x0000000000067941 */ /* 0x000fea0003800200 */
.L_x_831:
[----:B------:R-:W-:Y:S01]  /*5dd0*/  IADD3 R52, P0, PT, R52, 0x8, RZ ;  /* 0x0000000834347810 */ /* 0x000fe20007f1e0ff */
[----:B------:R-:W-:Y:S01]  /*5de0*/  IMAD.IADD R27, R26, 0x1, R27 ;  /* 0x000000011a1b7824 */ /* 0x000fe200078e021b */
[----:B------:R-:W-:Y:S01]  /*5df0*/  IADD3 R23, PT, PT, R23, 0x1, RZ ;  /* 0x0000000117177810 */ /* 0x000fe20007ffe0ff */
[----:B------:R-:W-:Y:S01]  /*5e00*/  VIADD R25, R25, UR57 ;  /* 0x0000003919197c36 */ /* 0x000fe20008000000 */
[----:B------:R-:W-:Y:S01]  /*5e10*/  IADD3 R50, P1, PT, R50, 0x8, RZ ;  /* 0x0000000832327810 */ /* 0x000fe20007f3e0ff */
[----:B------:R-:W-:Y:S01]  /*5e20*/  IMAD.X R53, RZ, RZ, R53, P0 ;  /* 0x000000ffff357224 */ /* 0x000fe200000e0635 */
[----:B------:R-:W-:Y:S01]  /*5e30*/  ISETP.NE.AND P0, PT, R23, RZ, PT ;  /* 0x000000ff1700720c */ /* 0x000fe20003f05270 */
[----:B------:R-:W-:Y:S01]  /*5e40*/  IMAD.IADD R31, R26, 0x1, R31 ;  /* 0x000000011a1f7824 */ /* 0x000fe200078e021f */
[----:B------:R-:W-:Y:S01]  /*5e50*/  IADD3 R24, PT, PT, R24, 0x1, RZ ;  /* 0x0000000118187810 */ /* 0x000fe20007ffe0ff */
[----:B------:R-:W-:Y:S02]  /*5e60*/  IMAD.X R51, RZ, RZ, R51, P1 ;  /* 0x000000ffff337224 */ /* 0x000fe400008e0633 */
[----:B------:R-:W-:-:S08]  /*5e70*/  IMAD.IADD R29, R26, 0x1, R29 ;  /* 0x000000011a1d7824 */ /* 0x000fd000078e021d */
[----:B------:R-:W-:Y:S05]  /*5e80*/  @P0 BRA `(.L_x_880) ;  /* 0xffffffd4001c0947 */ /* 0x000fea000383ffff */
[----:B------:R-:W-:Y:S05]  /*5e90*/  BSYNC.RECONVERGENT B7 ;  /* 0x0000000000077941 */ /* 0x000fea0003800200 */
.L_x_830:
[----:B------:R-:W-:Y:S05]  /*5ea0*/  EXIT ;  /* 0x000000000000794d */ /* 0x000fea0003800000 */
        .weak           $__internal_10_$__cuda_sm20_dblrcp_rn_slowpath_v3
        .type           $__internal_10_$__cuda_sm20_dblrcp_rn_slowpath_v3,@function
        .size           $__internal_10_$__cuda_sm20_dblrcp_rn_slowpath_v3,($__internal_11_$__cuda_sm20_div_rn_f64_full - $__internal_10_$__cuda_sm20_dblrcp_rn_slowpath_v3)
$__internal_10_$__cuda_sm20_dblrcp_rn_slowpath_v3:
[----:B------:R-:W-:Y:S01]  /*5eb0*/  DSETP.GTU.AND P0, PT, |R6|, +INF , PT ;  /* 0x7ff000000600742a */ /* 0x000fe20003f0c200 */
[----:B------:R-:W-:-:S13]  /*5ec0*/  BSSY.RECONVERGENT B1, `(.L_x_881) ;  /* 0x0000022000017945 */ /* 0x000fda0003800200 */
[----:B------:R-:W-:Y:S05]  /*5ed0*/  @P0 BRA `(.L_x_882) ;  /* 0x0000000000780947 */ /* 0x000fea0003800000 */
[----:B------:R-:W-:-:S04]  /*5ee0*/  LOP3.LUT R11, R7, 0x7fffffff, RZ, 0xc0, !PT ;  /* 0x7fffffff070b7812 */ /* 0x000fc800078ec0ff */
[----:B------:R-:W-:-:S04]  /*5ef0*/  IADD3 R3, PT, PT, R11, -0x1, RZ ;  /* 0xffffffff0b037810 */ /* 0x000fc80007ffe0ff */
[----:B------:R-:W-:-:S13]  /*5f00*/  ISETP.GE.U32.AND P0, PT, R3, 0x7fefffff, PT ;  /* 0x7fefffff0300780c */ /* 0x000fda0003f06070 */
[----:B------:R-:W-:Y:S01]  /*5f10*/  @P0 LOP3.LUT R9, R7, 0x7ff00000, RZ, 0x3c, !PT ;  /* 0x7ff0000007090812 */ /* 0x000fe200078e3cff */
[----:B------:R-:W-:Y:S01]  /*5f20*/  @P0 IMAD.MOV.U32 R8, RZ, RZ, RZ ;  /* 0x000000ffff080224 */ /* 0x000fe200078e00ff */
[----:B------:R-:W-:Y:S06]  /*5f30*/  @P0 BRA `(.L_x_883) ;  /* 0x0000000000680947 */ /* 0x000fec0003800000 */
[----:B------:R-:W-:-:S13]  /*5f40*/  ISETP.GE.U32.AND P0, PT, R11, 0x1000001, PT ;  /* 0x010000010b00780c */ /* 0x000fda0003f06070 */
[----:B------:R-:W-:Y:S05]  /*5f50*/  @!P0 BRA `(.L_x_884) ;  /* 0x0000000000348947 */ /* 0x000fea0003800000 */
[----:B------:R-:W-:Y:S02]  /*5f60*/  VIADD R13, R7, 0xc0200000 ;  /* 0xc0200000070d7836 */ /* 0x000fe40000000000 */
        /* <DEDUP_REMOVED lines=12> */
.L_x_884:
[----:B------:R-:W-:-:S06]  /*6030*/  DMUL R6, R6, 8.11296384146066816958e+31 ;  /* 0x4690000006067828 */ /* 0x000fcc0000000000 */
        /* <DEDUP_REMOVED lines=8> */
.L_x_882:
[----:B------:R-:W-:Y:S02]  /*60c0*/  LOP3.LUT R9, R7, 0x80000, RZ, 0xfc, !PT ;  /* 0x0008000007097812 */ /* 0x000fe400078efcff */
[----:B------:R-:W-:-:S07]  /*60d0*/  MOV R8, R6 ;  /* 0x0000000600087202 */ /* 0x000fce0000000f00 */
.L_x_883:
[----:B------:R-:W-:Y:S05]  /*60e0*/  BSYNC.RECONVERGENT B1 ;  /* 0x0000000000017941 */ /* 0x000fea0003800200 */
.L_x_881:
[----:B------:R-:W-:Y:S01]  /*60f0*/  IMAD.MOV.U32 R6, RZ, RZ, R0 ;  /* 0x000000ffff067224 */ /* 0x000fe200078e0000 */
[----:B------:R-:W-:Y:S01]  /*6100*/  MOV R7, 0x0 ;  /* 0x0000000000077802 */ /* 0x000fe20000000f00 */
[----:B------:R-:W-:Y:S02]  /*6110*/  IMAD.MOV.U32 R76, RZ, RZ, R8 ;  /* 0x000000ffff4c7224 */ /* 0x000fe400078e0008 */
[----:B------:R-:W-:Y:S01]  /*6120*/  IMAD.MOV.U32 R77, RZ, RZ, R9 ;  /* 0x000000ffff4d7224 */ /* 0x000fe200078e0009 */
[----:B------:R-:W-:Y:S06]  /*6130*/  RET.REL.NODEC R6 `(_Z12fband_nonisoPdS_S_S_S_S_S_S_S_S_S_S_S_S_S_S_S_S_S_S_S_S_S_S_S_S_S_diddiiddiddiiiid) ;  /* 0xffffff9c06b07950 */ /* 0x000fec0003c3ffff */
        .weak           $__internal_11_$__cuda_sm20_div_rn_f64_full
        .type           $__internal_11_$__cuda_sm20_div_rn_f64_full,@function
        .size           $__internal_11_$__cuda_sm20_div_rn_f64_full,($_Z12fband_nonisoPdS_S_S_S_S_S_S_S_S_S_S_S_S_S_S_S_S_S_S_S_S_S_S_S_S_S_diddiiddiddiiiid$__internal_accurate_pow - $__internal_11_$__cuda_sm20_div_rn_f64_full)
$__internal_11_$__cuda_sm20_div_rn_f64_full:
[C---:B------:R-:W-:Y:S01]  /*6140*/  FSETP.GEU.AND P0, PT, |R7|.reuse, 1.469367938527859385e-39, PT ;  /* 0x001000000700780b */ /* 0x040fe20003f0e200 */
[----:B------:R-:W-:Y:S01]  /*6150*/  IMAD.MOV.U32 R14, RZ, RZ, R12 ;  /* 0x000000ffff0e7224 */ /* 0x000fe200078e000c */
[----:B------:R-:W-:Y:S01]  /*6160*/  LOP3.LUT R13, R7, 0x800fffff, RZ, 0xc0, !PT ;  /* 0x800fffff070d7812 */ /* 0x000fe200078ec0ff */
[----:B------:R-:W-:Y:S01]  /*6170*/  IMAD.MOV.U32 R15, RZ, RZ, R7 ;  /* 0x000000ffff0f7224 */ /* 0x000fe200078e0007 */
[----:B------:R-:W-:Y:S01]  /*6180*/  FSETP.GEU.AND P2, PT, |R21|, 1.469367938527859385e-39, PT ;  /* 0x001000001500780b */ /* 0x000fe20003f4e200 */
[----:B------:R-:W-:Y:S01]  /*6190*/  IMAD.MOV.U32 R10, RZ, RZ, 0x1 ;  /* 0x00000001ff0a7424 */ /* 0x000fe200078e00ff */
[----:B------:R-:W-:Y:S01]  /*61a0*/  LOP3.LUT R13, R13, 0x3ff00000, RZ, 0xfc, !PT ;  /* 0x3ff000000d0d7812 */ /* 0x000fe200078efcff */
[----:B------:R-:W-:Y:S01]  /*61b0*/  BSSY.RECONVERGENT B0, `(.L_x_885) ;  /* 0x0000051000007945 */ /* 0x000fe20003800200 */
[----:B------:R-:W-:Y:S02]  /*61c0*/  LOP3.LUT R3, R21, 0x7ff00000, RZ, 0xc0, !PT ;  /* 0x7ff0000015037812 */ /* 0x000fe400078ec0ff */
[----:B------:R-:W-:-:S03]  /*61d0*/  LOP3.LUT R8, R7, 0x7ff00000, RZ, 0xc0, !PT ;  /* 0x7ff0000007087812 */ /* 0x000fc600078ec0ff */
[----:B------:R-:W-:Y:S01]  /*61e0*/  @!P0 DMUL R12, R14, 8.98846567431157953865e+307 ;  /* 0x7fe000000e0c8828 */ /* 0x000fe20000000000 */
[----:B------:R-:W-:-:S03]  /*61f0*/  ISETP.GE.U32.AND P1, PT, R3, R8, PT ;  /* 0x000000080300720c */ /* 0x000fc60003f26070 */
[----:B------:R-:W-:Y:S01]  /*6200*/  @!P2 LOP3.LUT R6, R15, 0x7ff00000, RZ, 0xc0, !PT ;  /* 0x7ff000000f06a812 */ /* 0x000fe200078ec0ff */
[----:B------:R-:W-:Y:S01]  /*6210*/  @!P2 IMAD.MOV.U32 R90, RZ, RZ, RZ ;  /* 0x000000ffff5aa224 */ /* 0x000fe200078e00ff */
[----:B------:R-:W0:Y:S02]  /*6220*/  MUFU.RCP64H R11, R13 ;  /* 0x0000000d000b7308 */ /* 0x000e240000001800 */
[----:B------:R-:W-:Y:S02]  /*6230*/  @!P2 ISETP.GE.U32.AND P3, PT, R3, R6, PT ;  /* 0x000000060300a20c */ /* 0x000fe40003f66070 */
[----:B------:R-:W-:Y:S02]  /*6240*/  MOV R6, 0x1ca00000 ;  /* 0x1ca0000000067802 */ /* 0x000fe40000000f00 */
[----:B------:R-:W-:Y:S02]  /*6250*/  @!P0 LOP3.LUT R8, R13, 0x7ff00000, RZ, 0xc0, !PT ;  /* 0x7ff000000d088812 */ /* 0x000fe400078ec0ff */
[----:B------:R-:W-:-:S02]  /*6260*/  @!P2 SEL R7, R6, 0x63400000, !P3 ;  /* 0x634000000607a807 */ /* 0x000fc40005800000 */
[----:B------:R-:W-:Y:S02]  /*6270*/  SEL R9, R6, 0x63400000, !P1 ;  /* 0x6340000006097807 */ /* 0x000fe40004800000 */
[----:B------:R-:W-:-:S04]  /*6280*/  @!P2 LOP3.LUT R7, R7, 0x80000000, R21, 0xf8, !PT ;  /* 0x800000000707a812 */ /* 0x000fc800078ef815 */
[----:B------:R-:W-:Y:S01]  /*6290*/  @!P2 LOP3.LUT R91, R7, 0x100000, RZ, 0xfc, !PT ;  /* 0x00100000075ba812 */ /* 0x000fe200078efcff */
[----:B0-----:R-:W-:Y:S01]  /*62a0*/  DFMA R84, R10, -R12, 1 ;  /* 0x3ff000000a54742b */ /* 0x001fe2000000080c */
[----:B------:R-:W-:-:S07]  /*62b0*/  IMAD.MOV.U32 R7, RZ, RZ, R3 ;  /* 0x000000ffff077224 */ /* 0x000fce00078e0003 */
[----:B------:R-:W-:-:S08]  /*62c0*/  DFMA R84, R84, R84, R84 ;  /* 0x000000545454722b */ /* 0x000fd00000000054 */
[----:B------:R-:W-:Y:S01]  /*62d0*/  DFMA R10, R10, R84, R10 ;  /* 0x000000540a0a722b */ /* 0x000fe2000000000a */
[----:B------:R-:W-:Y:S01]  /*62e0*/  LOP3.LUT R85, R9, 0x800fffff, R21, 0xf8, !PT ;  /* 0x800fffff09557812 */ /* 0x000fe200078ef815 */
[----:B------:R-:W-:-:S06]  /*62f0*/  IMAD.MOV.U32 R84, RZ, RZ, R20 ;  /* 0x000000ffff547224 */ /* 0x000fcc00078e0014 */
[----:B------:R-:W-:Y:S02]  /*6300*/  DFMA R88, R10, -R12, 1 ;  /* 0x3ff000000a58742b */ /* 0x000fe4000000080c */
[----:B------:R-:W-:-:S06]  /*6310*/  @!P2 DFMA R84, R84, 2, -R90 ;  /* 0x400000005454a82b */ /* 0x000fcc000000085a */
[----:B------:R-:W-:-:S04]  /*6320*/  DFMA R88, R10, R88, R10 ;  /* 0x000000580a58722b */ /* 0x000fc8000000000a */
[----:B------:R-:W-:-:S04]  /*6330*/  @!P2 LOP3.LUT R7, R85, 0x7ff00000, RZ, 0xc0, !PT ;  /* 0x7ff000005507a812 */ /* 0x000fc800078ec0ff */
[----:B------:R-:W-:Y:S01]  /*6340*/  DMUL R10, R88, R84 ;  /* 0x00000054580a7228 */ /* 0x000fe20000000000 */
[----:B------:R-:W-:-:S04]  /*6350*/  IADD3 R9, PT, PT, R7, -0x1, RZ ;  /* 0xffffffff07097810 */ /* 0x000fc80007ffe0ff */
[----:B------:R-:W-:-:S03]  /*6360*/  ISETP.GT.U32.AND P0, PT, R9, 0x7feffffe, PT ;  /* 0x7feffffe0900780c */ /* 0x000fc60003f04070 */
[----:B------:R-:W-:-:S08]  /*6370*/  DFMA R90, R10, -R12, R84 ;  /* 0x8000000c0a5a722b */ /* 0x000fd00000000054 */
[----:B------:R-:W-:Y:S01]  /*6380*/  DFMA R88, R88, R90, R10 ;  /* 0x0000005a5858722b */ /* 0x000fe2000000000a */
[----:B------:R-:W-:-:S05]  /*6390*/  VIADD R10, R8, 0xffffffff ;  /* 0xffffffff080a7836 */ /* 0x000fca0000000000 */
        /* <DEDUP_REMOVED lines=29> */
.L_x_886:
        /* <DEDUP_REMOVED lines=16> */
.L_x_889:
[----:B------:R-:W-:Y:S01]  /*6670*/  LOP3.LUT R11, R15, 0x80000, RZ, 0xfc, !PT ;  /* 0x000800000f0b7812 */ /* 0x000fe200078efcff */
[----:B------:R-:W-:Y:S01]  /*6680*/  IMAD.MOV.U32 R10, RZ, RZ, R14 ;  /* 0x000000ffff0a7224 */ /* 0x000fe200078e000e */
[----:B------:R-:W-:Y:S06]  /*6690*/  BRA `(.L_x_887) ;  /* 0x0000000000087947 */ /* 0x000fec0003800000 */
.L_x_888:
[----:B------:R-:W-:Y:S01]  /*66a0*/  LOP3.LUT R11, R21, 0x80000, RZ, 0xfc, !PT ;  /* 0x00080000150b7812 */ /* 0x000fe200078efcff */
[----:B------:R-:W-:-:S07]  /*66b0*/  IMAD.MOV.U32 R10, RZ, RZ, R20 ;  /* 0x000000ffff0a7224 */ /* 0x000fce00078e0014 */
.L_x_887:
[----:B------:R-:W-:Y:S05]  /*66c0*/  BSYNC.RECONVERGENT B0 ;  /* 0x0000000000007941 */ /* 0x000fea0003800200 */
.L_x_885:
[----:B------:R-:W-:Y:S02]  /*66d0*/  HFMA2 R7, -RZ, RZ, 0, 0 ;  /* 0x00000000ff077431 */ /* 0x000fe400000001ff */
[----:B------:R-:W-:-:S04]  /*66e0*/  IMAD.MOV.U32 R6, RZ, RZ, R0 ;  /* 0x000000ffff067224 */ /* 0x000fc800078e0000 */
[----:B------:R-:W-:Y:S05]  /*66f0*/  RET.REL.NODEC R6 `(_Z12fband_nonisoPdS_S_S_S_S_S_S_S_S_S_S_S_S_S_S_S_S_S_S_S_S_S_S_S_S_S_diddiiddiddiiiid) ;  /* 0xffffff9806407950 */ /* 0x000fea0003c3ffff */
        .type           $_Z12fband_nonisoPdS_S_S_S_S_S_S_S_S_S_S_S_S_S_S_S_S_S_S_S_S_S_S_S_S_S_diddiiddiddiiiid$__internal_accurate_pow,@function
        .size           $_Z12fband_nonisoPdS_S_S_S_S_S_S_S_S_S_S_S_S_S_S_S_S_S_S_S_S_S_S_S_S_S_diddiiddiddiiiid$__internal_accurate_pow,(.L_x_1570 - $_Z12fband_nonisoPdS_S_S_S_S_S_S_S_S_S_S_S_S_S_S_S_S_S_S_S_S_S_S_S_S_S_diddiiddiddiiiid$__internal_accurate_pow)
$_Z12fband_nonisoPdS_S_S_S_S_S_S_S_S_S_S_S_S_S_S_S_S_S_S_S_S_S_S_S_S_S_diddiiddiddiiiid$__internal_accurate_pow:
[----:B------:R-:W-:Y:S01]  /*6700*/  ISETP.GT.U32.AND P0, PT, R3, 0xfffff, PT ;  /* 0x000fffff0300780c */ /* 0x000fe20003f04070 */
[--C-:B------:R-:W-:Y:S01]  /*6710*/  IMAD.MOV.U32 R7, RZ, RZ, R3.reuse ;  /* 0x000000ffff077224 */ /* 0x100fe200078e0003 */
[----:B------:R-:W-:Y:S01]  /*6720*/  MOV R8, RZ ;  /* 0x000000ff00087202 */ /* 0x000fe20000000f00 */
[----:B------:R-:W-:Y:S01]  /*6730*/  UMOV UR4, 0x7d2cafe2 ;  /* 0x7d2cafe200047882 */ /* 0x000fe20000000000 */
[----:B------:R-:W-:Y:S01]  /*6740*/  UMOV UR5, 0x3eb0f5ff ;  /* 0x3eb0f5ff00057882 */ /* 0x000fe20000000000 */
[----:B------:R-:W-:Y:S01]  /*6750*/  SHF.R.U32.HI R3, RZ, 0x14, R3 ;  /* 0x00000014ff037819 */ /* 0x000fe20000011603 */
[----:B------:R-:W-:Y:S01]  /*6760*/  UMOV UR6, 0xfefa39ef ;  /* 0xfefa39ef00067882 */ /* 0x000fe20000000000 */
[----:B------:R-:W-:-:S06]  /*6770*/  UMOV UR7, 0x3fe62e42 ;  /* 0x3fe62e4200077882 */ /* 0x000fcc0000000000 */
[----:B------:R-:W-:-:S10]  /*6780*/  @!P0 DMUL R86, R6, 1.80143985094819840000e+16 ;  /* 0x4350000006568828 */ /* 0x000fd40000000000 */
[----:B------:R-:W-:Y:S01]  /*6790*/  @!P0 IMAD.MOV.U32 R7, RZ, RZ, R87 ;  /* 0x000000ffff078224 */ /* 0x000fe200078e0057 */
[----:B------:R-:W-:Y:S01]  /*67a0*/  @!P0 LEA.HI R3, R87, 0xffffffca, RZ, 0xc ;  /* 0xffffffca57038811 */ /* 0x000fe200078f60ff */
[----:B------:R-:W-:-:S03]  /*67b0*/  @!P0 IMAD.MOV.U32 R6, RZ, RZ, R86 ;  /* 0x000000ffff068224 */ /* 0x000fc600078e0056 */
[----:B------:R-:W-:Y:S02]  /*67c0*/  LOP3.LUT R7, R7, 0x800fffff, RZ, 0xc0, !PT ;  /* 0x800fffff07077812 */ /* 0x000fe400078ec0ff */
[----:B------:R-:W-:Y:S02]  /*67d0*/  MOV R10, R6 ;  /* 0x00000006000a7202 */ /* 0x000fe40000000f00 */
[----:B------:R-:W-:-:S04]  /*67e0*/  LOP3.LUT R7, R7, 0x3ff00000, RZ, 0xfc, !PT ;  /* 0x3ff0000007077812 */ /* 0x000fc800078efcff */
[----:B------:R-:W-:Y:S01]  /*67f0*/  ISETP.GE.U32.AND P1, PT, R7, 0x3ff6a09f, PT ;  /* 0x3ff6a09f0700780c */ /* 0x000fe20003f26070 */
[----:B------:R-:W-:-:S12]  /*6800*/  IMAD.MOV.U32 R11, RZ, RZ, R7 ;  /* 0x000000ffff0b7224 */ /* 0x000fd800078e0007 */
[----:B------:R-:W-:-:S04]  /*6810*/  @P1 VIADD R6, R11, 0xfff00000 ;  /* 0xfff000000b061836 */ /* 0x000fc80000000000 */
[----:B------:R-:W-:-:S06]  /*6820*/  @P1 IMAD.MOV.U32 R11, RZ, RZ, R6 ;  /* 0x000000ffff0b1224 */ /* 0x000fcc00078e0006 */
        /* <DEDUP_REMOVED lines=10> */
[----:B------:R-:W-:Y:S02]  /*68d0*/  DMUL R10, R84, R84 ;  /* 0x00000054540a7228 */ /* 0x000fe40000000000 */
[----:B------:R-:W-:-:S06]  /*68e0*/  DADD R72, R6, -R84 ;  /* 0x0000000006487229 */ /* 0x000fcc0000000854 */
[----:B------:R-:W-:Y:S01]  /*68f0*/  DFMA R8, R10, UR4, R8 ;  /* 0x000000040a087c2b */ /* 0x000fe20008000008 */
[----:B------:R-:W-:Y:S01]  /*6900*/  UMOV UR4, 0x75488a3f ;  /* 0x75488a3f00047882 */ /* 0x000fe20000000000 */
[----:B------:R-:W-:Y:S01]  /*6910*/  UMOV UR5, 0x3ef3b20a ;  /* 0x3ef3b20a00057882 */ /* 0x000fe20000000000 */
[----:B------:R-:W-:-:S05]  /*6920*/  DADD R72, R72, R72 ;  /* 0x0000000048487229 */ /* 0x000fca0000000048 */
[----:B------:R-:W-:Y:S01]  /*6930*/  DFMA R8, R10, R8, UR4 ;  /* 0x000000040a087e2b */ /* 0x000fe20008000008 */
[----:B------:R-:W-:Y:S01]  /*6940*/  UMOV UR4, 0xe4faecd5 ;  /* 0xe4faecd500047882 */ /* 0x000fe20000000000 */
[----:B------:R-:W-:Y:S01]  /*6950*/  UMOV UR5, 0x3f1745cd ;  /* 0x3f1745cd00057882 */ /* 0x000fe20000000000 */
[-C--:B------:R-:W-:Y:S02]  /*6960*/  DFMA R72, R6, -R84.reuse, R72 ;  /* 0x800000540648722b */ /* 0x080fe40000000048 */
[----:B------:R-:W-:-:S03]  /*6970*/  DMUL R6, R84, R84 ;  /* 0x0000005454067228 */ /* 0x000fc60000000000 */
[----:B------:R-:W-:Y:S01]  /*6980*/  DFMA R8, R10, R8, UR4 ;  /* 0x000000040a087e2b */ /* 0x000fe20008000008 */
[----:B------:R-:W-:Y:S01]  /*6990*/  UMOV UR4, 0x258a578b ;  /* 0x258a578b00047882 */ /* 0x000fe20000000000 */
[----:B------:R-:W-:Y:S01]  /*69a0*/  UMOV UR5, 0x3f3c71c7 ;  /* 0x3f3c71c700057882 */ /* 0x000fe20000000000 */
[----:B------:R-:W-:-:S05]  /*69b0*/  DMUL R72, R12, R72 ;  /* 0x000000480c487228 */ /* 0x000fca0000000000 */
[----:B------:R-:W-:Y:S01]  /*69c0*/  DFMA R8, R10, R8, UR4 ;  /* 0x000000040a087e2b */ /* 0x000fe20008000008 */
[----:B------:R-:W-:Y:S01]  /*69d0*/  UMOV UR4, 0x9242b910 ;  /* 0x9242b91000047882 */ /* 0x000fe20000000000 */
[----:B------:R-:W-:-:S03]  /*69e0*/  UMOV UR5, 0x3f624924 ;  /* 0x3f62492400057882 */ /* 0x000fc60000000000 */
[----:B------:R-:W-:Y:S01]  /*69f0*/  VIADD R13, R73, 0x100000 ;  /* 0x00100000490d7836 */ /* 0x000fe20000000000 */
[----:B------:R-:W-:Y:S02]  /*6a00*/  MOV R12, R72 ;  /* 0x00000048000c7202 */ /* 0x000fe40000000f00 */
        /* <DEDUP_REMOVED lines=11> */
[C---:B------:R-:W-:Y:S02]  /*6ac0*/  DFMA R8, R84.reuse, R84, -R6 ;  /* 0x000000545408722b */ /* 0x040fe40000000806 */
[----:B------:R-:W-:-:S04]  /*6ad0*/  DMUL R10, R84, R6 ;  /* 0x00000006540a7228 */ /* 0x000fc80000000000 */
[----:B------:R-:W-:Y:S01]  /*6ae0*/  DADD R20, R20, -UR4 ;  /* 0x8000000414147e29 */ /* 0x000fe20008000000 */
[----:B------:R-:W-:Y:S01]  /*6af0*/  UMOV UR4, 0x80000000 ;  /* 0x8000000000047882 */ /* 0x000fe20000000000 */
[C---:B------:R-:W-:Y:S01]  /*6b00*/  DFMA R12, R84.reuse, R12, R8 ;  /* 0x0000000c540c722b */ /* 0x040fe20000000008 */
[----:B------:R-:W-:Y:S01]  /*6b10*/  UMOV UR5, 0x43300000 ;  /* 0x4330000000057882 */ /* 0x000fe20000000000 */
[----:B------:R-:W-:-:S04]  /*6b20*/  DFMA R8, R84, R6, -R10 ;  /* 0x000000065408722b */ /* 0x000fc8000000080a */
[----:B------:R-:W-:-:S04]  /*6b30*/  DADD R14, R64, R20 ;  /* 0x00000000400e7229 */ /* 0x000fc80000000014 */
[----:B------:R-:W-:-:S04]  /*6b40*/  DFMA R8, R72, R6, R8 ;  /* 0x000000064808722b */ /* 0x000fc80000000008 */
[----:B------:R-:W-:Y:S02]  /*6b50*/  DMUL R6, R14, R10 ;  /* 0x0000000a0e067228 */ /* 0x000fe40000000000 */
[----:B------:R-:W-:Y:S02]  /*6b60*/  DADD R64, R64, -R14 ;  /* 0x0000000040407229 */ /* 0x000fe4000000080e */
[----:B------:R-:W-:-:S04]  /*6b70*/  DFMA R8, R84, R12, R8 ;  /* 0x0000000c5408722b */ /* 0x000fc80000000008 */
        /* <DEDUP_REMOVED lines=12> */
[----:B------:R-:W-:Y:S02]  /*6c40*/  @P1 VIADD R6, R3, 0xfffffc02 ;  /* 0xfffffc0203061836 */ /* 0x000fe40000000000 */
[----:B------:R-:W-:-:S03]  /*6c50*/  IMAD.MOV.U32 R7, RZ, RZ, 0x43300000 ;  /* 0x43300000ff077424 */ /* 0x000fc600078e00ff */
[----:B------:R-:W-:Y:S01]  /*6c60*/  DADD R72, R72, R84 ;  /* 0x0000000048487229 */ /* 0x000fe20000000054 */
[----:B------:R-:W-:-:S06]  /*6c70*/  LOP3.LUT R6, R6, 0x80000000, RZ, 0x3c, !PT ;  /* 0x8000000006067812 */ /* 0x000fcc00078e3cff */
[----:B------:R-:W-:Y:S01]  /*6c80*/  DADD R10, R6, -UR4 ;  /* 0x80000004060a7e29 */ /* 0x000fe20008000000 */
[----:B------:R-:W-:Y:S01]  /*6c90*/  UMOV UR4, 0xfefa39ef ;  /* 0xfefa39ef00047882 */ /* 0x000fe20000000000 */
[----:B------:R-:W-:Y:S01]  /*6ca0*/  DADD R12, R8, R72 ;  /* 0x00000000080c7229 */ /* 0x000fe20000000048 */
[----:B------:R-:W-:-:S07]  /*6cb0*/  UMOV UR5, 0x3fe62e42 ;  /* 0x3fe62e4200057882 */ /* 0x000fce0000000000 */
[--C-:B------:R-:W-:Y:S01]  /*6cc0*/  DFMA R6, R10, UR4, R12.reuse ;  /* 0x000000040a067c2b */ /* 0x100fe2000800000c */
[----:B------:R-:W-:Y:S01]  /*6cd0*/  UMOV UR4, 0x3b39803f ;  /* 0x3b39803f00047882 */ /* 0x000fe20000000000 */
[----:B------:R-:W-:Y:S01]  /*6ce0*/  DADD R14, R8, -R12 ;  /* 0x00000000080e7229 */ /* 0x000fe2000000080c */
[----:B------:R-:W-:-:S05]  /*6cf0*/  UMOV UR5, 0x3c7abc9e ;  /* 0x3c7abc9e00057882 */ /* 0x000fca0000000000 */
[----:B------:R-:W-:Y:S02]  /*6d00*/  DFMA R8, R10, -UR6, R6 ;  /* 0x800000060a087c2b */ /* 0x000fe40008000006 */
[----:B------:R-:W-:-:S06]  /*6d10*/  DADD R14, R72, R14 ;  /* 0x00000000480e7229 */ /* 0x000fcc000000000e */
[----:B------:R-:W-:-:S08]  /*6d20*/  DADD R8, -R12, R8 ;  /* 0x000000000c087229 */ /* 0x000fd00000000108 */
[----:B------:R-:W-:-:S08]  /*6d30*/  DADD R8, R14, -R8 ;  /* 0x000000000e087229 */ /* 0x000fd00000000808 */
[----:B------:R-:W-:Y:S01]  /*6d40*/  DFMA R10, R10, UR4, R8 ;  /* 0x000000040a0a7c2b */ /* 0x000fe20008000008 */
[----:B------:R-:W-:Y:S02]  /*6d50*/  USHF.L.U32 UR5, UR51, 0x1, URZ ;  /* 0x0000000133057899 */ /* 0x000fe400080006ff */
[----:B------:R-:W-:Y:S02]  /*6d60*/  ULOP3.LUT UR4, UR51, 0xff0fffff, URZ, 0xc0, !UPT ;  /* 0xff0fffff33047892 */ /* 0x000fe4000f8ec0ff */
[----:B------:R-:W-:-:S03]  /*6d70*/  UISETP.GT.U32.AND UP0, UPT, UR5, -0x2000001, UPT ;  /* 0xfdffffff0500788c */ /* 0x000fc6000bf04070 */
[----:B------:R-:W-:Y:S01]  /*6d80*/  DADD R8, R6, R10 ;  /* 0x0000000006087229 */ /* 0x000fe2000000000a */
[----:B------:R-:W-:-:S03]  /*6d90*/  USEL UR5, UR4, UR51, UP0 ;  /* 0x0000003304057287 */ /* 0x000fc60008000000 */
[----:B------:R-:W-:-:S04]  /*6da0*/  UMOV UR4, UR50 ;  /* 0x0000003200047c82 */ /* 0x000fc80008000000 */
[----:B------:R-:W-:Y:S02]  /*6db0*/  DADD R6, R6, -R8 ;  /* 0x0000000006067229 */ /* 0x000fe40000000808 */
[----:B------:R-:W-:-:S06]  /*6dc0*/  DMUL R12, R8, UR4 ;  /* 0x00000004080c7c28 */ /* 0x000fcc0008000000 */
[----:B------:R-:W-:Y:S02]  /*6dd0*/  DADD R10, R10, R6 ;  /* 0x000000000a0a7229 */ /* 0x000fe40000000006 */
[----:B------:R-:W-:Y:S01]  /*6de0*/  DFMA R8, R8, UR4, -R12 ;  /* 0x0000000408087c2b */ /* 0x000fe2000800080c */
[----:B------:R-:W-:Y:S01]  /*6df0*/  MOV R6, 0x652b82fe ;  /* 0x652b82fe00067802 */ /* 0x000fe20000000f00 */
[----:B------:R-:W-:-:S06]  /*6e00*/  IMAD.MOV.U32 R7, RZ, RZ, 0x3ff71547 ;  /* 0x3ff71547ff077424 */ /* 0x000fcc00078e00ff */
[----:B------:R-:W-:Y:S01]  /*6e10*/  DFMA R10, R10, UR4, R8 ;  /* 0x000000040a0a7c2b */ /* 0x000fe20008000008 */
[----:B------:R-:W-:Y:S01]  /*6e20*/  UMOV UR4, 0x3b39803f ;  /* 0x3b39803f00047882 */ /* 0x000fe20000000000 */
[----:B------:R-:W-:-:S06]  /*6e30*/  UMOV UR5, 0x3c7abc9e ;  /* 0x3c7abc9e00057882 */ /* 0x000fcc0000000000 */
[----:B------:R-:W-:-:S08]  /*6e40*/  DADD R14, R12, R10 ;  /* 0x000000000c0e7229 */ /* 0x000fd0000000000a */
[----:B------:R-:W-:Y:S02]  /*6e50*/  DFMA R6, R14, R6, 6.75539944105574400000e+15 ;  /* 0x433800000e06742b */ /* 0x000fe40000000006 */
[----:B------:R-:W-:Y:S01]  /*6e60*/  FSETP.GEU.AND P0, PT, |R15|, 4.1917929649353027344, PT ;  /* 0x4086232b0f00780b */ /* 0x000fe20003f0e200 */
[----:B------:R-:W-:-:S05]  /*6e70*/  DADD R12, R12, -R14 ;  /* 0x000000000c0c7229 */ /* 0x000fca000000080e */
[----:B------:R-:W-:-:S03]  /*6e80*/  DADD R8, R6, -6.75539944105574400000e+15 ;  /* 0xc338000006087429 */ /* 0x000fc60000000000 */
[----:B------:R-:W-:-:S05]  /*6e90*/  DADD R10, R10, R12 ;  /* 0x000000000a0a7229 */ /* 0x000fca000000000c */
[----:B------:R-:W-:-:S08]  /*6ea0*/  DFMA R20, R8, -UR6, R14 ;  /* 0x8000000608147c2b */ /* 0x000fd0000800000e */
        /* <DEDUP_REMOVED lines=32> */
[----:B------:R-:W-:Y:S01]  /*70b0*/  LEA R13, R6, R9, 0x14 ;  /* 0x00000009060d7211 */ /* 0x000fe200078ea0ff */
        /* <DEDUP_REMOVED lines=14> */
.L_x_890:
[----:B------:R-:W-:Y:S01]  /*71a0*/  DFMA R10, R10, R12, R12 ;  /* 0x0000000c0a0a722b */ /* 0x000fe2000000000c */
[----:B------:R-:W-:Y:S01]  /*71b0*/  IMAD.MOV.U32 R8, RZ, RZ, R0 ;  /* 0x000000ffff087224 */ /* 0x000fe200078e0000 */
[----:B------:R-:W-:Y:S01]  /*71c0*/  DSETP.NEU.AND P0, PT, |R12|, +INF , PT ;  /* 0x7ff000000c00742a */ /* 0x000fe20003f0d200 */
[----:B------:R-:W-:-:S07]  /*71d0*/  IMAD.MOV.U32 R9, RZ, RZ, 0x0 ;  /* 0x00000000ff097424 */ /* 0x000fce00078e00ff */
[----:B------:R-:W-:Y:S02]  /*71e0*/  FSEL R6, R12, R10, !P0 ;  /* 0x0000000a0c067208 */ /* 0x000fe40004000000 */
[----:B------:R-:W-:Y:S01]  /*71f0*/  FSEL R3, R13, R11, !P0 ;  /* 0x0000000b0d037208 */ /* 0x000fe20004000000 */
[----:B------:R-:W-:Y:S06]  /*7200*/  RET.REL.NODEC R8 `(_Z12fband_nonisoPdS_S_S_S_S_S_S_S_S_S_S_S_S_S_S_S_S_S_S_S_S_S_S_S_S_S_diddiiddiddiiiid) ;  /* 0xffffff8c087c7950 */ /* 0x000fec0003c3ffff */
.L_x_891:
        /* <DEDUP_REMOVED lines=15> */
.L_x_1570:


//--------------------- .text._Z9fband_isoPdS_S_S_S_S_S_S_S_S_S_S_diddiiddidiiiid --------------------------
	.section	.text._Z9fband_isoPdS_S_S_S_S_S_S_S_S_S_S_diddiiddidiiiid,"ax",@progbits
	.align	128
        .global         _Z9fband_isoPdS_S_S_S_S_S_S_S_S_S_S_diddiiddidiiiid
        .type           _Z9fband_isoPdS_S_S_S_S_S_S_S_S_S_S_diddiiddidiiiid,@function
        .size           _Z9fband_isoPdS_S_S_S_S_S_S_S_S_S_S_diddiiddidiiiid,(.L_x_1573 - _Z9fband_isoPdS_S_S_S_S_S_S_S_S_S_S_diddiiddidiiiid)
        .other          _Z9fband_isoPdS_S_S_S_S_S_S_S_S_S_S_diddiiddidiiiid,@"STO_CUDA_ENTRY STV_DEFAULT"
_Z9fband_isoPdS_S_S_S_S_S_S_S_S_S_S_diddiiddidiiiid:
.text._Z9fband_isoPdS_S_S_S_S_S_S_S_S_S_S_diddiiddidiiiid:
        /* <DEDUP_REMOVED lines=12> */
[----:B-----5:R-:W-:-:S05]  /*00c0*/  IADD3 R19, P1, PT, R1, UR4, RZ ;  /* 0x0000000401137c10 */ /* 0x020fca000ff3e0ff */
[----:B--2---:R-:W-:Y:S02]  /*00d0*/  IMAD.X R18, RZ, RZ, UR5, P1 ;  /* 0x00000005ff127e24 */ /* 0x004fe400088e06ff */
[----:B-1----:R-:W-:-:S05]  /*00e0*/  IMAD R22, R3, UR7, R22 ;  /* 0x0000000703167c24 */ /* 0x002fca000f8e0216 */
[----:B----4-:R-:W-:Y:S01]  /*00f0*/  ISETP.GE.AND P0, PT, R22, UR50, PT ;  /* 0x0000003216007c0c */ /* 0x010fe2000bf06270 */
[----:B---3--:R-:W-:Y:S02]  /*0100*/  IMAD R17, R0, UR6, R17 ;  /* 0x0000000600117c24 */ /* 0x008fe4000f8e0211 */
[----:B0-----:R-:W-:-:S05]  /*0110*/  IMAD.U32 R0, RZ, RZ, UR8 ;  /* 0x00000008ff007e24 */ /* 0x001fca000f8e00ff */
[----:B------:R-:W-:-:S13]  /*0120*/  ISETP.GE.OR P0, PT, R17, R0, P0 ;  /* 0x000000001100720c */ /* 0x000fda0000706670 */
[----:B------:R-:W-:Y:S05]  /*0130*/  @P0 EXIT ;  /* 0x000000000000094d */ /* 0x000fea0003800000 */
[----:B------:R-:W0:Y:S01]  /*0140*/  LDCU UR4, c[0x0][0x400] ;  /* 0x00008000ff0477ac */ /* 0x000e220008000800 */
[----:B------:R-:W1:Y:S01]  /*0150*/  LDCU.64 UR44, c[0x0][0x358] ;  /* 0x00006b00ff2c77ac */ /* 0x000e620008000a00 */
[----:B------:R-:W2:Y:S01]  /*0160*/  LDCU UR51, c[0x0][0x404] ;  /* 0x00008080ff3377ac */ /* 0x000ea20008000800 */
[----:B------:R-:W3:Y:S01]  /*0170*/  LDCU.64 UR38, c[0x0][0x438] ;  /* 0x00008700ff2677ac */ /* 0x000ee20008000a00 */
[----:B------:R-:W4:Y:S01]  /*0180*/  LDCU.64 UR36, c[0x0][0x420] ;  /* 0x00008400ff2477ac */ /* 0x000f220008000a00 */
[----:B0-----:R-:W-:Y:S01]  /*0190*/  UISETP.GE.AND UP0, UPT, UR4, 0x1, UPT ;  /* 0x000000010400788c */ /* 0x001fe2000bf06270 */
[----:B------:R-:W-:Y:S01]  /*01a0*/  UMOV UR46, URZ ;  /* 0x000000ff002e7c82 */ /* 0x000fe20008000000 */
[----:B------:R-:W-:-:S07]  /*01b0*/  UMOV UR47, 0x40000000 ;  /* 0x40000000002f7882 */ /* 0x000fce0000000000 */
[----:B-1234-:R-:W-:Y:S05]  /*01c0*/  BRA.U !UP0, `(.L_x_892) ;  /* 0x0000001508387547 */ /* 0x01efea000b800000 */
[----:B------:R-:W0:Y:S01]  /*01d0*/  LDCU UR8, c[0x0][0x3fc] ;  /* 0x00007f80ff0877ac */ /* 0x000e220008000800 */
[----:B------:R-:W1:Y:S01]  /*01e0*/  LDC.64 R6, c[0x0][0x3f8] ;  /* 0x0000fe00ff067b82 */ /* 0x000e620000000a00 */
[----:B------:R-:W-:Y:S01]  /*01f0*/  IMAD.MOV.U32 R2, RZ, RZ, 0x1 ;  /* 0x00000001ff027424 */ /* 0x000fe200078e00ff */
[----:B------:R-:W2:Y:S01]  /*0200*/  LDCU UR5, c[0x0][0x428] ;  /* 0x00008500ff0577ac */ /* 0x000ea20008000800 */
[----:B------:R-:W-:Y:S01]  /*0210*/  IMAD R23, R17, UR4, R17 ;  /* 0x0000000411177c24 */ /* 0x000fe2000f8e0211 */
[----:B------:R-:W3:Y:S04]  /*0220*/  LDCU.64 UR6, c[0x0][0x408] ;  /* 0x00008100ff0677ac */ /* 0x000ee80008000a00 */
[----:B------:R-:W4:Y:S01]  /*0230*/  LDC.64 R8, c[0x0][0x3f0] ;  /* 0x0000fc00ff087b82 */ /* 0x000f220000000a00 */
[----:B0-----:R-:W1:Y:S02]  /*0240*/  MUFU.RCP64H R3, UR8 ;  /* 0x0000000800037d08 */ /* 0x001e640008001800 */
[----:B-1----:R-:W-:-:S08]  /*0250*/  DFMA R4, R2, -R6, 1 ;  /* 0x3ff000000204742b */ /* 0x002fd00000000806 */
[----:B------:R-:W-:-:S08]  /*0260*/  DFMA R4, R4, R4, R4 ;  /* 0x000000040404722b */ /* 0x000fd00000000004 */
[----:B------:R-:W-:-:S08]  /*0270*/  DFMA R4, R2, R4, R2 ;  /* 0x000000040204722b */ /* 0x000fd00000000002 */
[----:B------:R-:W-:-:S08]  /*0280*/  DFMA R2, R4, -R6, 1 ;  /* 0x3ff000000402742b */ /* 0x000fd00000000806 */
[----:B------:R-:W-:Y:S02]  /*0290*/  DFMA R4, R4, R2, R4 ;  /* 0x000000020404722b */ /* 0x000fe40000000004 */
[----:B--2---:R-:W0:Y:S06]  /*02a0*/  I2F.F64 R2, UR5 ;  /* 0x0000000500027d12 */ /* 0x004e2c0008201c00 */
[----:B----4-:R-:W-:-:S08]  /*02b0*/  DMUL R56, R4, R8 ;  /* 0x0000000804387228 */ /* 0x010fd00000000000 */
[----:B------:R-:W-:Y:S01]  /*02c0*/  DFMA R6, R56, -R6, R8 ;  /* 0x800000063806722b */ /* 0x000fe20000000008 */
[----:B------:R-:W1:Y:S01]  /*02d0*/  LDC R8, c[0x0][0x3f4] ;  /* 0x0000fd00ff087b82 */ /* 0x000e620000000800 */
[----:B0-----:R-:W-:-:S06]  /*02e0*/  DADD R2, -R2, 1 ;  /* 0x3ff0000002027429 */ /* 0x001fcc0000000100 */
[----:B------:R-:W-:Y:S02]  /*02f0*/  DFMA R56, R4, R6, R56 ;  /* 0x000000060438722b */ /* 0x000fe40000000038 */
[----:B---3--:R-:W-:Y:S01]  /*0300*/  DMUL R14, R2, UR6 ;  /* 0x00000006020e7c28 */ /* 0x008fe20008000000 */
[----:B------:R-:W-:-:S07]  /*0310*/  IMAD R2, R0, UR50, RZ ;  /* 0x0000003200027c24 */ /* 0x000fce000f8e02ff */
[----:B------:R-:W-:-:S05]  /*0320*/  FFMA R4, RZ, UR8, R57 ;  /* 0x00000008ff047c23 */ /* 0x000fca0008000039 */
[----:B------:R-:W-:Y:S02]  /*0330*/  FSETP.GT.AND P0, PT, |R4|, 1.469367938527859385e-39, PT ;  /* 0x001000000400780b */ /* 0x000fe40003f04200 */
[----:B-1----:R-:W-:-:S13]  /*0340*/  FSETP.GEU.AND P1, PT, |R8|, 6.5827683646048100446e-37, PT ;  /* 0x036000000800780b */ /* 0x002fda0003f2e200 */
[----:B------:R-:W-:Y:S05]  /*0350*/  @P0 BRA P1, `(.L_x_893) ;  /* 0x0000000000200947 */ /* 0x000fea0000800000 */
[----:B------:R-:W0:Y:S01]  /*0360*/  LDCU.64 UR4, c[0x0][0x3f0] ;  /* 0x00007e00ff0477ac */ /* 0x000e220008000a00 */
[----:B------:R-:W-:Y:S01]  /*0370*/  MOV R0, 0x3e0 ;  /* 0x000003e000007802 */ /* 0x000fe20000000f00 */
[----:B------:R-:W1:Y:S01]  /*0380*/  LDCU.64 UR6, c[0x0][0x3f8] ;  /* 0x00007f00ff0677ac */ /* 0x000e620008000a00 */
[----:B0-----:R-:W-:Y:S02]  /*0390*/  IMAD.U32 R8, RZ, RZ, UR4 ;  /* 0x00000004ff087e24 */ /* 0x001fe4000f8e00ff */
[----:B------:R-:W-:Y:S01]  /*03a0*/  IMAD.U32 R9, RZ, RZ, UR5 ;  /* 0x00000005ff097e24 */ /* 0x000fe2000f8e00ff */
[----:B-1----:R-:W-:Y:S01]  /*03b0*/  MOV R10, UR6 ;  /* 0x00000006000a7c02 */ /* 0x002fe20008000f00 */
[----:B------:R-:W-:-:S07]  /*03c0*/  IMAD.U32 R11, RZ, RZ, UR7 ;  /* 0x00000007ff0b7e24 */ /* 0x000fce000f8e00ff */
[----:B------:R-:W-:Y:S05]  /*03d0*/  CALL.REL.NOINC `($__internal_13_$__cuda_sm20_div_rn_f64_full) ;  /* 0x0000002800587944 */ /* 0x000fea0003c00000 */
.L_x_893:
[----:B------:R-:W0:Y:S01]  /*03e0*/  LDC.64 R30, c[0x0][0x400] ;  /* 0x00010000ff1e7b82 */ /* 0x000e220000000a00 */
[----:B------:R-:W1:Y:S01]  /*03f0*/  LDCU.64 UR4, c[0x0][0x398] ;  /* 0x00007300ff0477ac */ /* 0x000e620008000a00 */
[----:B------:R-:W-:Y:S01]  /*0400*/  DMUL R56, R56, R56 ;  /* 0x0000003838387228 */ /* 0x000fe20000000000 */
[----:B------:R-:W-:Y:S01]  /*0410*/  SHF.R.S32.HI R27, RZ, 0x1f, R23 ;  /* 0x0000001fff1b7819 */ /* 0x000fe20000011417 */
[----:B------:R-:W-:Y:S01]  /*0420*/  BSSY.RECONVERGENT B7, `(.L_x_892) ;  /* 0x0000128000077945 */ /* 0x000fe20003800200 */
[----:B------:R-:W2:Y:S01]  /*0430*/  LDCU UR7, c[0x0][0x418] ;  /* 0x00008300ff0777ac */ /* 0x000ea20008000800 */
[----:B------:R-:W3:Y:S04]  /*0440*/  LDCU UR6, c[0x0][0x400] ;  /* 0x00008000ff0677ac */ /* 0x000ee80008000800 */
[----:B------:R-:W-:Y:S01]  /*0450*/  DMUL R14, R14, R56 ;  /* 0x000000380e0e7228 */ /* 0x000fe20000000000 */
[----:B------:R-:W4:Y:S01]  /*0460*/  LDCU UR52, c[0x0][0x404] ;  /* 0x00008080ff3477ac */ /* 0x000f220008000800 */
[----:B------:R-:W0:Y:S01]  /*0470*/  LDCU.64 UR42, c[0x0][0x438] ;  /* 0x00008700ff2a77ac */ /* 0x000e220008000a00 */
[----:B------:R-:W0:Y:S02]  /*0480*/  LDCU.64 UR40, c[0x0][0x420] ;  /* 0x00008400ff2877ac */ /* 0x000e240008000a00 */
[-C--:B0-----:R-:W-:Y:S01]  /*0490*/  IADD3 R0, P0, PT, R23, R30.reuse, RZ ;  /* 0x0000001e17007210 */ /* 0x081fe20007f1e0ff */
[C---:B------:R-:W-:Y:S01]  /*04a0*/  VIADD R16, R30.reuse, 0xffffffff ;  /* 0xffffffff1e107836 */ /* 0x040fe20000000000 */
[----:B------:R-:W0:Y:S01]  /*04b0*/  LDCU.64 UR48, c[0x0][0x398] ;  /* 0x00007300ff3077ac */ /* 0x000e220008000a00 */
[--C-:B------:R-:W-:Y:S01]  /*04c0*/  IMAD R37, R31, R30, R17.reuse ;  /* 0x0000001e1f257224 */ /* 0x100fe200078e0211 */
[----:B------:R-:W-:Y:S01]  /*04d0*/  LEA.HI.X.SX32 R3, R30, R27, 0x1, P0 ;  /* 0x0000001b1e037211 */ /* 0x000fe200000f0eff */
[----:B------:R-:W-:Y:S01]  /*04e0*/  IMAD R31, R16, R31, R17 ;  /* 0x0000001f101f7224 */ /* 0x000fe200078e0211 */
[----:B-1----:R-:W-:Y:S01]  /*04f0*/  LEA R28, P0, R0, UR4, 0x3 ;  /* 0x00000004001c7c11 */ /* 0x002fe2000f8018ff */
[----:B------:R-:W-:Y:S01]  /*0500*/  UMOV UR4, 0x54442d18 ;  /* 0x54442d1800047882 */ /* 0x000fe20000000000 */
[----:B------:R-:W-:-:S02]  /*0510*/  IMAD.MOV.U32 R30, RZ, RZ, 0x1 ;  /* 0x00000001ff1e7424 */ /* 0x000fc400078e00ff */
[----:B------:R-:W-:Y:S01]  /*0520*/  LEA.HI.X R29, R0, UR5, R3, 0x3, P0 ;  /* 0x00000005001d7c11 */ /* 0x000fe200080f1c03 */
[----:B------:R-:W-:Y:S01]  /*0530*/  UMOV UR5, 0x400921fb ;  /* 0x400921fb00057882 */ /* 0x000fe20000000000 */
[----:B---3--:R-:W-:Y:S01]  /*0540*/  IMAD.U32 R36, RZ, RZ, UR6 ;  /* 0x00000006ff247e24 */ /* 0x008fe2000f8e00ff */
[----:B------:R-:W-:Y:S01]  /*0550*/  DMUL R24, R14, UR4 ;  /* 0x000000040e187c28 */ /* 0x000fe20008000000 */
[--C-:B--2---:R-:W-:Y:S02]  /*0560*/  IMAD R37, R37, UR7, R22.reuse ;  /* 0x0000000725257c24 */ /* 0x104fe4000f8e0216 */
[----:B----4-:R-:W-:-:S08]  /*0570*/  IMAD R39, R31, UR7, R22 ;  /* 0x000000071f277c24 */ /* 0x010fd0000f8e0216 */
.L_x_910:
[----:B------:R-:W-:-:S13]  /*0580*/  ISETP.NE.AND P0, PT, R30, 0x1, PT ;  /* 0x000000011e00780c */ /* 0x000fda0003f05270 */
[----:B-1----:R-:W2:Y:S01]  /*0590*/  @!P0 LDG.E.64 R4, desc[UR44][R28.64+-0x8] ;  /* 0xfffff82c1c048981 */ /* 0x002ea2000c1e1b00 */
[----:B------:R-:W1:Y:S01]  /*05a0*/  @!P0 LDC.64 R6, c[0x0][0x380] ;  /* 0x0000e000ff068b82 */ /* 0x000e620000000a00 */
[----:B------:R-:W-:Y:S01]  /*05b0*/  BSSY.RECONVERGENT B6, `(.L_x_894) ;  /* 0x0000104000067945 */ /* 0x000fe20003800200 */
[----:B-1----:R-:W-:Y:S01]  /*05c0*/  @!P0 IMAD.WIDE R6, R39, 0x8, R6 ;  /* 0x0000000827068825 */ /* 0x002fe200078e0206 */
[----:B--2---:R-:W-:-:S07]  /*05d0*/  @!P0 DMUL R4, R24, R4 ;  /* 0x0000000418048228 */ /* 0x004fce0000000000 */
[----:B------:R1:W-:Y:S01]  /*05e0*/  @!P0 STG.E.64 desc[UR44][R6.64], R4 ;  /* 0x0000000406008986 */ /* 0x0003e2000c101b2c */
[----:B------:R-:W-:Y:S05]  /*05f0*/  @!P0 BRA `(.L_x_895) ;  /* 0x0000000c00fc8947 */ /* 0x000fea0003800000 */
[----:B------:R-:W2:Y:S01]  /*0600*/  LDC R0, c[0x0][0x42c] ;  /* 0x00010b00ff007b82 */ /* 0x000ea20000000800 */
[----:B------:R-:W3:Y:S07]  /*0610*/  LDCU.64 UR4, c[0x0][0x3e0] ;  /* 0x00007c00ff0477ac */ /* 0x000eee0008000a00 */
[----:B------:R-:W4:Y:S08]  /*0620*/  LDC.64 R34, c[0x0][0x3a0] ;  /* 0x0000e800ff227b82 */ /* 0x000f300000000a00 */
[----:B------:R-:W0:Y:S01]  /*0630*/  LDC.64 R50, c[0x0][0x3a8] ;  /* 0x0000ea00ff327b82 */ /* 0x000e220000000a00 */
[----:B---3--:R-:W-:-:S02]  /*0640*/  IMAD.U32 R40, RZ, RZ, UR4 ;  /* 0x00000004ff287e24 */ /* 0x008fc4000f8e00ff */
[----:B------:R-:W-:Y:S01]  /*0650*/  IMAD.U32 R41, RZ, RZ, UR5 ;  /* 0x00000005ff297e24 */ /* 0x000fe2000f8e00ff */
[----:B--2---:R-:W-:-:S04]  /*0660*/  ISETP.NE.AND P0, PT, R0, 0x1, PT ;  /* 0x000000010000780c */ /* 0x004fc80003f05270 */
[----:B------:R-:W2:Y:S01]  /*0670*/  LDC.64 R48, c[0x0][0x3b0] ;  /* 0x0000ec00ff307b82 */ /* 0x000ea20000000a00 */
[----:B----4-:R-:W-:-:S07]  /*0680*/  IMAD.WIDE R34, R39, 0x8, R34 ;  /* 0x0000000827227825 */ /* 0x010fce00078e0222 */
[----:B------:R-:W3:Y:S01]  /*0690*/  LDC.64 R46, c[0x0][0x3b8] ;  /* 0x0000ee00ff2e7b82 */ /* 0x000ee20000000a00 */
[----:B------:R-:W4:Y:S07]  /*06a0*/  LDG.E.64 R34, desc[UR44][R34.64] ;  /* 0x0000002c22227981 */ /* 0x000f2e000c1e1b00 */
[----:B-1----:R-:W1:Y:S08]  /*06b0*/  @!P0 LDC.64 R4, c[0x0][0x3d8] ;  /* 0x0000f600ff048b82 */ /* 0x002e700000000a00 */
[----:B------:R-:W3:Y:S08]  /*06c0*/  LDC.64 R44, c[0x0][0x3c0] ;  /* 0x0000f000ff2c7b82 */ /* 0x000ef00000000a00 */
[----:B------:R-:W3:Y:S01]  /*06d0*/  LDC.64 R42, c[0x0][0x3c8] ;  /* 0x0000f200ff2a7b82 */ /* 0x000ee20000000a00 */
[----:B-1----:R-:W-:-:S07]  /*06e0*/  @!P0 IMAD.WIDE R4, R31, 0x8, R4 ;  /* 0x000000081f048825 */ /* 0x002fce00078e0204 */
[----:B------:R-:W1:Y:S01]  /*06f0*/  LDC R0, c[0x0][0x430] ;  /* 0x00010c00ff007b82 */ /* 0x000e620000000800 */
[----:B------:R-:W4:Y:S01]  /*0700*/  @!P0 LDG.E.64 R40, desc[UR44][R4.64] ;  /* 0x0000002c04288981 */ /* 0x000f22000c1e1b00 */
[----:B0-----:R-:W-:-:S04]  /*0710*/  IMAD.WIDE R50, R39, 0x8, R50 ;  /* 0x0000000827327825 */ /* 0x001fc800078e0232 */
[C---:B--2---:R-:W-:Y:S02]  /*0720*/  IMAD.WIDE R48, R39.reuse, 0x8, R48 ;  /* 0x0000000827307825 */ /* 0x044fe400078e0230 */
[----:B------:R-:W5:Y:S02]  /*0730*/  LDG.E.64 R50, desc[UR44][R50.64] ;  /* 0x0000002c32327981 */ /* 0x000f64000c1e1b00 */
[C---:B---3--:R-:W-:Y:S02]  /*0740*/  IMAD.WIDE R46, R39.reuse, 0x8, R46 ;  /* 0x00000008272e7825 */ /* 0x048fe400078e022e */
[----:B------:R-:W5:Y:S02]  /*0750*/  LDG.E.64 R48, desc[UR44][R48.64] ;  /* 0x0000002c30307981 */ /* 0x000f64000c1e1b00 */
[C---:B------:R-:W-:Y:S02]  /*0760*/  IMAD.WIDE R44, R39.reuse, 0x8, R44 ;  /* 0x00000008272c7825 */ /* 0x040fe400078e022c */
[----:B------:R-:W5:Y:S02]  /*0770*/  LDG.E.64 R46, desc[UR44][R46.64] ;  /* 0x0000002c2e2e7981 */ /* 0x000f64000c1e1b00 */
[----:B------:R-:W-:-:S02]  /*0780*/  IMAD.WIDE R42, R39, 0x8, R42 ;  /* 0x00000008272a7825 */ /* 0x000fc400078e022a */
[----:B------:R-:W5:Y:S04]  /*0790*/  LDG.E.64 R44, desc[UR44][R44.64] ;  /* 0x0000002c2c2c7981 */ /* 0x000f68000c1e1b00 */
[----:B------:R-:W5:Y:S01]  /*07a0*/  LDG.E.64 R42, desc[UR44][R42.64] ;  /* 0x0000002c2a2a7981 */ /* 0x000f62000c1e1b00 */
[----:B------:R-:W-:Y:S01]  /*07b0*/  BSSY.RECONVERGENT B0, `(.L_x_896) ;  /* 0x000004c000007945 */ /* 0x000fe20003800200 */
[----:B------:R-:W-:Y:S01]  /*07c0*/  MOV R32, 0x0 ;  /* 0x0000000000207802 */ /* 0x000fe20000000f00 */
[----:B------:R-:W-:Y:S01]  /*07d0*/  IMAD.MOV.U32 R33, RZ, RZ, 0x3ff00000 ;  /* 0x3ff00000ff217424 */ /* 0x000fe200078e00ff */
[----:B----4-:R-:W-:-:S06]  /*07e0*/  DSETP.GE.AND P0, PT, R40, RZ, PT ;  /* 0x000000ff2800722a */ /* 0x010fcc0003f06000 */
[----:B------:R-:W-:-:S06]  /*07f0*/  DSETP.LEU.OR P0, PT, R34, UR42, !P0 ;  /* 0x0000002a22007e2a */ /* 0x000fcc000c70b400 */
[----:B-1----:R-:W-:-:S13]  /*0800*/  ISETP.NE.OR P0, PT, R0, 0x1, P0 ;  /* 0x000000010000780c */ /* 0x002fda0000705670 */
        /* <DEDUP_REMOVED lines=13> */
[----:B-----5:R-:W-:Y:S05]  /*08e0*/  CALL.REL.NOINC `($_Z9fband_isoPdS_S_S_S_S_S_S_S_S_S_S_diddiiddidiiiid$__internal_accurate_pow) ;  /* 0x0000002800807944 */ /* 0x020fea0003c00000 */
[----:B------:R-:W-:Y:S05]  /*08f0*/  BSYNC.RECONVERGENT B1 ;  /* 0x0000000000017941 */ /* 0x000fea0003800200 */
.L_x_898:
        /* <DEDUP_REMOVED lines=25> */
[----:B------:R-:W-:Y:S05]  /*0a90*/  CALL.REL.NOINC `($_Z9fband_isoPdS_S_S_S_S_S_S_S_S_S_S_diddiiddidiiiid$__internal_accurate_pow) ;  /* 0x0000002800147944 */ /* 0x000fea0003c00000 */
[----:B------:R-:W-:Y:S05]  /*0aa0*/  BSYNC.RECONVERGENT B1 ;  /* 0x0000000000017941 */ /* 0x000fea0003800200 */
.L_x_899:
        /* <DEDUP_REMOVED lines=14> */
.L_x_901:
[----:B------:R-:W-:Y:S05]  /*0b90*/  BSYNC.RECONVERGENT B1 ;  /* 0x0000000000017941 */ /* 0x000fea0003800200 */
.L_x_900:
        /* <DEDUP_REMOVED lines=13> */
.L_x_897:
[----:B------:R-:W-:Y:S05]  /*0c70*/  BSYNC.RECONVERGENT B0 ;  /* 0x0000000000007941 */ /* 0x000fea0003800200 */
.L_x_896:
[----:B------:R-:W0:Y:S08]  /*0c80*/  LDC.64 R14, c[0x0][0x390] ;  /* 0x0000e400ff0e7b82 */ /* 0x000e300000000a00 */
[----:B------:R-:W1:Y:S08]  /*0c90*/  LDC.64 R4, c[0x0][0x388] ;  /* 0x0000e200ff047b82 */ /* 0x000e700000000a00 */
[----:B------:R-:W2:Y:S01]  /*0ca0*/  LDC.64 R40, c[0x0][0x380] ;  /* 0x0000e000ff287b82 */ /* 0x000ea20000000a00 */
[----:B0-----:R-:W-:Y:S01]  /*0cb0*/  IMAD.WIDE R14, R39, 0x8, R14 ;  /* 0x00000008270e7825 */ /* 0x001fe200078e020e */
[----:B------:R-:W-:-:S06]  /*0cc0*/  IADD3 R0, P0, PT, R23, R36, RZ ;  /* 0x0000002417007210 */ /* 0x000fcc0007f1e0ff */
[----:B------:R-:W0:Y:S01]  /*0cd0*/  LDC.64 R6, c[0x0][0x410] ;  /* 0x00010400ff067b82 */ /* 0x000e220000000a00 */
[----:B------:R-:W3:Y:S01]  /*0ce0*/  LDG.E.64 R8, desc[UR44][R14.64] ;  /* 0x0000002c0e087981 */ /* 0x000ee2000c1e1b00 */
[----:B------:R-:W-:Y:S01]  /*0cf0*/  LEA.HI.X.SX32 R3, R36, R27, 0x1, P0 ;  /* 0x0000001b24037211 */ /* 0x000fe200000f0eff */
[----:B-1----:R-:W-:Y:S01]  /*0d00*/  IMAD.WIDE R4, R39, 0x8, R4 ;  /* 0x0000000827047825 */ /* 0x002fe200078e0204 */
[----:B------:R-:W-:-:S05]  /*0d10*/  LEA R20, P0, R0, UR48, 0x3 ;  /* 0x0000003000147c11 */ /* 0x000fca000f8018ff */
[----:B------:R-:W4:Y:S01]  /*0d20*/  LDG.E.64 R4, desc[UR44][R4.64] ;  /* 0x0000002c04047981 */ /* 0x000f22000c1e1b00 */
[----:B------:R-:W-:Y:S01]  /*0d30*/  LEA.HI.X R21, R0, UR49, R3, 0x3, P0 ;  /* 0x0000003100157c11 */ /* 0x000fe200080f1c03 */
[----:B--2---:R-:W-:-:S05]  /*0d40*/  IMAD.WIDE R40, R37, 0x8, R40 ;  /* 0x0000000825287825 */ /* 0x004fca00078e0228 */
[----:B------:R-:W2:Y:S04]  /*0d50*/  LDG.E.64 R20, desc[UR44][R20.64+-0x8] ;  /* 0xfffff82c14147981 */ /* 0x000ea8000c1e1b00 */
[----:B------:R-:W2:Y:S01]  /*0d60*/  LDG.E.64 R40, desc[UR44][R40.64] ;  /* 0x0000002c28287981 */ /* 0x000ea2000c1e1b00 */
        /* <DEDUP_REMOVED lines=11> */
[----:B------:R-:W-:Y:S02]  /*0e20*/  DFMA R56, R12, R6, R56 ;  /* 0x000000060c38722b */ /* 0x000fe40000000038 */
[----:B-----5:R-:W-:Y:S01]  /*0e30*/  DADD R6, R50, R48 ;  /* 0x0000000032067229 */ /* 0x020fe20000000030 */
[----:B------:R-:W-:-:S07]  /*0e40*/  FSETP.GEU.AND P1, PT, |R9|, 6.5827683646048100446e-37, PT ;  /* 0x036000000900780b */ /* 0x000fce0003f2e200 */
[----:B------:R-:W-:-:S05]  /*0e50*/  FFMA R0, RZ, R11, R57 ;  /* 0x0000000bff007223 */ /* 0x000fca0000000039 */
[----:B------:R-:W-:Y:S01]  /*0e60*/  FSETP.GT.AND P0, PT, |R0|, 1.469367938527859385e-39, PT ;  /* 0x001000000000780b */ /* 0x000fe20003f04200 */
[----:B----4-:R-:W-:Y:S02]  /*0e70*/  DMUL R4, R48, R4 ;  /* 0x0000000430047228 */ /* 0x010fe40000000000 */
[----:B------:R-:W-:-:S06]  /*0e80*/  DADD R6, -R46, R6 ;  /* 0x000000002e067229 */ /* 0x000fcc0000000106 */
[----:B--2---:R-:W-:Y:S02]  /*0e90*/  DFMA R40, R46, R40, -R4 ;  /* 0x000000282e28722b */ /* 0x004fe40000000804 */
[----:B------:R-:W-:Y:S02]  /*0ea0*/  DMUL R20, R20, R6 ;  /* 0x0000000614147228 */ /* 0x000fe40000000000 */
[----:B------:R-:W-:Y:S09]  /*0eb0*/  @P0 BRA P1, `(.L_x_903) ;  /* 0x0000000000080947 */ /* 0x000ff20000800000 */
[----:B------:R-:W-:-:S07]  /*0ec0*/  MOV R0, 0xee0 ;  /* 0x00000ee000007802 */ /* 0x000fce0000000f00 */
[----:B------:R-:W-:Y:S05]  /*0ed0*/  CALL.REL.NOINC `($__internal_13_$__cuda_sm20_div_rn_f64_full) ;  /* 0x0000001c00987944 */ /* 0x000fea0003c00000 */
.L_x_903:
[----:B------:R-:W-:Y:S05]  /*0ee0*/  BSYNC.RECONVERGENT B0 ;  /* 0x0000000000007941 */ /* 0x000fea0003800200 */
.L_x_902:
[----:B------:R-:W-:Y:S01]  /*0ef0*/  IMAD.WIDE R8, R2, 0x8, R14 ;  /* 0x0000000802087825 */ /* 0x000fe200078e020e */
[----:B------:R-:W0:Y:S05]  /*0f00*/  LDC.64 R6, c[0x0][0x410] ;  /* 0x00010400ff067b82 */ /* 0x000e2a0000000a00 */
        /* <DEDUP_REMOVED lines=20> */
[----:B------:R-:W-:-:S07]  /*1050*/  MOV R0, 0x1070 ;  /* 0x0000107000007802 */ /* 0x000fce0000000f00 */
[----:B------:R-:W-:Y:S05]  /*1060*/  CALL.REL.NOINC `($__internal_13_$__cuda_sm20_div_rn_f64_full) ;  /* 0x0000001c00347944 */ /* 0x000fea0003c00000 */
[----:B------:R-:W-:Y:S01]  /*1070*/  IMAD.MOV.U32 R4, RZ, RZ, R56 ;  /* 0x000000ffff047224 */ /* 0x000fe200078e0038 */
[----:B------:R-:W-:-:S07]  /*1080*/  MOV R5, R57 ;  /* 0x0000003900057202 */ /* 0x000fce0000000f00 */
.L_x_905:
[----:B------:R-:W-:Y:S05]  /*1090*/  BSYNC.RECONVERGENT B0 ;  /* 0x0000000000007941 */ /* 0x000fea0003800200 */
.L_x_904:
        /* <DEDUP_REMOVED lines=25> */
[----:B------:R-:W-:Y:S05]  /*1230*/  CALL.REL.NOINC `($__internal_12_$__cuda_sm20_dblrcp_rn_slowpath_v3) ;  /* 0x0000001800147944 */ /* 0x000fea0003c00000 */
[----:B------:R-:W-:Y:S02]  /*1240*/  IMAD.MOV.U32 R42, RZ, RZ, R46 ;  /* 0x000000ffff2a7224 */ /* 0x000fe400078e002e */
[----:B------:R-:W-:-:S07]  /*1250*/  IMAD.MOV.U32 R43, RZ, RZ, R47 ;  /* 0x000000ffff2b7224 */ /* 0x000fce00078e002f */
.L_x_907:
[----:B------:R-:W-:Y:S05]  /*1260*/  BSYNC.RECONVERGENT B0 ;  /* 0x0000000000007941 */ /* 0x000fea0003800200 */
.L_x_906:
[----:B------:R-:W-:Y:S01]  /*1270*/  DADD R10, -R34, R32 ;  /* 0x00000000220a7229 */ /* 0x000fe20000000120 */
[----:B------:R-:W-:Y:S01]  /*1280*/  IMAD.MOV.U32 R4, RZ, RZ, 0x1 ;  /* 0x00000001ff047424 */ /* 0x000fe200078e00ff */
[----:B------:R-:W-:Y:S04]  /*1290*/  BSSY.RECONVERGENT B0, `(.L_x_908) ;  /* 0x0000017000007945 */ /* 0x000fe80003800200 */
[----:B------:R-:W0:Y:S02]  /*12a0*/  MUFU.RCP64H R5, R11 ;  /* 0x0000000b00057308 */ /* 0x000e240000001800 */
[----:B0-----:R-:W-:-:S08]  /*12b0*/  DFMA R6, -R10, R4, 1 ;  /* 0x3ff000000a06742b */ /* 0x001fd00000000104 */
[----:B------:R-:W-:-:S08]  /*12c0*/  DFMA R6, R6, R6, R6 ;  /* 0x000000060606722b */ /* 0x000fd00000000006 */
[----:B------:R-:W-:Y:S01]  /*12d0*/  DFMA R8, R4, R6, R4 ;  /* 0x000000060408722b */ /* 0x000fe20000000004 */
[----:B------:R-:W-:Y:S01]  /*12e0*/  IMAD.MOV.U32 R6, RZ, RZ, 0x54442d18 ;  /* 0x54442d18ff067424 */ /* 0x000fe200078e00ff */
[----:B------:R-:W-:Y:S01]  /*12f0*/  DADD R4, -R34, 1 ;  /* 0x3ff0000022047429 */ /* 0x000fe20000000100 */
[----:B------:R-:W-:-:S05]  /*1300*/  IMAD.MOV.U32 R7, RZ, RZ, 0x401921fb ;  /* 0x401921fbff077424 */ /* 0x000fca00078e00ff */
[----:B------:R-:W-:Y:S02]  /*1310*/  DFMA R12, -R10, R8, 1 ;  /* 0x3ff000000a0c742b */ /* 0x000fe40000000108 */
[----:B------:R-:W-:-:S06]  /*1320*/  DMUL R6, R6, UR40 ;  /* 0x0000002806067c28 */ /* 0x000fcc0008000000 */
[----:B------:R-:W-:Y:S02]  /*1330*/  DFMA R12, R8, R12, R8 ;  /* 0x0000000c080c722b */ /* 0x000fe40000000008 */
        /* <DEDUP_REMOVED lines=11> */
[----:B------:R-:W-:Y:S05]  /*13f0*/  CALL.REL.NOINC `($__internal_13_$__cuda_sm20_div_rn_f64_full) ;  /* 0x0000001800507944 */ /* 0x000fea0003c00000 */
.L_x_909:
[----:B------:R-:W-:Y:S05]  /*1400*/  BSYNC.RECONVERGENT B0 ;  /* 0x0000000000007941 */ /* 0x000fea0003800200 */
.L_x_908:
        /* <DEDUP_REMOVED lines=15> */
[----:B--2---:R-:W-:Y:S05]  /*1500*/  @P0 BRA `(.L_x_895) ;  /* 0x0000000000380947 */ /* 0x004fea0003800000 */
[----:B------:R-:W0:Y:S01]  /*1510*/  LDCU UR4, c[0x0][0x2f8] ;  /* 0x00005f00ff0477ac */ /* 0x000e220008000800 */
[----:B------:R-:W-:Y:S01]  /*1520*/  MOV R0, 0x40 ;  /* 0x0000004000007802 */ /* 0x000fe20000000f00 */
[----:B------:R-:W-:Y:S02]  /*1530*/  IMAD.MOV.U32 R6, RZ, RZ, R19 ;  /* 0x000000ffff067224 */ /* 0x000fe400078e0013 */
[----:B------:R-:W-:Y:S01]  /*1540*/  IMAD.MOV.U32 R7, RZ, RZ, R18 ;  /* 0x000000ffff077224 */ /* 0x000fe200078e0012 */
[----:B------:R1:W2:Y:S01]  /*1550*/  LDC.64 R8, c[0x4][R0] ;  /* 0x0100000000087b82 */ /* 0x0002a20000000a00 */
[----:B0-----:R-:W-:Y:S01]  /*1560*/  VIADD R3, R19, -UR4 ;  /* 0x8000000413037c36 */ /* 0x001fe20008000000 */
[----:B------:R-:W0:Y:S04]  /*1570*/  LDCU.64 UR4, c[0x4][0x18] ;  /* 0x01000300ff0477ac */ /* 0x000e280008000a00 */
[----:B------:R1:W-:Y:S04]  /*1580*/  STL.64 [R3+0x10], R10 ;  /* 0x0000100a03007387 */ /* 0x0003e80000100a00 */
[----:B------:R1:W-:Y:S04]  /*1590*/  STL.64 [R3], R16 ;  /* 0x0000001003007387 */ /* 0x0003e80000100a00 */
[----:B------:R1:W-:Y:S01]  /*15a0*/  STL [R3+0x8], R22 ;  /* 0x0000081603007387 */ /* 0x0003e20000100800 */
[----:B0-----:R-:W-:-:S02]  /*15b0*/  IMAD.U32 R4, RZ, RZ, UR4 ;  /* 0x00000004ff047e24 */ /* 0x001fc4000f8e00ff */
[----:B------:R-:W-:-:S07]  /*15c0*/  IMAD.U32 R5, RZ, RZ, UR5 ;  /* 0x00000005ff057e24 */ /* 0x000fce000f8e00ff */
[----:B------:R-:W-:-:S07]  /*15d0*/  LEPC R20, `(.L_x_895) ;  /* 0x000000001014794e */ /* 0x000fce0000000000 */
[----:B-12---:R-:W-:Y:S05]  /*15e0*/  CALL.ABS.NOINC R8 ;  /* 0x0000000008007343 */ /* 0x006fea0003c00000 */
.L_x_895:
[----:B0-----:R-:W-:Y:S05]  /*15f0*/  BSYNC.RECONVERGENT B6 ;  /* 0x0000000000067941 */ /* 0x001fea0003800200 */
.L_x_894:
[----:B------:R-:W-:Y:S01]  /*1600*/  IADD3 R0, PT, PT, R16, 0x1, RZ ;  /* 0x0000000110007810 */ /* 0x000fe20007ffe0ff */
[--C-:B------:R-:W-:Y:S02]  /*1610*/  IMAD.IADD R39, R39, 0x1, -R2.reuse ;  /* 0x0000000127277824 */ /* 0x100fe400078e0a02 */
[----:B------:R-:W-:Y:S01]  /*1620*/  IMAD.IADD R37, R37, 0x1, -R2 ;  /* 0x0000000125257824 */ /* 0x000fe200078e0a02 */
[----:B------:R-:W-:Y:S01]  /*1630*/  ISETP.GT.U32.AND P0, PT, R0, 0x1, PT ;  /* 0x000000010000780c */ /* 0x000fe20003f04070 */
[----:B------:R-:W-:Y:S02]  /*1640*/  IMAD.U32 R0, RZ, RZ, UR52 ;  /* 0x00000034ff007e24 */ /* 0x000fe4000f8e00ff */
[----:B------:R-:W-:Y:S02]  /*1650*/  VIADD R16, R16, 0xffffffff ;  /* 0xffffffff10107836 */ /* 0x000fe40000000000 */
[----:B------:R-:W-:Y:S01]  /*1660*/  VIADD R30, R30, 0xffffffff ;  /* 0xffffffff1e1e7836 */ /* 0x000fe20000000000 */
[----:B------:R-:W-:Y:S01]  /*1670*/  IADD3 R31, PT, PT, R31, -R0, RZ ;  /* 0x800000001f1f7210 */ /* 0x000fe20007ffe0ff */
[----:B------:R-:W-:-:S06]  /*1680*/  VIADD R36, R36, 0xffffffff ;  /* 0xffffffff24247836 */ /* 0x000fcc0000000000 */
[----:B------:R-:W-:Y:S05]  /*1690*/  @P0 BRA `(.L_x_910) ;  /* 0xffffffec00b80947 */ /* 0x000fea000383ffff */
[----:B------:R-:W-:Y:S05]  /*16a0*/  BSYNC.RECONVERGENT B7 ;  /* 0x0000000000077941 */ /* 0x000fea0003800200 */
.L_x_892:
[----:B-1----:R-:W0:Y:S02]  /*16b0*/  LDC R4, c[0x0][0x400] ;  /* 0x00010000ff047b82 */ /* 0x002e240000000800 */
[----:B0-----:R-:W-:-:S13]  /*16c0*/  ISETP.GE.AND P0, PT, R4, 0x1, PT ;  /* 0x000000010400780c */ /* 0x001fda0003f06270 */
[----:B------:R-:W-:Y:S05]  /*16d0*/  @!P0 EXIT ;  /* 0x000000000000894d */ /* 0x000fea0003800000 */
[----:B------:R-:W0:Y:S01]  /*16e0*/  LDC.64 R30, c[0x0][0x398] ;  /* 0x0000e600ff1e7b82 */ /* 0x000e220000000a00 */
[----:B------:R-:W1:Y:S01]  /*16f0*/  LDCU UR4, c[0x0][0x418] ;  /* 0x00008300ff0477ac */ /* 0x000e620008000800 */
[C---:B------:R-:W-:Y:S01]  /*1700*/  IMAD R7, R17.reuse, R4, R17 ;  /* 0x0000000411077224 */ /* 0x040fe200078e0211 */
[----:B------:R-:W-:Y:S01]  /*1710*/  BSSY.RECONVERGENT B7, `(.L_x_911) ;  /* 0x0000136000077945 */ /* 0x000fe20003800200 */
[----:B------:R-:W-:Y:S02]  /*1720*/  IMAD.IADD R29, R17, 0x1, -R0 ;  /* 0x00000001111d7824 */ /* 0x000fe400078e0a00 */
[----:B------:R-:W-:Y:S02]  /*1730*/  IMAD.MOV R25, RZ, RZ, -R4 ;  /* 0x000000ffff197224 */ /* 0x000fe400078e0a04 */
[----:B------:R-:W2:Y:S01]  /*1740*/  LDC.64 R36, c[0x0][0x390] ;  /* 0x0000e400ff247b82 */ /* 0x000ea20000000a00 */
[----:B------:R-:W-:-:S07]  /*1750*/  IMAD.MOV.U32 R24, RZ, RZ, RZ ;  /* 0x000000ffff187224 */ /* 0x000fce00078e00ff */
[----:B------:R-:W3:Y:S01]  /*1760*/  LDC.64 R38, c[0x0][0x380] ;  /* 0x0000e000ff267b82 */ /* 0x000ee20000000a00 */
[--C-:B-1----:R-:W-:Y:S02]  /*1770*/  IMAD R5, R17, UR4, R22.reuse ;  /* 0x0000000411057c24 */ /* 0x102fe4000f8e0216 */
[----:B------:R-:W-:Y:S02]  /*1780*/  IMAD R27, R0, UR4, RZ ;  /* 0x00000004001b7c24 */ /* 0x000fe4000f8e02ff */
[----:B------:R-:W-:-:S03]  /*1790*/  IMAD R23, R29, UR4, R22 ;  /* 0x000000041d177c24 */ /* 0x000fc6000f8e0216 */
[----:B------:R-:W1:Y:S01]  /*17a0*/  LDC.64 R40, c[0x0][0x388] ;  /* 0x0000e200ff287b82 */ /* 0x000e620000000a00 */
[----:B0-----:R-:W-:-:S04]  /*17b0*/  IMAD.WIDE R2, R7, 0x8, R30 ;  /* 0x0000000807027825 */ /* 0x001fc800078e021e */
[----:B------:R-:W-:Y:S01]  /*17c0*/  IMAD.IADD R7, R7, 0x1, R4 ;  /* 0x0000000107077824 */ /* 0x000fe200078e0204 */
[----:B------:R-:W-:Y:S01]  /*17d0*/  IADD3 R42, P0, PT, R2, -0x8, RZ ;  /* 0xfffffff8022a7810 */ /* 0x000fe20007f1e0ff */
[----:B------:R-:W-:Y:S02]  /*17e0*/  IMAD.MOV.U32 R2, RZ, RZ, RZ ;  /* 0x000000ffff027224 */ /* 0x000fe400078e00ff */
[----:B------:R-:W-:Y:S01]  /*17f0*/  IMAD.WIDE R30, R7, 0x8, R30 ;  /* 0x00000008071e7825 */ /* 0x000fe200078e021e */
[----:B------:R-:W-:-:S03]  /*1800*/  IADD3.X R43, PT, PT, R3, -0x1, RZ, P0, !PT ;  /* 0xffffffff032b7810 */ /* 0x000fc600007fe4ff */
[----:B--2---:R-:W-:-:S04]  /*1810*/  IMAD.WIDE R36, R5, 0x8, R36 ;  /* 0x0000000805247825 */ /* 0x004fc800078e0224 */
[----:B---3--:R-:W-:-:S04]  /*1820*/  IMAD.WIDE R38, R5, 0x8, R38 ;  /* 0x0000000805267825 */ /* 0x008fc800078e0226 */
[----:B------:R-:W-:Y:S02]  /*1830*/  IMAD.MOV R16, RZ, RZ, -R27 ;  /* 0x000000ffff107224 */ /* 0x000fe400078e0a1b */
[----:B-1----:R-:W-:-:S07]  /*1840*/  IMAD.WIDE R40, R5, 0x8, R40 ;  /* 0x0000000805287825 */ /* 0x002fce00078e0228 */
.L_x_931:
[----:B------:R-:W-:Y:S01]  /*1850*/  ISETP.NE.AND P0, PT, R2, RZ, PT ;  /* 0x000000ff0200720c */ /* 0x000fe20003f05270 */
[----:B------:R-:W-:-:S12]  /*1860*/  BSSY.RECONVERGENT B6, `(.L_x_912) ;  /* 0x0000116000067945 */ /* 0x000fd80003800200 */
        /* <DEDUP_REMOVED lines=8> */
[----:B------:R-:W-:-:S06]  /*18f0*/  MOV R6, 0x1 ;  /* 0x0000000100067802 */ /* 0x000fcc0000000f00 */
        /* <DEDUP_REMOVED lines=20> */
[----:B------:R-:W-:-:S07]  /*1a40*/  MOV R0, 0x1a60 ;  /* 0x00001a6000007802 */ /* 0x000fce0000000f00 */
[----:B------:R-:W-:Y:S05]  /*1a50*/  CALL.REL.NOINC `($__internal_13_$__cuda_sm20_div_rn_f64_full) ;  /* 0x0000001000b87944 */ /* 0x000fea0003c00000 */
.L_x_915:
[----:B------:R-:W-:Y:S05]  /*1a60*/  BSYNC.RECONVERGENT B0 ;  /* 0x0000000000007941 */ /* 0x000fea0003800200 */
.L_x_914:
[----:B------:R-:W2:Y:S02]  /*1a70*/  LDG.E.64 R4, desc[UR44][R30.64] ;  /* 0x0000002c1e047981 */ /* 0x000ea4000c1e1b00 */
[----:B--2---:R-:W-:-:S08]  /*1a80*/  DMUL R4, R4, R56 ;  /* 0x0000003804047228 */ /* 0x004fd00000000000 */
[----:B------:R-:W-:-:S07]  /*1a90*/  DFMA R4, R20, R14, R4 ;  /* 0x0000000e1404722b */ /* 0x000fce0000000004 */
[----:B------:R0:W-:Y:S01]  /*1aa0*/  STG.E.64 desc[UR44][R40.64], R4 ;  /* 0x0000000428007986 */ /* 0x0001e2000c101b2c */
[----:B------:R-:W-:Y:S05]  /*1ab0*/  BRA `(.L_x_916) ;  /* 0x0000000c00c07947 */ /* 0x000fea0003800000 */
.L_x_913:
[----:B------:R-:W0:Y:S01]  /*1ac0*/  LDC R0, c[0x0][0x42c] ;  /* 0x00010b00ff007b82 */ /* 0x000e220000000800 */
[----:B------:R-:W1:Y:S07]  /*1ad0*/  LDCU.64 UR4, c[0x0][0x3e0] ;  /* 0x00007c00ff0477ac */ /* 0x000e6e0008000a00 */
[----:B------:R-:W2:Y:S08]  /*1ae0*/  LDC.64 R34, c[0x0][0x3a0] ;  /* 0x0000e800ff227b82 */ /* 0x000eb00000000a00 */
[----:B------:R-:W3:Y:S01]  /*1af0*/  LDC.64 R54, c[0x0][0x3a8] ;  /* 0x0000ea00ff367b82 */ /* 0x000ee20000000a00 */
[----:B-1----:R-:W-:-:S02]  /*1b00*/  IMAD.U32 R44, RZ, RZ, UR4 ;  /* 0x00000004ff2c7e24 */ /* 0x002fc4000f8e00ff */
[----:B------:R-:W-:Y:S01]  /*1b10*/  IMAD.U32 R45, RZ, RZ, UR5 ;  /* 0x00000005ff2d7e24 */ /* 0x000fe2000f8e00ff */
[----:B0-----:R-:W-:-:S04]  /*1b20*/  ISETP.NE.AND P0, PT, R0, 0x1, PT ;  /* 0x000000010000780c */ /* 0x001fc80003f05270 */
[----:B------:R-:W0:Y:S01]  /*1b30*/  LDC.64 R52, c[0x0][0x3b0] ;  /* 0x0000ec00ff347b82 */ /* 0x000e220000000a00 */
[----:B--2---:R-:W-:-:S07]  /*1b40*/  IMAD.WIDE R34, R23, 0x8, R34 ;  /* 0x0000000817227825 */ /* 0x004fce00078e0222 */
[----:B------:R-:W1:Y:S01]  /*1b50*/  LDC.64 R50, c[0x0][0x3b8] ;  /* 0x0000ee00ff327b82 */ /* 0x000e620000000a00 */
[----:B------:R-:W2:Y:S07]  /*1b60*/  LDG.E.64 R34, desc[UR44][R34.64] ;  /* 0x0000002c22227981 */ /* 0x000eae000c1e1b00 */
[----:B------:R-:W4:Y:S08]  /*1b70*/  @!P0 LDC.64 R4, c[0x0][0x3d8] ;  /* 0x0000f600ff048b82 */ /* 0x000f300000000a00 */
[----:B------:R-:W1:Y:S08]  /*1b80*/  LDC.64 R48, c[0x0][0x3c0] ;  /* 0x0000f000ff307b82 */ /* 0x000e700000000a00 */
[----:B------:R-:W1:Y:S01]  /*1b90*/  LDC.64 R46, c[0x0][0x3c8] ;  /* 0x0000f200ff2e7b82 */ /* 0x000e620000000a00 */
[----:B----4-:R-:W-:-:S07]  /*1ba0*/  @!P0 IMAD.WIDE R4, R29, 0x8, R4 ;  /* 0x000000081d048825 */ /* 0x010fce00078e0204 */
[----:B------:R-:W4:Y:S01]  /*1bb0*/  LDC R0, c[0x0][0x430] ;  /* 0x00010c00ff007b82 */ /* 0x000f220000000800 */
[----:B------:R-:W4:Y:S01]  /*1bc0*/  @!P0 LDG.E.64 R44, desc[UR44][R4.64] ;  /* 0x0000002c042c8981 */ /* 0x000f22000c1e1b00 */
[----:B---3--:R-:W-:-:S04]  /*1bd0*/  IMAD.WIDE R54, R23, 0x8, R54 ;  /* 0x0000000817367825 */ /* 0x008fc800078e0236 */
[C---:B0-----:R-:W-:Y:S02]  /*1be0*/  IMAD.WIDE R52, R23.reuse, 0x8, R52 ;  /* 0x0000000817347825 */ /* 0x041fe400078e0234 */
[----:B------:R-:W5:Y:S02]  /*1bf0*/  LDG.E.64 R54, desc[UR44][R54.64] ;  /* 0x0000002c36367981 */ /* 0x000f64000c1e1b00 */
[C---:B-1----:R-:W-:Y:S02]  /*1c00*/  IMAD.WIDE R50, R23.reuse, 0x8, R50 ;  /* 0x0000000817327825 */ /* 0x042fe400078e0232 */
[----:B------:R-:W5:Y:S02]  /*1c10*/  LDG.E.64 R52, desc[UR44][R52.64] ;  /* 0x0000002c34347981 */ /* 0x000f64000c1e1b00 */
[C---:B------:R-:W-:Y:S02]  /*1c20*/  IMAD.WIDE R48, R23.reuse, 0x8, R48 ;  /* 0x0000000817307825 */ /* 0x040fe400078e0230 */
[----:B------:R-:W5:Y:S02]  /*1c30*/  LDG.E.64 R50, desc[UR44][R50.64] ;  /* 0x0000002c32327981 */ /* 0x000f64000c1e1b00 */
[----:B------:R-:W-:-:S02]  /*1c40*/  IMAD.WIDE R46, R23, 0x8, R46 ;  /* 0x00000008172e7825 */ /* 0x000fc400078e022e */
[----:B------:R-:W5:Y:S04]  /*1c50*/  LDG.E.64 R48, desc[UR44][R48.64] ;  /* 0x0000002c30307981 */ /* 0x000f68000c1e1b00 */
[----:B------:R-:W5:Y:S01]  /*1c60*/  LDG.E.64 R46, desc[UR44][R46.64] ;  /* 0x0000002c2e2e7981 */ /* 0x000f62000c1e1b00 */
[----:B------:R-:W-:Y:S01]  /*1c70*/  BSSY.RECONVERGENT B0, `(.L_x_917) ;  /* 0x000004b000007945 */ /* 0x000fe20003800200 */
[----:B------:R-:W-:Y:S02]  /*1c80*/  IMAD.MOV.U32 R32, RZ, RZ, 0x0 ;  /* 0x00000000ff207424 */ /* 0x000fe400078e00ff */
[----:B------:R-:W-:Y:S01]  /*1c90*/  IMAD.MOV.U32 R33, RZ, RZ, 0x3ff00000 ;  /* 0x3ff00000ff217424 */ /* 0x000fe200078e00ff */
[----:B----4-:R-:W-:-:S06]  /*1ca0*/  DSETP.GE.AND P0, PT, R44, RZ, PT ;  /* 0x000000ff2c00722a */ /* 0x010fcc0003f06000 */
[----:B--2---:R-:W-:-:S06]  /*1cb0*/  DSETP.LEU.OR P0, PT, R34, UR38, !P0 ;  /* 0x0000002622007e2a */ /* 0x004fcc000c70b400 */
[----:B------:R-:W-:-:S13]  /*1cc0*/  ISETP.NE.OR P0, PT, R0, 0x1, P0 ;  /* 0x000000010000780c */ /* 0x000fda0000705670 */
        /* <DEDUP_REMOVED lines=11> */
[----:B------:R-:W-:Y:S02]  /*1d80*/  MOV R3, R5 ;  /* 0x0000000500037202 */ /* 0x000fe40000000f00 */
[----:B------:R-:W-:-:S11]  /*1d90*/  DFMA R60, R34, -UR4, R60 ;  /* 0x80000004223c7c2b */ /* 0x000fd6000800003c */
[----:B-----5:R-:W-:Y:S05]  /*1da0*/  CALL.REL.NOINC `($_Z9fband_isoPdS_S_S_S_S_S_S_S_S_S_S_diddiiddidiiiid$__internal_accurate_pow) ;  /* 0x0000001400507944 */ /* 0x020fea0003c00000 */
[----:B------:R-:W-:Y:S05]  /*1db0*/  BSYNC.RECONVERGENT B1 ;  /* 0x0000000000017941 */ /* 0x000fea0003800200 */
.L_x_919:
        /* <DEDUP_REMOVED lines=24> */
[----:B------:R-:W-:Y:S05]  /*1f40*/  CALL.REL.NOINC `($_Z9fband_isoPdS_S_S_S_S_S_S_S_S_S_S_diddiiddidiiiid$__internal_accurate_pow) ;  /* 0x0000001000e87944 */ /* 0x000fea0003c00000 */
[----:B------:R-:W-:Y:S05]  /*1f50*/  BSYNC.RECONVERGENT B1 ;  /* 0x0000000000017941 */ /* 0x000fea0003800200 */
.L_x_920:
        /* <DEDUP_REMOVED lines=14> */
.L_x_922:
[----:B------:R-:W-:Y:S05]  /*2040*/  BSYNC.RECONVERGENT B1 ;  /* 0x0000000000017941 */ /* 0x000fea0003800200 */
.L_x_921:
        /* <DEDUP_REMOVED lines=13> */
.L_x_918:
[----:B------:R-:W-:Y:S05]  /*2120*/  BSYNC.RECONVERGENT B0 ;  /* 0x0000000000007941 */ /* 0x000fea0003800200 */
.L_x_917:
[C---:B------:R-:W-:Y:S01]  /*2130*/  IMAD.WIDE R8, R24.reuse, 0x8, R36 ;  /* 0x0000000818087825 */ /* 0x040fe200078e0224 */
[----:B------:R-:W2:Y:S01]  /*2140*/  LDG.E.64 R14, desc[UR44][R42.64] ;  /* 0x0000002c2a0e7981 */ /* 0x000ea2000c1e1b00 */
[----:B------:R-:W0:Y:S04]  /*2150*/  LDC.64 R6, c[0x0][0x410] ;  /* 0x00010400ff067b82 */ /* 0x000e280000000a00 */
[----:B------:R-:W3:Y:S01]  /*2160*/  LDG.E.64 R8, desc[UR44][R8.64] ;  /* 0x0000002c08087981 */ /* 0x000ee2000c1e1b00 */
[----:B------:R-:W-:-:S06]  /*2170*/  IMAD.WIDE R4, R24, 0x8, R38 ;  /* 0x0000000818047825 */ /* 0x000fcc00078e0226 */
[----:B------:R-:W4:Y:S01]  /*2180*/  LDG.E.64 R4, desc[UR44][R4.64] ;  /* 0x0000002c04047981 */ /* 0x000f22000c1e1b00 */
[----:B------:R-:W-:-:S05]  /*2190*/  IMAD.WIDE R44, R16, 0x8, R40 ;  /* 0x00000008102c7825 */ /* 0x000fca00078e0228 */
        /* <DEDUP_REMOVED lines=24> */
.L_x_924:
[----:B------:R-:W-:Y:S05]  /*2320*/  BSYNC.RECONVERGENT B0 ;  /* 0x0000000000007941 */ /* 0x000fea0003800200 */
.L_x_923:
[----:B------:R-:W-:Y:S01]  /*2330*/  IMAD.WIDE R8, R16, 0x8, R36 ;  /* 0x0000000810087825 */ /* 0x000fe200078e0224 */
[----:B------:R-:W0:Y:S05]  /*2340*/  LDC.64 R4, c[0x0][0x410] ;  /* 0x00010400ff047b82 */ /* 0x000e2a0000000a00 */
[----:B------:R-:W2:Y:S01]  /*2350*/  LDG.E.64 R8, desc[UR44][R8.64] ;  /* 0x0000002c08087981 */ /* 0x000ea2000c1e1b00 */
[----:B------:R-:W-:Y:S01]  /*2360*/  MOV R6, 0x1 ;  /* 0x0000000100067802 */ /* 0x000fe20000000f00 */
        /* <DEDUP_REMOVED lines=18> */
[----:B------:R-:W-:-:S07]  /*2490*/  MOV R0, 0x24b0 ;  /* 0x000024b000007802 */ /* 0x000fce0000000f00 */
[----:B------:R-:W-:Y:S05]  /*24a0*/  CALL.REL.NOINC `($__internal_13_$__cuda_sm20_div_rn_f64_full) ;  /* 0x0000000800247944 */ /* 0x000fea0003c00000 */
[----:B------:R-:W-:Y:S02]  /*24b0*/  IMAD.MOV.U32 R4, RZ, RZ, R56 ;  /* 0x000000ffff047224 */ /* 0x000fe400078e0038 */
[----:B------:R-:W-:-:S07]  /*24c0*/  IMAD.MOV.U32 R5, RZ, RZ, R57 ;  /* 0x000000ffff057224 */ /* 0x000fce00078e0039 */
.L_x_926:
[----:B------:R-:W-:Y:S05]  /*24d0*/  BSYNC.RECONVERGENT B0 ;  /* 0x0000000000007941 */ /* 0x000fea0003800200 */
.L_x_925:
        /* <DEDUP_REMOVED lines=15> */
[----:B------:R-:W-:-:S04]  /*25d0*/  @P2 LOP3.LUT R3, R5, 0x80000, RZ, 0xfc, !PT ;  /* 0x0008000005032812 */ /* 0x000fc800078efcff */
[----:B------:R-:W-:Y:S01]  /*25e0*/  MOV R49, R3 ;  /* 0x0000000300317202 */ /* 0x000fe20000000f00 */
        /* <DEDUP_REMOVED lines=8> */
[----:B------:R-:W-:Y:S05]  /*2670*/  CALL.REL.NOINC `($__internal_12_$__cuda_sm20_dblrcp_rn_slowpath_v3) ;  /* 0x0000000400047944 */ /* 0x000fea0003c00000 */
.L_x_928:
[----:B------:R-:W-:Y:S05]  /*2680*/  BSYNC.RECONVERGENT B0 ;  /* 0x0000000000007941 */ /* 0x000fea0003800200 */
.L_x_927:
[C---:B------:R-:W-:Y:S01]  /*2690*/  DADD R10, -R34.reuse, R32 ;  /* 0x00000000220a7229 */ /* 0x040fe20000000120 */
[----:B------:R-:W-:Y:S01]  /*26a0*/  IMAD.MOV.U32 R4, RZ, RZ, 0x1 ;  /* 0x00000001ff047424 */ /* 0x000fe200078e00ff */
[----:B------:R-:W-:Y:S01]  /*26b0*/  DADD R8, -R34, 1 ;  /* 0x3ff0000022087429 */ /* 0x000fe20000000100 */
[----:B------:R-:W-:Y:S03]  /*26c0*/  BSSY.RECONVERGENT B0, `(.L_x_929) ;  /* 0x0000014000007945 */ /* 0x000fe60003800200 */
[----:B------:R-:W0:Y:S02]  /*26d0*/  MUFU.RCP64H R5, R11 ;  /* 0x0000000b00057308 */ /* 0x000e240000001800 */
[----:B0-----:R-:W-:-:S08]  /*26e0*/  DFMA R6, -R10, R4, 1 ;  /* 0x3ff000000a06742b */ /* 0x001fd00000000104 */
[----:B------:R-:W-:-:S08]  /*26f0*/  DFMA R6, R6, R6, R6 ;  /* 0x000000060606722b */ /* 0x000fd00000000006 */
[----:B------:R-:W-:Y:S01]  /*2700*/  DFMA R6, R4, R6, R4 ;  /* 0x000000060406722b */ /* 0x000fe20000000004 */
[----:B------:R-:W-:Y:S02]  /*2710*/  IMAD.MOV.U32 R4, RZ, RZ, 0x54442d18 ;  /* 0x54442d18ff047424 */ /* 0x000fe400078e00ff */
[----:B------:R-:W-:-:S06]  /*2720*/  IMAD.MOV.U32 R5, RZ, RZ, 0x401921fb ;  /* 0x401921fbff057424 */ /* 0x000fcc00078e00ff */
[----:B------:R-:W-:Y:S02]  /*2730*/  DMUL R12, R4, UR36 ;  /* 0x00000024040c7c28 */ /* 0x000fe40008000000 */
[----:B------:R-:W-:-:S06]  /*2740*/  DFMA R4, -R10, R6, 1 ;  /* 0x3ff000000a04742b */ /* 0x000fcc0000000106 */
[----:B------:R-:W-:Y:S02]  /*2750*/  DMUL R8, R8, R12 ;  /* 0x0000000c08087228 */ /* 0x000fe40000000000 */
        /* <DEDUP_REMOVED lines=8> */
[----:B------:R-:W-:-:S07]  /*27e0*/  MOV R0, 0x2800 ;  /* 0x0000280000007802 */ /* 0x000fce0000000f00 */
[----:B------:R-:W-:Y:S05]  /*27f0*/  CALL.REL.NOINC `($__internal_13_$__cuda_sm20_div_rn_f64_full) ;  /* 0x0000000400507944 */ /* 0x000fea0003c00000 */
.L_x_930:
[----:B------:R-:W-:Y:S05]  /*2800*/  BSYNC.RECONVERGENT B0 ;  /* 0x0000000000007941 */ /* 0x000fea0003800200 */
.L_x_929:
        /* <DEDUP_REMOVED lines=15> */
[----:B------:R-:W-:Y:S01]  /*2900*/  MOV R3, R17 ;  /* 0x0000001100037202 */ /* 0x000fe20000000f00 */
[----:B------:R0:W-:Y:S01]  /*2910*/  STL [R1+0x8], R22 ;  /* 0x0000081601007387 */ /* 0x0001e20000100800 */
[----:B------:R-:W-:Y:S01]  /*2920*/  MOV R0, 0x40 ;  /* 0x0000004000007802 */ /* 0x000fe20000000f00 */
[----:B------:R-:W1:Y:S01]  /*2930*/  LDCU.64 UR4, c[0x4][0x20] ;  /* 0x01000400ff0477ac */ /* 0x000e620008000a00 */
[----:B------:R-:W-:Y:S01]  /*2940*/  IMAD.MOV.U32 R6, RZ, RZ, R19 ;  /* 0x000000ffff067224 */ /* 0x000fe200078e0013 */
[----:B------:R0:W-:Y:S01]  /*2950*/  STL.64 [R1], R2 ;  /* 0x0000000201007387 */ /* 0x0001e20000100a00 */
[----:B------:R0:W2:Y:S01]  /*2960*/  LDC.64 R8, c[0x4][R0] ;  /* 0x0100000000087b82 */ /* 0x0000a20000000a00 */
[----:B------:R-:W-:Y:S02]  /*2970*/  IMAD.MOV.U32 R7, RZ, RZ, R18 ;  /* 0x000000ffff077224 */ /* 0x000fe400078e0012 */
[----:B-1----:R-:W-:Y:S02]  /*2980*/  IMAD.U32 R4, RZ, RZ, UR4 ;  /* 0x00000004ff047e24 */ /* 0x002fe4000f8e00ff */
[----:B0-----:R-:W-:-:S07]  /*2990*/  IMAD.U32 R5, RZ, RZ, UR5 ;  /* 0x00000005ff057e24 */ /* 0x001fce000f8e00ff */
[----:B------:R-:W-:-:S07]  /*29a0*/  LEPC R20, `(.L_x_916) ;  /* 0x000000001014794e */ /* 0x000fce0000000000 */
[----:B--2---:R-:W-:Y:S05]  /*29b0*/  CALL.ABS.NOINC R8 ;  /* 0x0000000008007343 */ /* 0x004fea0003c00000 */
.L_x_916:
[----:B------:R-:W-:Y:S05]  /*29c0*/  BSYNC.RECONVERGENT B6 ;  /* 0x0000000000067941 */ /* 0x000fea0003800200 */
.L_x_912:
[----:B------:R-:W-:Y:S01]  /*29d0*/  VIADD R25, R25, 0x1 ;  /* 0x0000000119197836 */ /* 0x000fe20000000000 */
[----:B------:R-:W-:Y:S01]  /*29e0*/  IADD3 R42, P1, PT, R42, 0x8, RZ ;  /* 0x000000082a2a7810 */ /* 0x000fe20007f3e0ff */
[----:B------:R-:W-:Y:S01]  /*29f0*/  IMAD.IADD R24, R27, 0x1, R24 ;  /* 0x000000011b187824 */ /* 0x000fe200078e0218 */
[----:B------:R-:W-:Y:S01]  /*2a00*/  IADD3 R29, PT, PT, R29, UR51, RZ ;  /* 0x000000331d1d7c10 */ /* 0x000fe2000fffe0ff */
[----:B------:R-:W-:Y:S01]  /*2a10*/  IMAD.IADD R16, R27, 0x1, R16 ;  /* 0x000000011b107824 */ /* 0x000fe200078e0210 */
[----:B------:R-:W-:Y:S01]  /*2a20*/  ISETP.NE.AND P0, PT, R25, RZ, PT ;  /* 0x000000ff1900720c */ /* 0x000fe20003f05270 */
[----:B------:R-:W-:Y:S02]  /*2a30*/  IMAD.IADD R23, R27, 0x1, R23 ;  /* 0x000000011b177824 */ /* 0x000fe400078e0217 */
[----:B------:R-:W-:Y:S02]  /*2a40*/  VIADD R2, R2, 0x1 ;  /* 0x0000000102027836 */ /* 0x000fe40000000000 */
[----:B------:R-:W-:-:S08]  /*2a50*/  IMAD.X R43, RZ, RZ, R43, P1 ;  /* 0x000000ffff2b7224 */ /* 0x000fd000008e062b */
[----:B------:R-:W-:Y:S05]  /*2a60*/  @P0 BRA `(.L_x_931) ;  /* 0xffffffec00780947 */ /* 0x000fea000383ffff */
[----:B------:R-:W-:Y:S05]  /*2a70*/  BSYNC.RECONVERGENT B7 ;  /* 0x0000000000077941 */ /* 0x000fea0003800200 */
.L_x_911:
[----:B------:R-:W-:Y:S05]  /*2a80*/  EXIT ;  /* 0x000000000000794d */ /* 0x000fea0003800000 */
        .weak           $__internal_12_$__cuda_sm20_dblrcp_rn_slowpath_v3
        .type           $__internal_12_$__cuda_sm20_dblrcp_rn_slowpath_v3,@function
        .size           $__internal_12_$__cuda_sm20_dblrcp_rn_slowpath_v3,($__internal_13_$__cuda_sm20_div_rn_f64_full - $__internal_12_$__cuda_sm20_dblrcp_rn_slowpath_v3)
$__internal_12_$__cuda_sm20_dblrcp_rn_slowpath_v3:
        /* <DEDUP_REMOVED lines=11> */
[----:B------:R-:W-:Y:S02]  /*2b40*/  VIADD R11, R5, 0xc0200000 ;  /* 0xc0200000050b7836 */ /* 0x000fe40000000000 */
[----:B------:R-:W-:Y:S02]  /*2b50*/  IMAD.MOV.U32 R10, RZ, RZ, R4 ;  /* 0x000000ffff0a7224 */ /* 0x000fe400078e0004 */
[----:B------:R-:W0:Y:S01]  /*2b60*/  MUFU.RCP64H R9, R11 ;  /* 0x0000000b00097308 */ /* 0x000e220000001800 */
[----:B------:R-:W-:-:S06]  /*2b70*/  IMAD.MOV.U32 R8, RZ, RZ, R3 ;  /* 0x000000ffff087224 */ /* 0x000fcc00078e0003 */
        /* <DEDUP_REMOVED lines=10> */
.L_x_935:
        /* <DEDUP_REMOVED lines=10> */
.L_x_933:
[----:B------:R-:W-:Y:S01]  /*2cc0*/  LOP3.LUT R7, R5, 0x80000, RZ, 0xfc, !PT ;  /* 0x0008000005077812 */ /* 0x000fe200078efcff */
[----:B------:R-:W-:-:S07]  /*2cd0*/  IMAD.MOV.U32 R6, RZ, RZ, R4 ;  /* 0x000000ffff067224 */ /* 0x000fce00078e0004 */
.L_x_934:
[----:B------:R-:W-:Y:S05]  /*2ce0*/  BSYNC.RECONVERGENT B1 ;  /* 0x0000000000017941 */ /* 0x000fea0003800200 */
.L_x_932:
[----:B------:R-:W-:Y:S01]  /*2cf0*/  IMAD.MOV.U32 R4, RZ, RZ, R0 ;  /* 0x000000ffff047224 */ /* 0x000fe200078e0000 */
[----:B------:R-:W-:Y:S01]  /*2d00*/  MOV R46, R6 ;  /* 0x00000006002e7202 */ /* 0x000fe20000000f00 */
[----:B------:R-:W-:Y:S02]  /*2d10*/  IMAD.MOV.U32 R5, RZ, RZ, 0x0 ;  /* 0x00000000ff057424 */ /* 0x000fe400078e00ff */
[----:B------:R-:W-:Y:S02]  /*2d20*/  IMAD.MOV.U32 R47, RZ, RZ, R7 ;  /* 0x000000ffff2f7224 */ /* 0x000fe400078e0007 */
[----:B------:R-:W-:Y:S05]  /*2d30*/  RET.REL.NODEC R4 `(_Z9fband_isoPdS_S_S_S_S_S_S_S_S_S_S_diddiiddidiiiid) ;  /* 0xffffffd004b07950 */ /* 0x000fea0003c3ffff */
        .weak           $__internal_13_$__cuda_sm20_div_rn_f64_full
        .type           $__internal_13_$__cuda_sm20_div_rn_f64_full,@function
        .size           $__internal_13_$__cuda_sm20_div_rn_f64_full,($_Z9fband_isoPdS_S_S_S_S_S_S_S_S_S_S_diddiiddidiiiid$__internal_accurate_pow - $__internal_13_$__cuda_sm20_div_rn_f64_full)
$__internal_13_$__cuda_sm20_div_rn_f64_full:
        /* <DEDUP_REMOVED lines=8> */
[----:B------:R-:W-:-:S02]  /*2dc0*/  LOP3.LUT R26, R11, 0x7ff00000, RZ, 0xc0, !PT ;  /* 0x7ff000000b1a7812 */ /* 0x000fc400078ec0ff */
[----:B------:R-:W-:Y:S01]  /*2dd0*/  MOV R56, 0x1ca00000 ;  /* 0x1ca0000000387802 */ /* 0x000fe20000000f00 */
[----:B------:R-:W-:Y:S01]  /*2de0*/  @!P0 DMUL R12, R10, 8.98846567431157953865e+307 ;  /* 0x7fe000000a0c8828 */ /* 0x000fe20000000000 */
[----:B------:R-:W-:-:S03]  /*2df0*/  ISETP.GE.U32.AND P1, PT, R57, R26, PT ;  /* 0x0000001a3900720c */ /* 0x000fc60003f26070 */
[----:B------:R-:W-:Y:S02]  /*2e00*/  @!P2 LOP3.LUT R4, R11, 0x7ff00000, RZ, 0xc0, !PT ;  /* 0x7ff000000b04a812 */ /* 0x000fe400078ec0ff */
[----:B------:R-:W0:Y:S02]  /*2e10*/  MUFU.RCP64H R7, R13 ;  /* 0x0000000d00077308 */ /* 0x000e240000001800 */
[----:B------:R-:W-:Y:S02]  /*2e20*/  @!P2 ISETP.GE.U32.AND P3, PT, R57, R4, PT ;  /* 0x000000043900a20c */ /* 0x000fe40003f66070 */
[----:B------:R-:W-:Y:S02]  /*2e30*/  @!P0 LOP3.LUT R26, R13, 0x7ff00000, RZ, 0xc0, !PT ;  /* 0x7ff000000d1a8812 */ /* 0x000fe400078ec0ff */
[----:B------:R-:W-:-:S04]  /*2e40*/  @!P2 SEL R3, R56, 0x63400000, !P3 ;  /* 0x634000003803a807 */ /* 0x000fc80005800000 */
[----:B------:R-:W-:Y:S01]  /*2e50*/  @!P2 LOP3.LUT R3, R3, 0x80000000, R9, 0xf8, !PT ;  /* 0x800000000303a812 */ /* 0x000fe200078ef809 */
[----:B0-----:R-:W-:-:S08]  /*2e60*/  DFMA R58, R6, -R12, 1 ;  /* 0x3ff00000063a742b */ /* 0x001fd0000000080c */
[----:B------:R-:W-:-:S08]  /*2e70*/  DFMA R58, R58, R58, R58 ;  /* 0x0000003a3a3a722b */ /* 0x000fd0000000003a */
[----:B------:R-:W-:Y:S01]  /*2e80*/  DFMA R4, R6, R58, R6 ;  /* 0x0000003a0604722b */ /* 0x000fe20000000006 */
[----:B------:R-:W-:Y:S01]  /*2e90*/  SEL R7, R56, 0x63400000, !P1 ;  /* 0x6340000038077807 */ /* 0x000fe20004800000 */
[----:B------:R-:W-:Y:S01]  /*2ea0*/  IMAD.MOV.U32 R6, RZ, RZ, R8 ;  /* 0x000000ffff067224 */ /* 0x000fe200078e0008 */
[----:B------:R-:W-:Y:S01]  /*2eb0*/  @!P2 LOP3.LUT R59, R3, 0x100000, RZ, 0xfc, !PT ;  /* 0x00100000033ba812 */ /* 0x000fe200078efcff */
[----:B------:R-:W-:Y:S01]  /*2ec0*/  @!P2 IMAD.MOV.U32 R58, RZ, RZ, RZ ;  /* 0x000000ffff3aa224 */ /* 0x000fe200078e00ff */
[----:B------:R-:W-:Y:S01]  /*2ed0*/  LOP3.LUT R7, R7, 0x800fffff, R9, 0xf8, !PT ;  /* 0x800fffff07077812 */ /* 0x000fe200078ef809 */
[----:B------:R-:W-:Y:S02]  /*2ee0*/  IMAD.MOV.U32 R3, RZ, RZ, R57 ;  /* 0x000000ffff037224 */ /* 0x000fe400078e0039 */
[----:B------:R-:W-:-:S03]  /*2ef0*/  DFMA R60, R4, -R12, 1 ;  /* 0x3ff00000043c742b */ /* 0x000fc6000000080c */
[----:B------:R-:W-:-:S05]  /*2f00*/  @!P2 DFMA R6, R6, 2, -R58 ;  /* 0x400000000606a82b */ /* 0x000fca000000083a */
[----:B------:R-:W-:-:S05]  /*2f10*/  DFMA R60, R4, R60, R4 ;  /* 0x0000003c043c722b */ /* 0x000fca0000000004 */
[----:B------:R-:W-:-:S03]  /*2f20*/  @!P2 LOP3.LUT R3, R7, 0x7ff00000, RZ, 0xc0, !PT ;  /* 0x7ff000000703a812 */ /* 0x000fc600078ec0ff */
[----:B------:R-:W-:-:S08]  /*2f30*/  DMUL R58, R60, R6 ;  /* 0x000000063c3a7228 */ /* 0x000fd00000000000 */
[----:B------:R-:W-:-:S08]  /*2f40*/  DFMA R4, R58, -R12, R6 ;  /* 0x8000000c3a04722b */ /* 0x000fd00000000006 */
[----:B------:R-:W-:Y:S01]  /*2f50*/  DFMA R4, R60, R4, R58 ;  /* 0x000000043c04722b */ /* 0x000fe2000000003a */
[----:B------:R-:W-:-:S05]  /*2f60*/  VIADD R58, R3, 0xffffffff ;  /* 0xffffffff033a7836 */ /* 0x000fca0000000000 */
[----:B------:R-:W-:Y:S01]  /*2f70*/  ISETP.GT.U32.AND P0, PT, R58, 0x7feffffe, PT ;  /* 0x7feffffe3a00780c */ /* 0x000fe20003f04070 */
[----:B------:R-:W-:-:S05]  /*2f80*/  VIADD R58, R26, 0xffffffff ;  /* 0xffffffff1a3a7836 */ /* 0x000fca0000000000 */
[----:B------:R-:W-:-:S13]  /*2f90*/  ISETP.GT.U32.OR P0, PT, R58, 0x7feffffe, P0 ;  /* 0x7feffffe3a00780c */ /* 0x000fda0000704470 */
[----:B------:R-:W-:Y:S05]  /*2fa0*/  @P0 BRA `(.L_x_937) ;  /* 0x00000000006c0947 */ /* 0x000fea0003800000 */
        /* <DEDUP_REMOVED lines=27> */
.L_x_937:
        /* <DEDUP_REMOVED lines=16> */
.L_x_940:
[----:B------:R-:W-:Y:S01]  /*3260*/  LOP3.LUT R57, R11, 0x80000, RZ, 0xfc, !PT ;  /* 0x000800000b397812 */ /* 0x000fe200078efcff */
[----:B------:R-:W-:Y:S01]  /*3270*/  IMAD.MOV.U32 R56, RZ, RZ, R10 ;  /* 0x000000ffff387224 */ /* 0x000fe200078e000a */
[----:B------:R-:W-:Y:S06]  /*3280*/  BRA `(.L_x_938) ;  /* 0x0000000000087947 */ /* 0x000fec0003800000 */
.L_x_939:
[----:B------:R-:W-:Y:S02]  /*3290*/  LOP3.LUT R57, R9, 0x80000, RZ, 0xfc, !PT ;  /* 0x0008000009397812 */ /* 0x000fe400078efcff */
[----:B------:R-:W-:-:S07]  /*32a0*/  MOV R56, R8 ;  /* 0x0000000800387202 */ /* 0x000fce0000000f00 */
.L_x_938:
[----:B------:R-:W-:Y:S05]  /*32b0*/  BSYNC.RECONVERGENT B1 ;  /* 0x0000000000017941 */ /* 0x000fea0003800200 */
.L_x_936:
[----:B------:R-:W-:Y:S02]  /*32c0*/  IMAD.MOV.U32 R4, RZ, RZ, R0 ;  /* 0x000000ffff047224 */ /* 0x000fe400078e0000 */
[----:B------:R-:W-:-:S04]  /*32d0*/  IMAD.MOV.U32 R5, RZ, RZ, 0x0 ;  /* 0x00000000ff057424 */ /* 0x000fc800078e00ff */
[----:B------:R-:W-:Y:S05]  /*32e0*/  RET.REL.NODEC R4 `(_Z9fband_isoPdS_S_S_S_S_S_S_S_S_S_S_diddiiddidiiiid) ;  /* 0xffffffcc04447950 */ /* 0x000fea0003c3ffff */
        .type           $_Z9fband_isoPdS_S_S_S_S_S_S_S_S_S_S_diddiiddidiiiid$__internal_accurate_pow,@function
        .size           $_Z9fband_isoPdS_S_S_S_S_S_S_S_S_S_S_diddiiddidiiiid$__internal_accurate_pow,(.L_x_1573 - $_Z9fband_isoPdS_S_S_S_S_S_S_S_S_S_S_diddiiddidiiiid$__internal_accurate_pow)
$_Z9fband_isoPdS_S_S_S_S_S_S_S_S_S_S_diddiiddidiiiid$__internal_accurate_pow:
[----:B------:R-:W-:Y:S01]  /*32f0*/  ISETP.GT.U32.AND P0, PT, R3, 0xfffff, PT ;  /* 0x000fffff0300780c */ /* 0x000fe20003f04070 */
[--C-:B------:R-:W-:Y:S01]  /*3300*/  IMAD.MOV.U32 R5, RZ, RZ, R3.reuse ;  /* 0x000000ffff057224 */ /* 0x100fe200078e0003 */
[----:B------:R-:W-:Y:S01]  /*3310*/  UMOV UR4, 0x7d2cafe2 ;  /* 0x7d2cafe200047882 */ /* 0x000fe20000000000 */
[----:B------:R-:W-:Y:S01]  /*3320*/  UMOV UR5, 0x3eb0f5ff ;  /* 0x3eb0f5ff00057882 */ /* 0x000fe20000000000 */
[----:B------:R-:W-:Y:S01]  /*3330*/  SHF.R.U32.HI R3, RZ, 0x14, R3 ;  /* 0x00000014ff037819 */ /* 0x000fe20000011603 */
[----:B------:R-:W-:Y:S01]  /*3340*/  UMOV UR6, 0xfefa39ef ;  /* 0xfefa39ef00067882 */ /* 0x000fe20000000000 */
[----:B------:R-:W-:-:S07]  /*3350*/  UMOV UR7, 0x3fe62e42 ;  /* 0x3fe62e4200077882 */ /* 0x000fce0000000000 */
        /* <DEDUP_REMOVED lines=10> */
[----:B------:R-:W-:Y:S02]  /*3400*/  @P1 IMAD.MOV.U32 R11, RZ, RZ, R4 ;  /* 0x000000ffff0b1224 */ /* 0x000fe400078e0004 */
[----:B------:R-:W-:-:S04]  /*3410*/  IMAD.MOV.U32 R4, RZ, RZ, RZ ;  /* 0x000000ffff047224 */ /* 0x000fc800078e00ff */
[C---:B------:R-:W-:Y:S02]  /*3420*/  DADD R12, R10.reuse, 1 ;  /* 0x3ff000000a0c7429 */ /* 0x040fe40000000000 */
[----:B------:R-:W-:-:S04]  /*3430*/  DADD R10, R10, -1 ;  /* 0xbff000000a0a7429 */ /* 0x000fc80000000000 */
[----:B------:R-:W0:Y:S02]  /*3440*/  MUFU.RCP64H R5, R13 ;  /* 0x0000000d00057308 */ /* 0x000e240000001800 */
[----:B0-----:R-:W-:-:S08]  /*3450*/  DFMA R6, -R12, R4, 1 ;  /* 0x3ff000000c06742b */ /* 0x001fd00000000104 */
[----:B------:R-:W-:-:S08]  /*3460*/  DFMA R6, R6, R6, R6 ;  /* 0x000000060606722b */ /* 0x000fd00000000006 */
[----:B------:R-:W-:Y:S01]  /*3470*/  DFMA R6, R4, R6, R4 ;  /* 0x000000060406722b */ /* 0x000fe20000000004 */
[----:B------:R-:W-:Y:S01]  /*3480*/  IMAD.MOV.U32 R4, RZ, RZ, 0x41ad3b5a ;  /* 0x41ad3b5aff047424 */ /* 0x000fe200078e00ff */
[----:B------:R-:W-:-:S06]  /*3490*/  MOV R5, 0x3ed0f5d2 ;  /* 0x3ed0f5d200057802 */ /* 0x000fcc0000000f00 */
        /* <DEDUP_REMOVED lines=39> */
[----:B------:R-:W-:-:S03]  /*3710*/  DFMA R8, R56, R6, -R10 ;  /* 0x000000063808722b */ /* 0x000fc6000000080a */
[----:B------:R-:W-:-:S05]  /*3720*/  DADD R14, R12, R20 ;  /* 0x000000000c0e7229 */ /* 0x000fca0000000014 */
[----:B------:R-:W-:-:S03]  /*3730*/  DFMA R8, R32, R6, R8 ;  /* 0x000000062008722b */ /* 0x000fc60000000008 */
[----:B------:R-:W-:Y:S02]  /*3740*/  DMUL R6, R14, R10 ;  /* 0x0000000a0e067228 */ /* 0x000fe40000000000 */
[----:B------:R-:W-:-:S03]  /*3750*/  DADD R12, R12, -R14 ;  /* 0x000000000c0c7229 */ /* 0x000fc6000000080e */
[----:B------:R-:W-:-:S03]  /*3760*/  DFMA R8, R56, R4, R8 ;  /* 0x000000043808722b */ /* 0x000fc60000000008 */
        /* <DEDUP_REMOVED lines=98> */
.L_x_941:
[----:B------:R-:W-:Y:S01]  /*3d90*/  DFMA R8, R8, R10, R10 ;  /* 0x0000000a0808722b */ /* 0x000fe2000000000a */
[----:B------:R-:W-:Y:S01]  /*3da0*/  IMAD.MOV.U32 R6, RZ, RZ, R0 ;  /* 0x000000ffff067224 */ /* 0x000fe200078e0000 */
[----:B------:R-:W-:Y:S01]  /*3db0*/  DSETP.NEU.AND P0, PT, |R10|, +INF , PT ;  /* 0x7ff000000a00742a */ /* 0x000fe20003f0d200 */
[----:B------:R-:W-:-:S07]  /*3dc0*/  IMAD.MOV.U32 R7, RZ, RZ, 0x0 ;  /* 0x00000000ff077424 */ /* 0x000fce00078e00ff */
[----:B------:R-:W-:Y:S02]  /*3dd0*/  FSEL R4, R10, R8, !P0 ;  /* 0x000000080a047208 */ /* 0x000fe40004000000 */
[----:B------:R-:W-:Y:S01]  /*3de0*/  FSEL R3, R11, R9, !P0 ;  /* 0x000000090b037208 */ /* 0x000fe20004000000 */
[----:B------:R-:W-:Y:S06]  /*3df0*/  RET.REL.NODEC R6 `(_Z9fband_isoPdS_S_S_S_S_S_S_S_S_S_S_diddiiddidiiiid) ;  /* 0xffffffc006807950 */ /* 0x000fec0003c3ffff */
.L_x_942:
        /* <DEDUP_REMOVED lines=16> */
.L_x_1573:


//--------------------- .text._Z11fdir_nonisoPdS_S_S_S_S_ddddiiiii --------------------------
	.section	.text._Z11fdir_nonisoPdS_S_S_S_S_ddddiiiii,"ax",@progbits
	.align	128
        .global         _Z11fdir_nonisoPdS_S_S_S_S_ddddiiiii
        .type           _Z11fdir_nonisoPdS_S_S_S_S_ddddiiiii,@function
        .size           _Z11fdir_nonisoPdS_S_S_S_S_ddddiiiii,(.L_x_1576 - _Z11fdir_nonisoPdS_S_S_S_S_ddddiiiii)
        .other          _Z11fdir_nonisoPdS_S_S_S_S_ddddiiiii,@"STO_CUDA_ENTRY STV_DEFAULT"
_Z11fdir_nonisoPdS_S_S_S_S_ddddiiiii:
.text._Z11fdir_nonisoPdS_S_S_S_S_ddddiiiii:
[----:B------:R-:W-:Y:S01]  /*0000*/  LDC R1, c[0x0][0x37c] ;  /* 0x0000df00ff017b82 */ /* 0x000fe20000000800 */
[----:B------:R-:W0:Y:S07]  /*0010*/  S2R R2, SR_TID.Y ;  /* 0x0000000000027919 */ /* 0x000e2e0000002200 */
[----:B------:R-:W1:Y:S01]  /*0020*/  LDC R0, c[0x0][0x360] ;  /* 0x0000d800ff007b82 */ /* 0x000e620000000800 */
[----:B------:R-:W2:Y:S01]  /*0030*/  LDCU.64 UR8, c[0x0][0x3d8] ;  /* 0x00007b00ff0877ac */ /* 0x000ea20008000a00 */
[----:B------:R-:W1:Y:S01]  /*0040*/  S2R R5, SR_TID.X ;  /* 0x0000000000057919 */ /* 0x000e620000002100 */
[----:B------:R-:W3:Y:S01]  /*0050*/  LDCU UR7, c[0x0][0x3e0] ;  /* 0x00007c00ff0777ac */ /* 0x000ee20008000800 */
[----:B------:R-:W4:Y:S04]  /*0060*/  S2R R4, SR_TID.Z ;  /* 0x0000000000047919 */ /* 0x000f280000002300 */
[----:B------:R-:W0:Y:S08]  /*0070*/  S2UR UR5, SR_CTAID.Y ;  /* 0x00000000000579c3 */ /* 0x000e300000002600 */
[----:B------:R-:W0:Y:S08]  /*0080*/  LDC R3, c[0x0][0x364] ;  /* 0x0000d900ff037b82 */ /* 0x000e300000000800 */
[----:B------:R-:W1:Y:S08]  /*0090*/  S2UR UR4, SR_CTAID.X ;  /* 0x00000000000479c3 */ /* 0x000e700000002500 */
[----:B------:R-:W4:Y:S08]  /*00a0*/  S2UR UR6, SR_CTAID.Z ;  /* 0x00000000000679c3 */ /* 0x000f300000002700 */
[----:B------:R-:W4:Y:S01]  /*00b0*/  LDC R7, c[0x0][0x368] ;  /* 0x0000da00ff077b82 */ /* 0x000f220000000800 */
[----:B0-----:R-:W-:-:S05]  /*00c0*/  IMAD R2, R3, UR5, R2 ;  /* 0x0000000503027c24 */ /* 0x001fca000f8e0202 */
[----:B--2---:R-:W-:Y:S01]  /*00d0*/  ISETP.GE.AND P0, PT, R2, UR9, PT ;  /* 0x0000000902007c0c */ /* 0x004fe2000bf06270 */
[----:B-1----:R-:W-:-:S05]  /*00e0*/  IMAD R5, R0, UR4, R5 ;  /* 0x0000000400057c24 */ /* 0x002fca000f8e0205 */
[----:B------:R-:W-:Y:S01]  /*00f0*/  ISETP.GE.OR P0, PT, R5, UR8, P0 ;  /* 0x0000000805007c0c */ /* 0x000fe20008706670 */
[----:B----4-:R-:W-:-:S05]  /*0100*/  IMAD R0, R7, UR6, R4 ;  /* 0x0000000607007c24 */ /* 0x010fca000f8e0204 */
[----:B---3--:R-:W-:-:S13]  /*0110*/  ISETP.GE.OR P0, PT, R0, UR7, P0 ;  /* 0x0000000700007c0c */ /* 0x008fda0008706670 */
[----:B------:R-:W-:Y:S05]  /*0120*/  @P0 EXIT ;  /* 0x000000000000094d */ /* 0x000fea0003800000 */
[----:B------:R-:W0:Y:S01]  /*0130*/  LDCU UR4, c[0x0][0x3cc] ;  /* 0x00007980ff0477ac */ /* 0x000e220008000800 */
[----:B------:R-:W1:Y:S01]  /*0140*/  LDC.64 R10, c[0x0][0x3c8] ;  /* 0x0000f200ff0a7b82 */ /* 0x000e620000000a00 */
[----:B------:R-:W-:Y:S01]  /*0150*/  IMAD.MOV.U32 R6, RZ, RZ, 0x1 ;  /* 0x00000001ff067424 */ /* 0x000fe200078e00ff */
[----:B------:R-:W2:Y:S01]  /*0160*/  LDCU UR5, c[0x0][0x3d8] ;  /* 0x00007b00ff0577ac */ /* 0x000ea20008000800 */
[----:B------:R-:W3:Y:S05]  /*0170*/  LDCU.64 UR8, c[0x0][0x358] ;  /* 0x00006b00ff0877ac */ /* 0x000eea0008000a00 */
[----:B------:R-:W4:Y:S08]  /*0180*/  LDC.64 R12, c[0x0][0x3c0] ;  /* 0x0000f000ff0c7b82 */ /* 0x000f300000000a00 */
[----:B------:R-:W5:Y:S01]  /*0190*/  LDC R4, c[0x0][0x3c4] ;  /* 0x0000f100ff047b82 */ /* 0x000f620000000800 */
[----:B0-----:R-:W1:Y:S02]  /*01a0*/  MUFU.RCP64H R7, UR4 ;  /* 0x0000000400077d08 */ /* 0x001e640008001800 */
[----:B-1----:R-:W-:Y:S01]  /*01b0*/  DFMA R8, R6, -R10, 1 ;  /* 0x3ff000000608742b */ /* 0x002fe2000000080a */
[----:B-----5:R-:W-:Y:S01]  /*01c0*/  FSETP.GEU.AND P1, PT, |R4|, 6.5827683646048100446e-37, PT ;  /* 0x036000000400780b */ /* 0x020fe20003f2e200 */
[----:B--2---:R-:W-:-:S06]  /*01d0*/  IMAD.U32 R4, RZ, RZ, UR5 ;  /* 0x00000005ff047e24 */ /* 0x004fcc000f8e00ff */
[----:B------:R-:W-:-:S08]  /*01e0*/  DFMA R8, R8, R8, R8 ;  /* 0x000000080808722b */ /* 0x000fd00000000008 */
[----:B------:R-:W-:-:S08]  /*01f0*/  DFMA R8, R6, R8, R6 ;  /* 0x000000080608722b */ /* 0x000fd00000000006 */
[----:B------:R-:W-:-:S08]  /*0200*/  DFMA R6, R8, -R10, 1 ;  /* 0x3ff000000806742b */ /* 0x000fd0000000080a */
[----:B------:R-:W-:-:S08]  /*0210*/  DFMA R6, R8, R6, R8 ;  /* 0x000000060806722b */ /* 0x000fd00000000008 */
[----:B----4-:R-:W-:-:S08]  /*0220*/  DMUL R8, R6, R12 ;  /* 0x0000000c06087228 */ /* 0x010fd00000000000 */
[----:B------:R-:W-:-:S08]  /*0230*/  DFMA R10, R8, -R10, R12 ;  /* 0x8000000a080a722b */ /* 0x000fd0000000000c */
[----:B------:R-:W-:-:S10]  /*0240*/  DFMA R6, R6, R10, R8 ;  /* 0x0000000a0606722b */ /* 0x000fd40000000008 */
[----:B------:R-:W-:-:S05]  /*0250*/  FFMA R3, RZ, UR4, R7 ;  /* 0x00000004ff037c23 */ /* 0x000fca0008000007 */
[----:B------:R-:W-:-:S13]  /*0260*/  FSETP.GT.AND P0, PT, |R3|, 1.469367938527859385e-39, PT ;  /* 0x001000000300780b */ /* 0x000fda0003f04200 */
[----:B---3--:R-:W-:Y:S05]  /*0270*/  @P0 BRA P1, `(.L_x_943) ;  /* 0x0000000000280947 */ /* 0x008fea0000800000 */
[----:B------:R-:W0:Y:S01]  /*0280*/  LDCU.64 UR4, c[0x0][0x3c0] ;  /* 0x00007800ff0477ac */ /* 0x000e220008000a00 */
[----:B------:R-:W-:Y:S01]  /*0290*/  MOV R34, 0x300 ;  /* 0x0000030000227802 */ /* 0x000fe20000000f00 */
[----:B------:R-:W1:Y:S01]  /*02a0*/  LDCU.64 UR6, c[0x0][0x3c8] ;  /* 0x00007900ff0677ac */ /* 0x000e620008000a00 */
[----:B0-----:R-:W-:Y:S02]  /*02b0*/  IMAD.U32 R20, RZ, RZ, UR4 ;  /* 0x00000004ff147e24 */ /* 0x001fe4000f8e00ff */
[----:B------:R-:W-:Y:S02]  /*02c0*/  IMAD.U32 R21, RZ, RZ, UR5 ;  /* 0x00000005ff157e24 */ /* 0x000fe4000f8e00ff */
[----:B-1----:R-:W-:Y:S02]  /*02d0*/  IMAD.U32 R22, RZ, RZ, UR6 ;  /* 0x00000006ff167e24 */ /* 0x002fe4000f8e00ff */
[----:B------:R-:W-:-:S07]  /*02e0*/  IMAD.U32 R23, RZ, RZ, UR7 ;  /* 0x00000007ff177e24 */ /* 0x000fce000f8e00ff */
[----:B------:R-:W-:Y:S05]  /*02f0*/  CALL.REL.NOINC `($__internal_14_$__cuda_sm20_div_rn_f64_full) ;  /* 0x0000001400287944 */ /* 0x000fea0003c00000 */
[----:B------:R-:W-:Y:S02]  /*0300*/  IMAD.MOV.U32 R6, RZ, RZ, R20 ;  /* 0x000000ffff067224 */ /* 0x000fe400078e0014 */
[----:B------:R-:W-:-:S07]  /*0310*/  IMAD.MOV.U32 R7, RZ, RZ, R21 ;  /* 0x000000ffff077224 */ /* 0x000fce00078e0015 */
.L_x_943:
[----:B------:R-:W0:Y:S01]  /*0320*/  LDCU.64 UR6, c[0x0][0x3d8] ;  /* 0x00007b00ff0677ac */ /* 0x000e220008000a00 */
[----:B------:R-:W1:Y:S01]  /*0330*/  LDCU.64 UR10, c[0x0][0x390] ;  /* 0x00007200ff0a77ac */ /* 0x000e620008000a00 */
[----:B------:R-:W-:Y:S01]  /*0340*/  DMUL R6, R6, R6 ;  /* 0x0000000606067228 */ /* 0x000fe20000000000 */
[----:B------:R-:W2:Y:S01]  /*0350*/  LDC.64 R14, c[0x0][0x380] ;  /* 0x0000e000ff0e7b82 */ /* 0x000ea20000000a00 */
[----:B------:R-:W3:Y:S01]  /*0360*/  LDCU UR12, c[0x0][0x3e0] ;  /* 0x00007c00ff0c77ac */ /* 0x000ee20008000800 */
[----:B0-----:R-:W-:Y:S01]  /*0370*/  IMAD R3, R2, UR6, R2 ;  /* 0x0000000602037c24 */ /* 0x001fe2000f8e0202 */
[----:B------:R-:W-:-:S04]  /*0380*/  USHF.R.S32.HI UR4, URZ, 0x1f, UR6 ;  /* 0x0000001fff047899 */ /* 0x000fc80008011406 */
[----:B------:R-:W-:-:S04]  /*0390*/  IADD3 R8, P0, PT, R3, UR6, RZ ;  /* 0x0000000603087c10 */ /* 0x000fc8000ff1e0ff */
[----:B------:R-:W-:Y:S02]  /*03a0*/  LEA.HI.X.SX32 R3, R3, UR4, 0x1, P0 ;  /* 0x0000000403037c11 */ /* 0x000fe400080f0eff */
[C---:B-1----:R-:W-:Y:S01]  /*03b0*/  LEA R10, P0, R8.reuse, UR10, 0x3 ;  /* 0x0000000a080a7c11 */ /* 0x042fe2000f8018ff */
[----:B------:R-:W0:Y:S03]  /*03c0*/  LDCU UR4, c[0x0][0x3d0] ;  /* 0x00007a00ff0477ac */ /* 0x000e260008000800 */
[----:B------:R-:W-:Y:S02]  /*03d0*/  LEA.HI.X R11, R8, UR11, R3, 0x3, P0 ;  /* 0x0000000b080b7c11 */ /* 0x000fe400080f1c03 */
[----:B------:R-:W1:Y:S04]  /*03e0*/  LDC.64 R8, c[0x0][0x3b0] ;  /* 0x0000ec00ff087b82 */ /* 0x000e680000000a00 */
[----:B------:R-:W4:Y:S01]  /*03f0*/  LDG.E.64 R10, desc[UR8][R10.64+-0x8] ;  /* 0xfffff8080a0a7981 */ /* 0x000f22000c1e1b00 */
[----:B------:R-:W-:Y:S01]  /*0400*/  UMOV UR5, 0x400921fb ;  /* 0x400921fb00057882 */ /* 0x000fe20000000000 */
[----:B0-----:R-:W-:-:S09]  /*0410*/  UIADD3 UR4, UPT, UPT, -UR4, URZ, URZ ;  /* 0x000000ff04047290 */ /* 0x001fd2000fffe1ff */
[----:B------:R-:W1:Y:S01]  /*0420*/  I2F.F64 R12, UR4 ;  /* 0x00000004000c7d12 */ /* 0x000e620008201c00 */
[----:B------:R-:W-:Y:S02]  /*0430*/  UMOV UR4, 0x54442d18 ;  /* 0x54442d1800047882 */ /* 0x000fe40000000000 */
[----:B------:R-:W-:Y:S01]  /*0440*/  DMUL R6, R6, UR4 ;  /* 0x0000000406067c28 */ /* 0x000fe20008000000 */
[----:B------:R-:W-:Y:S02]  /*0450*/  UIADD3 UR4, UPT, UPT, UR6, -0x2, URZ ;  /* 0xfffffffe06047890 */ /* 0x000fe4000fffe0ff */
[----:B---3--:R-:W-:-:S04]  /*0460*/  UIMAD UR5, UR7, UR12, URZ ;  /* 0x0000000c070572a4 */ /* 0x008fc8000f8e02ff */
[----:B------:R-:W-:Y:S01]  /*0470*/  ISETP.LE.AND P0, PT, R5, UR4, PT ;  /* 0x0000000405007c0c */ /* 0x000fe2000bf03270 */
[----:B-1----:R-:W-:Y:S02]  /*0480*/  DMUL R12, R12, R8 ;  /* 0x000000080c0c7228 */ /* 0x002fe40000000000 */
[----:B----4-:R-:W-:Y:S01]  /*0490*/  DMUL R6, R6, R10 ;  /* 0x0000000a06067228 */ /* 0x010fe20000000000 */
[----:B------:R-:W-:-:S04]  /*04a0*/  IMAD R10, R2, UR12, R0 ;  /* 0x0000000c020a7c24 */ /* 0x000fc8000f8e0200 */
[----:B------:R-:W-:-:S03]  /*04b0*/  IMAD R19, R5, UR5, R10 ;  /* 0x0000000505137c24 */ /* 0x000fc6000f8e020a */
[----:B------:R-:W-:Y:S01]  /*04c0*/  DMUL R12, R6, R12 ;  /* 0x0000000c060c7228 */ /* 0x000fe20000000000 */
[----:B--2---:R-:W-:-:S06]  /*04d0*/  IMAD.WIDE R6, R19, 0x8, R14 ;  /* 0x0000000813067825 */ /* 0x004fcc00078e020e */
[----:B------:R0:W-:Y:S01]  /*04e0*/  STG.E.64 desc[UR8][R6.64], R12 ;  /* 0x0000000c06007986 */ /* 0x0001e2000c101b08 */
[----:B------:R-:W-:Y:S05]  /*04f0*/  @!P0 EXIT ;  /* 0x000000000000894d */ /* 0x000fea0003800000 */
[----:B------:R-:W1:Y:S01]  /*0500*/  LDC.64 R14, c[0x0][0x388] ;  /* 0x0000e200ff0e7b82 */ /* 0x000e620000000a00 */
[C---:B------:R-:W-:Y:S01]  /*0510*/  DADD R10, R8.reuse, 2 ;  /* 0x40000000080a7429 */ /* 0x040fe20000000000 */
[----:B------:R-:W-:Y:S01]  /*0520*/  MOV R3, UR4 ;  /* 0x0000000400037c02 */ /* 0x000fe20008000f00 */
[----:B------:R-:W-:Y:S01]  /*0530*/  DADD R8, R8, 2 ;  /* 0x4000000008087429 */ /* 0x000fe20000000000 */
[----:B------:R-:W2:Y:S03]  /*0540*/  LDCU UR6, c[0x0][0x3d4] ;  /* 0x00007a80ff0677ac */ /* 0x000ea60008000800 */
[----:B------:R-:W-:Y:S01]  /*0550*/  IMAD R21, R3, UR7, R2 ;  /* 0x0000000703157c24 */ /* 0x000fe2000f8e0202 */
[----:B------:R-:W3:Y:S01]  /*0560*/  LDC.64 R16, c[0x0][0x3a8] ;  /* 0x0000ea00ff107b82 */ /* 0x000ee20000000a00 */
[----:B------:R-:W4:Y:S02]  /*0570*/  LDCU.64 UR10, c[0x0][0x3b8] ;  /* 0x00007700ff0a77ac */ /* 0x000f240008000a00 */
[----:B------:R-:W-:Y:S01]  /*0580*/  LOP3.LUT R2, R11, 0x7ff00000, RZ, 0xc0, !PT ;  /* 0x7ff000000b027812 */ /* 0x000fe200078ec0ff */
[----:B------:R-:W-:-:S02]  /*0590*/  IMAD R0, R21, UR12, R0 ;  /* 0x0000000c15007c24 */ /* 0x000fc4000f8e0200 */
[----:B-1----:R-:W-:-:S04]  /*05a0*/  IMAD.WIDE R10, R19, 0x8, R14 ;  /* 0x00000008130a7825 */ /* 0x002fc800078e020e */
[----:B--234-:R-:W-:-:S07]  /*05b0*/  IMAD.WIDE R14, R5, 0x8, R16 ;  /* 0x00000008050e7825 */ /* 0x01cfce00078e0210 */
.L_x_961:
[----:B-1----:R-:W1:Y:S01]  /*05c0*/  LDCU.64 UR12, c[0x0][0x3b0] ;  /* 0x00007600ff0c77ac */ /* 0x002e620008000a00 */
[----:B------:R-:W-:Y:S01]  /*05d0*/  UISETP.NE.AND UP0, UPT, UR6, 0x1, UPT ;  /* 0x000000010600788c */ /* 0x000fe2000bf05270 */
[----:B-1----:R-:W-:Y:S02]  /*05e0*/  IMAD.U32 R32, RZ, RZ, UR12 ;  /* 0x0000000cff207e24 */ /* 0x002fe4000f8e00ff */
[----:B------:R-:W-:-:S06]  /*05f0*/  IMAD.U32 R33, RZ, RZ, UR13 ;  /* 0x0000000dff217e24 */ /* 0x000fcc000f8e00ff */
[----:B------:R-:W-:Y:S05]  /*0600*/  BRA.U UP0, `(.L_x_944) ;  /* 0x0000000500847547 */ /* 0x000fea000b800000 */
[----:B------:R-:W1:Y:S01]  /*0610*/  LDC.64 R16, c[0x0][0x3a8] ;  /* 0x0000ea00ff107b82 */ /* 0x000e620000000a00 */
[----:B------:R-:W2:Y:S01]  /*0620*/  LDG.E.64 R20, desc[UR8][R14.64] ;  /* 0x000000080e147981 */ /* 0x000ea2000c1e1b00 */
[----:B-1----:R-:W-:-:S06]  /*0630*/  IMAD.WIDE R16, R3, 0x8, R16 ;  /* 0x0000000803107825 */ /* 0x002fcc00078e0210 */
[----:B------:R-:W3:Y:S01]  /*0640*/  LDG.E.64 R16, desc[UR8][R16.64] ;  /* 0x0000000810107981 */ /* 0x000ee2000c1e1b00 */
[----:B------:R-:W-:Y:S01]  /*0650*/  IMAD.MOV.U32 R22, RZ, RZ, 0x1 ;  /* 0x00000001ff167424 */ /* 0x000fe200078e00ff */
[----:B------:R-:W-:Y:S01]  /*0660*/  BSSY.RECONVERGENT B0, `(.L_x_945) ;  /* 0x0000016000007945 */ /* 0x000fe20003800200 */
[----:B---3--:R-:W-:-:S06]  /*0670*/  DADD R18, R16, UR10 ;  /* 0x0000000a10127e29 */ /* 0x008fcc0008000000 */
[----:B------:R-:W1:Y:S02]  /*0680*/  MUFU.RCP64H R23, R19 ;  /* 0x0000001300177308 */ /* 0x000e640000001800 */
[----:B-1----:R-:W-:-:S08]  /*0690*/  DFMA R24, -R18, R22, 1 ;  /* 0x3ff000001218742b */ /* 0x002fd00000000116 */
[----:B------:R-:W-:-:S08]  /*06a0*/  DFMA R24, R24, R24, R24 ;  /* 0x000000181818722b */ /* 0x000fd00000000018 */
[----:B------:R-:W-:-:S08]  /*06b0*/  DFMA R24, R22, R24, R22 ;  /* 0x000000181618722b */ /* 0x000fd00000000016 */
[----:B------:R-:W-:Y:S02]  /*06c0*/  DFMA R22, -R18, R24, 1 ;  /* 0x3ff000001216742b */ /* 0x000fe40000000118 */
[----:B--2---:R-:W-:-:S06]  /*06d0*/  DADD R20, R20, UR10 ;  /* 0x0000000a14147e29 */ /* 0x004fcc0008000000 */
        /* <DEDUP_REMOVED lines=11> */
[----:B0-----:R-:W-:Y:S05]  /*0790*/  CALL.REL.NOINC `($__internal_14_$__cuda_sm20_div_rn_f64_full) ;  /* 0x0000001000007944 */ /* 0x001fea0003c00000 */
[----:B------:R-:W-:Y:S02]  /*07a0*/  IMAD.MOV.U32 R16, RZ, RZ, R20 ;  /* 0x000000ffff107224 */ /* 0x000fe400078e0014 */
[----:B------:R-:W-:-:S07]  /*07b0*/  IMAD.MOV.U32 R17, RZ, RZ, R21 ;  /* 0x000000ffff117224 */ /* 0x000fce00078e0015 */
.L_x_946:
[----:B------:R-:W-:Y:S05]  /*07c0*/  BSYNC.RECONVERGENT B0 ;  /* 0x0000000000007941 */ /* 0x000fea0003800200 */
.L_x_945:
[----:B------:R-:W-:Y:S01]  /*07d0*/  DADD R34, -RZ, |R16| ;  /* 0x00000000ff227229 */ /* 0x000fe20000000510 */
[----:B------:R-:W-:Y:S01]  /*07e0*/  BSSY.RECONVERGENT B0, `(.L_x_947) ;  /* 0x0000006000007945 */ /* 0x000fe20003800200 */
[----:B------:R-:W-:Y:S02]  /*07f0*/  IMAD.MOV.U32 R36, RZ, RZ, RZ ;  /* 0x000000ffff247224 */ /* 0x000fe400078e00ff */
[----:B------:R-:W-:-:S06]  /*0800*/  IMAD.MOV.U32 R37, RZ, RZ, 0x40000000 ;  /* 0x40000000ff257424 */ /* 0x000fcc00078e00ff */
[----:B------:R-:W-:Y:S02]  /*0810*/  MOV R20, R34 ;  /* 0x0000002200147202 */ /* 0x000fe40000000f00 */
[----:B------:R-:W-:-:S07]  /*0820*/  MOV R34, 0x840 ;  /* 0x0000084000227802 */ /* 0x000fce0000000f00 */
[----:B0-----:R-:W-:Y:S05]  /*0830*/  CALL.REL.NOINC `($_Z11fdir_nonisoPdS_S_S_S_S_ddddiiiii$__internal_accurate_pow) ;  /* 0x0000001800007944 */ /* 0x001fea0003c00000 */
[----:B------:R-:W-:Y:S05]  /*0840*/  BSYNC.RECONVERGENT B0 ;  /* 0x0000000000007941 */ /* 0x000fea0003800200 */
.L_x_947:
[C---:B------:R-:W-:Y:S01]  /*0850*/  DADD R20, R16.reuse, 2 ;  /* 0x4000000010147429 */ /* 0x040fe20000000000 */
[----:B------:R-:W0:Y:S01]  /*0860*/  LDC.64 R18, c[0x0][0x3b0] ;  /* 0x0000ec00ff127b82 */ /* 0x000e220000000a00 */
[C---:B------:R-:W-:Y:S01]  /*0870*/  DSETP.NEU.AND P3, PT, R16.reuse, RZ, PT ;  /* 0x000000ff1000722a */ /* 0x040fe20003f6d000 */
[----:B------:R-:W-:Y:S01]  /*0880*/  BSSY.RECONVERGENT B0, `(.L_x_948) ;  /* 0x0000013000007945 */ /* 0x000fe20003800200 */
[----:B------:R-:W-:Y:S01]  /*0890*/  DSETP.NEU.AND P5, PT, R16, 1, PT ;  /* 0x3ff000001000742a */ /* 0x000fe20003fad000 */
[----:B------:R-:W-:-:S05]  /*08a0*/  ISETP.NE.AND P4, PT, R2, 0x7ff00000, PT ;  /* 0x7ff000000200780c */ /* 0x000fca0003f85270 */
[----:B------:R-:W-:Y:S02]  /*08b0*/  LOP3.LUT R20, R21, 0x7ff00000, RZ, 0xc0, !PT ;  /* 0x7ff0000015147812 */ /* 0x000fe400078ec0ff */
[----:B------:R-:W-:Y:S02]  /*08c0*/  FSEL R21, R24, RZ, P3 ;  /* 0x000000ff18157208 */ /* 0x000fe40001800000 */
[----:B------:R-:W-:Y:S02]  /*08d0*/  ISETP.NE.AND P6, PT, R20, 0x7ff00000, PT ;  /* 0x7ff000001400780c */ /* 0x000fe40003fc5270 */
[----:B------:R-:W-:Y:S01]  /*08e0*/  FSEL R20, R22, RZ, P3 ;  /* 0x000000ff16147208 */ /* 0x000fe20001800000 */
[C---:B0-----:R-:W-:Y:S02]  /*08f0*/  DSETP.NEU.AND P0, PT, R18.reuse, 1, PT ;  /* 0x3ff000001200742a */ /* 0x041fe40003f0d000 */
[C---:B------:R-:W-:Y:S02]  /*0900*/  DSETP.NEU.AND P1, PT, |R18|.reuse, +INF , PT ;  /* 0x7ff000001200742a */ /* 0x040fe40003f2d200 */
[----:B------:R-:W-:-:S02]  /*0910*/  DSETP.NAN.AND P2, PT, R18, R18, PT ;  /* 0x000000121200722a */ /* 0x000fc40003f48000 */
[----:B------:R-:W-:Y:S02]  /*0920*/  DSETP.NEU.AND P3, PT, R18, RZ, PT ;  /* 0x000000ff1200722a */ /* 0x000fe40003f6d000 */
[----:B------:R-:W-:Y:S02]  /*0930*/  DADD R34, -RZ, |R18| ;  /* 0x00000000ff227229 */ /* 0x000fe40000000512 */
[----:B------:R-:W-:Y:S10]  /*0940*/  @P6 BRA `(.L_x_949) ;  /* 0x0000000000186947 */ /* 0x000ff40003800000 */
[----:B------:R-:W-:-:S14]  /*0950*/  DSETP.NAN.AND P6, PT, R16, R16, PT ;  /* 0x000000101000722a */ /* 0x000fdc0003fc8000 */
[----:B------:R-:W-:Y:S01]  /*0960*/  @P6 DADD R20, R16, 2 ;  /* 0x4000000010146429 */ /* 0x000fe20000000000 */
[----:B------:R-:W-:Y:S10]  /*0970*/  @P6 BRA `(.L_x_949) ;  /* 0x00000000000c6947 */ /* 0x000ff40003800000 */
[----:B------:R-:W-:-:S14]  /*0980*/  DSETP.NEU.AND P6, PT, |R16|, +INF , PT ;  /* 0x7ff000001000742a */ /* 0x000fdc0003fcd200 */
[----:B------:R-:W-:Y:S02]  /*0990*/  @!P6 IMAD.MOV.U32 R20, RZ, RZ, 0x0 ;  /* 0x00000000ff14e424 */ /* 0x000fe400078e00ff */
[----:B------:R-:W-:-:S07]  /*09a0*/  @!P6 IMAD.MOV.U32 R21, RZ, RZ, 0x7ff00000 ;  /* 0x7ff00000ff15e424 */ /* 0x000fce00078e00ff */
.L_x_949:
[----:B------:R-:W-:Y:S05]  /*09b0*/  BSYNC.RECONVERGENT B0 ;  /* 0x0000000000007941 */ /* 0x000fea0003800200 */
.L_x_948:
[----:B------:R-:W-:Y:S01]  /*09c0*/  FSEL R16, R20, RZ, P5 ;  /* 0x000000ff14107208 */ /* 0x000fe20002800000 */
[----:B------:R-:W-:Y:S01]  /*09d0*/  BSSY.RECONVERGENT B0, `(.L_x_950) ;  /* 0x0000005000007945 */ /* 0x000fe20003800200 */
[----:B------:R-:W-:Y:S01]  /*09e0*/  IMAD.MOV.U32 R20, RZ, RZ, R34 ;  /* 0x000000ffff147224 */ /* 0x000fe200078e0022 */
[----:B------:R-:W-:Y:S02]  /*09f0*/  FSEL R17, R21, 1.875, P5 ;  /* 0x3ff0000015117808 */ /* 0x000fe40002800000 */
[----:B------:R-:W-:-:S07]  /*0a00*/  MOV R34, 0xa20 ;  /* 0x00000a2000227802 */ /* 0x000fce0000000f00 */
[----:B------:R-:W-:Y:S05]  /*0a10*/  CALL.REL.NOINC `($_Z11fdir_nonisoPdS_S_S_S_S_ddddiiiii$__internal_accurate_pow) ;  /* 0x0000001400887944 */ /* 0x000fea0003c00000 */
[----:B------:R-:W-:Y:S05]  /*0a20*/  BSYNC.RECONVERGENT B0 ;  /* 0x0000000000007941 */ /* 0x000fea0003800200 */
.L_x_950:
[----:B------:R-:W-:Y:S01]  /*0a30*/  FSEL R18, R22, RZ, P3 ;  /* 0x000000ff16127208 */ /* 0x000fe20001800000 */
[----:B------:R-:W-:Y:S01]  /*0a40*/  IMAD.MOV.U32 R22, RZ, RZ, 0x0 ;  /* 0x00000000ff167424 */ /* 0x000fe200078e00ff */
[----:B------:R-:W-:Y:S01]  /*0a50*/  FSEL R19, R24, RZ, P3 ;  /* 0x000000ff18137208 */ /* 0x000fe20001800000 */
[----:B------:R-:W-:Y:S01]  /*0a60*/  IMAD.MOV.U32 R23, RZ, RZ, 0x3fd80000 ;  /* 0x3fd80000ff177424 */ /* 0x000fe200078e00ff */
[----:B------:R-:W-:Y:S01]  /*0a70*/  FSEL R20, R8, R18, P2 ;  /* 0x0000001208147208 */ /* 0x000fe20001000000 */
[----:B------:R-:W-:Y:S01]  /*0a80*/  BSSY.RECONVERGENT B0, `(.L_x_951) ;  /* 0x0000018000007945 */ /* 0x000fe20003800200 */
[----:B------:R-:W-:Y:S02]  /*0a90*/  FSEL R21, R9, R19, P2 ;  /* 0x0000001309157208 */ /* 0x000fe40001000000 */
[----:B------:R-:W-:Y:S02]  /*0aa0*/  @!P4 FSEL R18, R20, RZ, P1 ;  /* 0x000000ff1412c208 */ /* 0x000fe40000800000 */
[----:B------:R-:W-:-:S06]  /*0ab0*/  @!P4 FSEL R19, R21, +QNAN , P1 ;  /* 0x7ff000001513c808 */ /* 0x000fcc0000800000 */
[----:B------:R-:W-:-:S10]  /*0ac0*/  DADD R18, -R18, 1 ;  /* 0x3ff0000012127429 */ /* 0x000fd40000000100 */
[----:B------:R-:W-:Y:S02]  /*0ad0*/  FSEL R18, R18, RZ, P0 ;  /* 0x000000ff12127208 */ /* 0x000fe40000000000 */
[----:B------:R-:W-:-:S06]  /*0ae0*/  FSEL R19, R19, RZ, P0 ;  /* 0x000000ff13137208 */ /* 0x000fcc0000000000 */
[----:B------:R-:W-:-:S06]  /*0af0*/  DFMA R16, -R16, R18, 1 ;  /* 0x3ff000001010742b */ /* 0x000fcc0000000112 */
[----:B------:R-:W0:Y:S04]  /*0b00*/  MUFU.RSQ64H R19, R17 ;  /* 0x0000001100137308 */ /* 0x000e280000001c00 */
[----:B------:R-:W-:-:S05]  /*0b10*/  VIADD R18, R17, 0xfcb00000 ;  /* 0xfcb0000011127836 */ /* 0x000fca0000000000 */
[----:B------:R-:W-:Y:S01]  /*0b20*/  ISETP.GE.U32.AND P0, PT, R18, 0x7ca00000, PT ;  /* 0x7ca000001200780c */ /* 0x000fe20003f06070 */
[----:B0-----:R-:W-:-:S08]  /*0b30*/  DMUL R20, R18, R18 ;  /* 0x0000001212147228 */ /* 0x001fd00000000000 */
[----:B------:R-:W-:-:S08]  /*0b40*/  DFMA R20, R16, -R20, 1 ;  /* 0x3ff000001014742b */ /* 0x000fd00000000814 */
[----:B------:R-:W-:Y:S02]  /*0b50*/  DFMA R22, R20, R22, 0.5 ;  /* 0x3fe000001416742b */ /* 0x000fe40000000016 */
[----:B------:R-:W-:-:S08]  /*0b60*/  DMUL R20, R18, R20 ;  /* 0x0000001412147228 */ /* 0x000fd00000000000 */
[----:B------:R-:W-:-:S08]  /*0b70*/  DFMA R28, R22, R20, R18 ;  /* 0x00000014161c722b */ /* 0x000fd00000000012 */
[----:B------:R-:W-:Y:S02]  /*0b80*/  DMUL R22, R16, R28 ;  /* 0x0000001c10167228 */ /* 0x000fe40000000000 */
[----:B------:R-:W-:Y:S01]  /*0b90*/  VIADD R27, R29, 0xfff00000 ;  /* 0xfff000001d1b7836 */ /* 0x000fe20000000000 */
[----:B------:R-:W-:-:S05]  /*0ba0*/  MOV R26, R28 ;  /* 0x0000001c001a7202 */ /* 0x000fca0000000f00 */
[----:B------:R-:W-:-:S08]  /*0bb0*/  DFMA R24, R22, -R22, R16 ;  /* 0x800000161618722b */ /* 0x000fd00000000010 */
[----:B------:R-:W-:Y:S01]  /*0bc0*/  DFMA R32, R24, R26, R22 ;  /* 0x0000001a1820722b */ /* 0x000fe20000000016 */
[----:B------:R-:W-:Y:S10]  /*0bd0*/  @!P0 BRA `(.L_x_952) ;  /* 0x0000000000088947 */ /* 0x000ff40003800000 */
[----:B------:R-:W-:-:S07]  /*0be0*/  MOV R20, 0xc00 ;  /* 0x00000c0000147802 */ /* 0x000fce0000000f00 */
[----:B------:R-:W-:Y:S05]  /*0bf0*/  CALL.REL.NOINC `($__internal_15_$__cuda_sm20_dsqrt_rn_f64_mediumpath_v1) ;  /* 0x0000001000607944 */ /* 0x000fea0003c00000 */
.L_x_952:
[----:B------:R-:W-:Y:S05]  /*0c00*/  BSYNC.RECONVERGENT B0 ;  /* 0x0000000000007941 */ /* 0x000fea0003800200 */
.L_x_951:
[----:B------:R-:W-:-:S11]  /*0c10*/  DADD R32, -RZ, -R32 ;  /* 0x00000000ff207229 */ /* 0x000fd60000000920 */
.L_x_944:
[----:B------:R-:W1:Y:S08]  /*0c20*/  LDC.64 R18, c[0x0][0x398] ;  /* 0x0000e600ff127b82 */ /* 0x000e700000000a00 */
[----:B------:R-:W2:Y:S01]  /*0c30*/  LDC.64 R16, c[0x0][0x3a0] ;  /* 0x0000e800ff107b82 */ /* 0x000ea20000000a00 */
[----:B-1----:R-:W-:-:S06]  /*0c40*/  IMAD.WIDE R18, R0, 0x8, R18 ;  /* 0x0000000800127825 */ /* 0x002fcc00078e0212 */
[----:B------:R-:W3:Y:S01]  /*0c50*/  LDG.E.64 R18, desc[UR8][R18.64] ;  /* 0x0000000812127981 */ /* 0x000ee2000c1e1b00 */
[----:B--2---:R-:W-:-:S06]  /*0c60*/  IMAD.WIDE R16, R0, 0x8, R16 ;  /* 0x0000000800107825 */ /* 0x004fcc00078e0210 */
[----:B------:R-:W2:Y:S01]  /*0c70*/  LDG.E.64 R16, desc[UR8][R16.64] ;  /* 0x0000000810107981 */ /* 0x000ea2000c1e1b00 */
[----:B------:R-:W1:Y:S01]  /*0c80*/  MUFU.RCP64H R21, R33 ;  /* 0x0000002100157308 */ /* 0x000e620000001800 */
[----:B------:R-:W-:Y:S01]  /*0c90*/  IMAD.MOV.U32 R20, RZ, RZ, 0x1 ;  /* 0x00000001ff147424 */ /* 0x000fe200078e00ff */
[----:B------:R-:W-:Y:S05]  /*0ca0*/  BSSY.RECONVERGENT B0, `(.L_x_953) ;  /* 0x0000016000007945 */ /* 0x000fea0003800200 */
[----:B-1----:R-:W-:-:S08]  /*0cb0*/  DFMA R22, R20, -R32, 1 ;  /* 0x3ff000001416742b */ /* 0x002fd00000000820 */
[----:B------:R-:W-:-:S08]  /*0cc0*/  DFMA R22, R22, R22, R22 ;  /* 0x000000161616722b */ /* 0x000fd00000000016 */
[----:B------:R-:W-:-:S08]  /*0cd0*/  DFMA R22, R20, R22, R20 ;  /* 0x000000161416722b */ /* 0x000fd00000000014 */
[----:B------:R-:W-:-:S08]  /*0ce0*/  DFMA R20, R22, -R32, 1 ;  /* 0x3ff000001614742b */ /* 0x000fd00000000820 */
[----:B------:R-:W-:-:S08]  /*0cf0*/  DFMA R20, R22, R20, R22 ;  /* 0x000000141614722b */ /* 0x000fd00000000016 */
[----:B---3--:R-:W-:Y:S01]  /*0d00*/  DMUL R30, R18, R20 ;  /* 0x00000014121e7228 */ /* 0x008fe20000000000 */
[----:B------:R-:W-:-:S07]  /*0d10*/  FSETP.GEU.AND P1, PT, |R19|, 6.5827683646048100446e-37, PT ;  /* 0x036000001300780b */ /* 0x000fce0003f2e200 */
[----:B------:R-:W-:Y:S02]  /*0d20*/  DFMA R22, R30, -R32, R18 ;  /* 0x800000201e16722b */ /* 0x000fe40000000012 */
[----:B--2---:R-:W-:-:S06]  /*0d30*/  DADD R16, R18, R16 ;  /* 0x0000000012107229 */ /* 0x004fcc0000000010 */
        /* <DEDUP_REMOVED lines=9> */
[----:B0-----:R-:W-:Y:S05]  /*0dd0*/  CALL.REL.NOINC `($__internal_14_$__cuda_sm20_div_rn_f64_full) ;  /* 0x0000000800707944 */ /* 0x001fea0003c00000 */
[----:B------:R-:W-:Y:S02]  /*0de0*/  IMAD.MOV.U32 R30, RZ, RZ, R20 ;  /* 0x000000ffff1e7224 */ /* 0x000fe400078e0014 */
[----:B------:R-:W-:-:S07]  /*0df0*/  IMAD.MOV.U32 R31, RZ, RZ, R21 ;  /* 0x000000ffff1f7224 */ /* 0x000fce00078e0015 */
.L_x_954:
[----:B------:R-:W-:Y:S05]  /*0e00*/  BSYNC.RECONVERGENT B0 ;  /* 0x0000000000007941 */ /* 0x000fea0003800200 */
.L_x_953:
        /* <DEDUP_REMOVED lines=27> */
[----:B------:R-:W1:Y:S01]  /*0fc0*/  MUFU.RCP64H R21, R33 ;  /* 0x0000002100157308 */ /* 0x000e620000001800 */
        /* <DEDUP_REMOVED lines=8> */
[----:B-1----:R-:W-:-:S05]  /*1050*/  DFMA R24, R20, -R32, 1 ;  /* 0x3ff000001418742b */ /* 0x002fca0000000820 */
[----:B------:R-:W-:Y:S01]  /*1060*/  DFMA R26, R22, R26, UR12 ;  /* 0x0000000c161a7e2b */ /* 0x000fe2000800001a */
[----:B------:R-:W-:Y:S01]  /*1070*/  UMOV UR12, 0x55555511 ;  /* 0x55555511000c7882 */ /* 0x000fe20000000000 */
[----:B------:R-:W-:Y:S01]  /*1080*/  UMOV UR13, 0x3fc55555 ;  /* 0x3fc55555000d7882 */ /* 0x000fe20000000000 */
[----:B------:R-:W-:-:S05]  /*1090*/  DFMA R24, R24, R24, R24 ;  /* 0x000000181818722b */ /* 0x000fca0000000018 */
[----:B------:R-:W-:Y:S01]  /*10a0*/  DFMA R26, R22, R26, UR12 ;  /* 0x0000000c161a7e2b */ /* 0x000fe2000800001a */
[----:B------:R-:W-:Y:S01]  /*10b0*/  UMOV UR12, 0xb ;  /* 0x0000000b000c7882 */ /* 0x000fe20000000000 */
[----:B------:R-:W-:Y:S01]  /*10c0*/  UMOV UR13, 0x3fe00000 ;  /* 0x3fe00000000d7882 */ /* 0x000fe20000000000 */
[----:B------:R-:W-:-:S05]  /*10d0*/  DFMA R20, R20, R24, R20 ;  /* 0x000000181414722b */ /* 0x000fca0000000014 */
[----:B------:R-:W-:-:S03]  /*10e0*/  DFMA R24, R22, R26, UR12 ;  /* 0x0000000c16187e2b */ /* 0x000fc6000800001a */
[----:B------:R-:W-:-:S05]  /*10f0*/  DFMA R26, R20, -R32, 1 ;  /* 0x3ff00000141a742b */ /* 0x000fca0000000820 */
[----:B------:R-:W-:-:S03]  /*1100*/  DFMA R24, R22, R24, 1 ;  /* 0x3ff000001618742b */ /* 0x000fc60000000018 */
[----:B------:R-:W-:-:S05]  /*1110*/  DFMA R20, R20, R26, R20 ;  /* 0x0000001a1414722b */ /* 0x000fca0000000014 */
[----:B------:R-:W-:-:S03]  /*1120*/  DFMA R22, R22, R24, 1 ;  /* 0x3ff000001616742b */ /* 0x000fc60000000018 */
[----:B------:R-:W-:-:S07]  /*1130*/  DMUL R24, R16, R20 ;  /* 0x0000001410187228 */ /* 0x000fce0000000000 */
[----:B------:R-:W-:Y:S01]  /*1140*/  IMAD R29, R18, 0x100000, R23 ;  /* 0x00100000121d7824 */ /* 0x000fe200078e0217 */
[----:B------:R-:W-:Y:S01]  /*1150*/  DFMA R26, R24, -R32, R16 ;  /* 0x80000020181a722b */ /* 0x000fe20000000010 */
[----:B------:R-:W-:Y:S01]  /*1160*/  IMAD.MOV.U32 R28, RZ, RZ, R22 ;  /* 0x000000ffff1c7224 */ /* 0x000fe200078e0016 */
[----:B------:R-:W-:Y:S09]  /*1170*/  @!P0 BRA `(.L_x_956) ;  /* 0x0000000000308947 */ /* 0x000ff20003800000 */
[----:B------:R-:W-:Y:S01]  /*1180*/  FSETP.GEU.AND P1, PT, |R31|, 4.2275390625, PT ;  /* 0x408748001f00780b */ /* 0x000fe20003f2e200 */
[C---:B------:R-:W-:Y:S02]  /*1190*/  DSETP.GEU.AND P0, PT, R30.reuse, RZ, PT ;  /* 0x000000ff1e00722a */ /* 0x040fe40003f0e000 */
[----:B------:R-:W-:-:S10]  /*11a0*/  DADD R30, R30, +INF ;  /* 0x7ff000001e1e7429 */ /* 0x000fd40000000000 */
[----:B------:R-:W-:Y:S02]  /*11b0*/  @!P1 LEA.HI R19, R18, R18, RZ, 0x1 ;  /* 0x0000001212139211 */ /* 0x000fe400078f08ff */
[----:B------:R-:W-:Y:S02]  /*11c0*/  FSEL R28, R30, RZ, P0 ;  /* 0x000000ff1e1c7208 */ /* 0x000fe40000000000 */
[----:B------:R-:W-:Y:S02]  /*11d0*/  @!P1 SHF.R.S32.HI R19, RZ, 0x1, R19 ;  /* 0x00000001ff139819 */ /* 0x000fe40000011413 */
[----:B------:R-:W-:Y:S02]  /*11e0*/  FSEL R29, R31, RZ, P0 ;  /* 0x000000ff1f1d7208 */ /* 0x000fe40000000000 */
[----:B------:R-:W-:Y:S01]  /*11f0*/  @!P1 LEA R23, R19, R23, 0x14 ;  /* 0x0000001713179211 */ /* 0x000fe200078ea0ff */
[----:B------:R-:W-:-:S05]  /*1200*/  @!P1 IMAD.IADD R18, R18, 0x1, -R19 ;  /* 0x0000000112129824 */ /* 0x000fca00078e0a13 */
[----:B------:R-:W-:Y:S01]  /*1210*/  @!P1 LEA R19, R18, 0x3ff00000, 0x14 ;  /* 0x3ff0000012139811 */ /* 0x000fe200078ea0ff */
[----:B------:R-:W-:-:S06]  /*1220*/  @!P1 IMAD.MOV.U32 R18, RZ, RZ, RZ ;  /* 0x000000ffff129224 */ /* 0x000fcc00078e00ff */
[----:B------:R-:W-:-:S11]  /*1230*/  @!P1 DMUL R28, R22, R18 ;  /* 0x00000012161c9228 */ /* 0x000fd60000000000 */
.L_x_956:
[----:B------:R-:W-:Y:S05]  /*1240*/  BSYNC.RECONVERGENT B0 ;  /* 0x0000000000007941 */ /* 0x000fea0003800200 */
.L_x_955:
[----:B------:R-:W-:Y:S01]  /*1250*/  DFMA R20, R20, R26, R24 ;  /* 0x0000001a1414722b */ /* 0x000fe20000000018 */
[----:B------:R-:W-:Y:S01]  /*1260*/  FSETP.GEU.AND P1, PT, |R17|, 6.5827683646048100446e-37, PT ;  /* 0x036000001100780b */ /* 0x000fe20003f2e200 */
[----:B0-----:R-:W-:Y:S01]  /*1270*/  DMUL R12, R28, R12 ;  /* 0x0000000c1c0c7228 */ /* 0x001fe20000000000 */
[----:B------:R-:W-:Y:S06]  /*1280*/  BSSY.RECONVERGENT B0, `(.L_x_957) ;  /* 0x000000b000007945 */ /* 0x000fec0003800200 */
[----:B------:R0:W-:Y:S01]  /*1290*/  STG.E.64 desc[UR8][R10.64], R12 ;  /* 0x0000000c0a007986 */ /* 0x0001e2000c101b08 */
[----:B------:R-:W-:-:S05]  /*12a0*/  FFMA R18, RZ, R33, R21 ;  /* 0x00000021ff127223 */ /* 0x000fca0000000015 */
[----:B------:R-:W-:-:S13]  /*12b0*/  FSETP.GT.AND P0, PT, |R18|, 1.469367938527859385e-39, PT ;  /* 0x001000001200780b */ /* 0x000fda0003f04200 */
[----:B0-----:R-:W-:Y:S05]  /*12c0*/  @P0 BRA P1, `(.L_x_958) ;  /* 0x0000000000180947 */ /* 0x001fea0000800000 */
[----:B------:R-:W-:Y:S01]  /*12d0*/  IMAD.MOV.U32 R20, RZ, RZ, R16 ;  /* 0x000000ffff147224 */ /* 0x000fe200078e0010 */
[----:B------:R-:W-:Y:S01]  /*12e0*/  MOV R34, 0x1330 ;  /* 0x0000133000227802 */ /* 0x000fe20000000f00 */
[----:B------:R-:W-:Y:S02]  /*12f0*/  IMAD.MOV.U32 R21, RZ, RZ, R17 ;  /* 0x000000ffff157224 */ /* 0x000fe400078e0011 */
[----:B------:R-:W-:Y:S02]  /*1300*/  IMAD.MOV.U32 R22, RZ, RZ, R32 ;  /* 0x000000ffff167224 */ /* 0x000fe400078e0020 */
[----:B------:R-:W-:-:S07]  /*1310*/  IMAD.MOV.U32 R23, RZ, RZ, R33 ;  /* 0x000000ffff177224 */ /* 0x000fce00078e0021 */
[----:B------:R-:W-:Y:S05]  /*1320*/  CALL.REL.NOINC `($__internal_14_$__cuda_sm20_div_rn_f64_full) ;  /* 0x00000004001c7944 */ /* 0x000fea0003c00000 */
.L_x_958:
[----:B------:R-:W-:Y:S05]  /*1330*/  BSYNC.RECONVERGENT B0 ;  /* 0x0000000000007941 */ /* 0x000fea0003800200 */
.L_x_957:
[----:B------:R-:W-:Y:S01]  /*1340*/  IMAD.MOV.U32 R12, RZ, RZ, 0x652b82fe ;  /* 0x652b82feff0c7424 */ /* 0x000fe200078e00ff */
[----:B------:R-:W-:Y:S01]  /*1350*/  UMOV UR12, 0xfefa39ef ;  /* 0xfefa39ef000c7882 */ /* 0x000fe20000000000 */
[----:B------:R-:W-:Y:S01]  /*1360*/  IMAD.MOV.U32 R13, RZ, RZ, 0x3ff71547 ;  /* 0x3ff71547ff0d7424 */ /* 0x000fe200078e00ff */
[----:B------:R-:W-:Y:S01]  /*1370*/  UMOV UR13, 0x3fe62e42 ;  /* 0x3fe62e42000d7882 */ /* 0x000fe20000000000 */
[----:B------:R-:W-:Y:S01]  /*1380*/  FSETP.GEU.AND P0, PT, |R21|, 4.1917929649353027344, PT ;  /* 0x4086232b1500780b */ /* 0x000fe20003f0e200 */
[----:B------:R-:W-:Y:S03]  /*1390*/  BSSY.RECONVERGENT B0, `(.L_x_959) ;  /* 0x0000036000007945 */ /* 0x000fe60003800200 */
[----:B------:R-:W-:-:S08]  /*13a0*/  DFMA R12, R20, R12, 6.75539944105574400000e+15 ;  /* 0x43380000140c742b */ /* 0x000fd0000000000c */
        /* <DEDUP_REMOVED lines=49> */
[----:B------:R-:W-:Y:S02]  /*16c0*/  @!P1 IMAD.MOV.U32 R12, RZ, RZ, R18 ;  /* 0x000000ffff0c9224 */ /* 0x000fe400078e0012 */
[----:B------:R-:W-:-:S06]  /*16d0*/  @!P1 IMAD.MOV.U32 R18, RZ, RZ, RZ ;  /* 0x000000ffff129224 */ /* 0x000fcc00078e00ff */
[----:B------:R-:W-:-:S11]  /*16e0*/  @!P1 DMUL R16, R12, R18 ;  /* 0x000000120c109228 */ /* 0x000fd60000000000 */
.L_x_960:
[----:B------:R-:W-:Y:S05]  /*16f0*/  BSYNC.RECONVERGENT B0 ;  /* 0x0000000000007941 */ /* 0x000fea0003800200 */
.L_x_959:
[----:B------:R-:W2:Y:S01]  /*1700*/  LDG.E.64 R12, desc[UR8][R6.64] ;  /* 0x00000008060c7981 */ /* 0x000ea2000c1e1b00 */
[----:B------:R-:W-:Y:S02]  /*1710*/  VIADD R3, R3, 0xffffffff ;  /* 0xffffffff03037836 */ /* 0x000fe40000000000 */
[----:B------:R-:W-:Y:S01]  /*1720*/  VIADD R0, R0, -UR5 ;  /* 0x8000000500007c36 */ /* 0x000fe20008000000 */
[----:B--2---:R-:W-:Y:S01]  /*1730*/  DMUL R12, R12, R16 ;  /* 0x000000100c0c7228 */ /* 0x004fe20000000000 */
[C---:B------:R-:W-:Y:S01]  /*1740*/  IADD3 R16, PT, PT, R4.reuse, -0x2, RZ ;  /* 0xfffffffe04107810 */ /* 0x040fe20007ffe0ff */
[----:B------:R-:W-:-:S03]  /*1750*/  VIADD R4, R4, 0xffffffff ;  /* 0xffffffff04047836 */ /* 0x000fc60000000000 */
[----:B------:R-:W-:Y:S02]  /*1760*/  ISETP.GT.AND P0, PT, R16, R5, PT ;  /* 0x000000051000720c */ /* 0x000fe40003f04270 */
[----:B------:R1:W-:Y:S11]  /*1770*/  STG.E.64 desc[UR8][R6.64], R12 ;  /* 0x0000000c06007986 */ /* 0x0003f6000c101b08 */
[----:B------:R-:W-:Y:S05]  /*1780*/  @P0 BRA `(.L_x_961) ;  /* 0xffffffec008c0947 */ /* 0x000fea000383ffff */
[----:B------:R-:W-:Y:S05]  /*1790*/  EXIT ;  /* 0x000000000000794d */ /* 0x000fea0003800000 */
        .weak           $__internal_14_$__cuda_sm20_div_rn_f64_full
        .type           $__internal_14_$__cuda_sm20_div_rn_f64_full,@function
        .size           $__internal_14_$__cuda_sm20_div_rn_f64_full,($__internal_15_$__cuda_sm20_dsqrt_rn_f64_mediumpath_v1 - $__internal_14_$__cuda_sm20_div_rn_f64_full)
$__internal_14_$__cuda_sm20_div_rn_f64_full:
[----:B------:R-:W-:Y:S01]  /*17a0*/  IMAD.MOV.U32 R19, RZ, RZ, R21 ;  /* 0x000000ffff137224 */ /* 0x000fe200078e0015 */
[C---:B------:R-:W-:Y:S01]  /*17b0*/  FSETP.GEU.AND P0, PT, |R23|.reuse, 1.469367938527859385e-39, PT ;  /* 0x001000001700780b */ /* 0x040fe20003f0e200 */
[----:B------:R-:W-:Y:S01]  /*17c0*/  IMAD.MOV.U32 R18, RZ, RZ, R20 ;  /* 0x000000ffff127224 */ /* 0x000fe200078e0014 */
[----:B------:R-:W-:Y:S01]  /*17d0*/  LOP3.LUT R20, R23, 0x800fffff, RZ, 0xc0, !PT ;  /* 0x800fffff17147812 */ /* 0x000fe200078ec0ff */
[----:B------:R-:W-:Y:S01]  /*17e0*/  IMAD.MOV.U32 R36, RZ, RZ, 0x1ca00000 ;  /* 0x1ca00000ff247424 */ /* 0x000fe200078e00ff */
        /* <DEDUP_REMOVED lines=11> */
[----:B------:R-:W0:Y:S01]  /*18a0*/  MUFU.RCP64H R27, R21 ;  /* 0x00000015001b7308 */ /* 0x000e220000001800 */
[C---:B------:R-:W-:Y:S02]  /*18b0*/  SEL R25, R36.reuse, 0x63400000, !P1 ;  /* 0x6340000024197807 */ /* 0x040fe40004800000 */
[----:B------:R-:W-:Y:S02]  /*18c0*/  @!P2 ISETP.GE.U32.AND P3, PT, R35, R24, PT ;  /* 0x000000182300a20c */ /* 0x000fe40003f66070 */
[----:B------:R-:W-:Y:S02]  /*18d0*/  LOP3.LUT R25, R25, 0x800fffff, R19, 0xf8, !PT ;  /* 0x800fffff19197812 */ /* 0x000fe400078ef813 */
[----:B------:R-:W-:Y:S02]  /*18e0*/  @!P2 SEL R29, R36, 0x63400000, !P3 ;  /* 0x63400000241da807 */ /* 0x000fe40005800000 */
[----:B------:R-:W-:-:S02]  /*18f0*/  MOV R24, R18 ;  /* 0x0000001200187202 */ /* 0x000fc40000000f00 */
[----:B------:R-:W-:Y:S02]  /*1900*/  @!P2 LOP3.LUT R29, R29, 0x80000000, R19, 0xf8, !PT ;  /* 0x800000001d1da812 */ /* 0x000fe400078ef813 */
[----:B------:R-:W-:Y:S02]  /*1910*/  @!P0 LOP3.LUT R37, R21, 0x7ff00000, RZ, 0xc0, !PT ;  /* 0x7ff0000015258812 */ /* 0x000fe400078ec0ff */
        /* <DEDUP_REMOVED lines=13> */
[----:B------:R-:W-:Y:S01]  /*19f0*/  ISETP.GT.U32.AND P0, PT, R27, 0x7feffffe, PT ;  /* 0x7feffffe1b00780c */ /* 0x000fe20003f04070 */
        /* <DEDUP_REMOVED lines=14> */
[----:B------:R-:W-:-:S06]  /*1ae0*/  DFMA R20, R30, -R20, R24 ;  /* 0x800000141e14722b */ /* 0x000fcc0000000018 */
[----:B------:R-:W-:-:S04]  /*1af0*/  IMAD.MOV.U32 R20, RZ, RZ, RZ ;  /* 0x000000ffff147224 */ /* 0x000fc800078e00ff */
        /* <DEDUP_REMOVED lines=14> */
.L_x_963:
        /* <DEDUP_REMOVED lines=16> */
.L_x_966:
[----:B------:R-:W-:Y:S01]  /*1ce0*/  LOP3.LUT R29, R23, 0x80000, RZ, 0xfc, !PT ;  /* 0x00080000171d7812 */ /* 0x000fe200078efcff */
[----:B------:R-:W-:Y:S01]  /*1cf0*/  IMAD.MOV.U32 R28, RZ, RZ, R22 ;  /* 0x000000ffff1c7224 */ /* 0x000fe200078e0016 */
[----:B------:R-:W-:Y:S06]  /*1d00*/  BRA `(.L_x_964) ;  /* 0x0000000000087947 */ /* 0x000fec0003800000 */
.L_x_965:
[----:B------:R-:W-:Y:S01]  /*1d10*/  LOP3.LUT R29, R19, 0x80000, RZ, 0xfc, !PT ;  /* 0x00080000131d7812 */ /* 0x000fe200078efcff */
[----:B------:R-:W-:-:S07]  /*1d20*/  IMAD.MOV.U32 R28, RZ, RZ, R18 ;  /* 0x000000ffff1c7224 */ /* 0x000fce00078e0012 */
.L_x_964:
[----:B------:R-:W-:Y:S05]  /*1d30*/  BSYNC.RECONVERGENT B1 ;  /* 0x0000000000017941 */ /* 0x000fea0003800200 */
.L_x_962:
[----:B------:R-:W-:Y:S02]  /*1d40*/  IMAD.MOV.U32 R35, RZ, RZ, 0x0 ;  /* 0x00000000ff237424 */ /* 0x000fe400078e00ff */
[----:B------:R-:W-:Y:S02]  /*1d50*/  IMAD.MOV.U32 R20, RZ, RZ, R28 ;  /* 0x000000ffff147224 */ /* 0x000fe400078e001c */
[----:B------:R-:W-:Y:S01]  /*1d60*/  IMAD.MOV.U32 R21, RZ, RZ, R29 ;  /* 0x000000ffff157224 */ /* 0x000fe200078e001d */
[----:B------:R-:W-:Y:S06]  /*1d70*/  RET.REL.NODEC R34 `(_Z11fdir_nonisoPdS_S_S_S_S_ddddiiiii) ;  /* 0xffffffe022a07950 */ /* 0x000fec0003c3ffff */
        .weak           $__internal_15_$__cuda_sm20_dsqrt_rn_f64_mediumpath_v1
        .type           $__internal_15_$__cuda_sm20_dsqrt_rn_f64_mediumpath_v1,@function
        .size           $__internal_15_$__cuda_sm20_dsqrt_rn_f64_mediumpath_v1,($_Z11fdir_nonisoPdS_S_S_S_S_ddddiiiii$__internal_accurate_pow - $__internal_15_$__cuda_sm20_dsqrt_rn_f64_mediumpath_v1)
$__internal_15_$__cuda_sm20_dsqrt_rn_f64_mediumpath_v1:
[----:B------:R-:W-:Y:S01]  /*1d80*/  ISETP.GE.U32.AND P0, PT, R18, -0x3400000, PT ;  /* 0xfcc000001200780c */ /* 0x000fe20003f06070 */
[----:B------:R-:W-:Y:S01]  /*1d90*/  BSSY.RECONVERGENT B1, `(.L_x_967) ;  /* 0x0000026000017945 */ /* 0x000fe20003800200 */
[----:B------:R-:W-:Y:S01]  /*1da0*/  IMAD.MOV.U32 R26, RZ, RZ, R28 ;  /* 0x000000ffff1a7224 */ /* 0x000fe200078e001c */
[----:B------:R-:W-:Y:S01]  /*1db0*/  MOV R19, R25 ;  /* 0x0000001900137202 */ /* 0x000fe20000000f00 */
[----:B------:R-:W-:-:S09]  /*1dc0*/  IMAD.MOV.U32 R18, RZ, RZ, R24 ;  /* 0x000000ffff127224 */ /* 0x000fd200078e0018 */
[----:B------:R-:W-:Y:S05]  /*1dd0*/  @!P0 BRA `(.L_x_968) ;  /* 0x0000000000208947 */ /* 0x000fea0003800000 */
[----:B------:R-:W-:-:S10]  /*1de0*/  DFMA.RM R18, R18, R26, R22 ;  /* 0x0000001a1212722b */ /* 0x000fd40000004016 */
[----:B------:R-:W-:-:S05]  /*1df0*/  IADD3 R22, P0, PT, R18, 0x1, RZ ;  /* 0x0000000112167810 */ /* 0x000fca0007f1e0ff */
[----:B------:R-:W-:-:S06]  /*1e00*/  IMAD.X R23, RZ, RZ, R19, P0 ;  /* 0x000000ffff177224 */ /* 0x000fcc00000e0613 */
[----:B------:R-:W-:-:S08]  /*1e10*/  DFMA.RP R16, -R18, R22, R16 ;  /* 0x000000161210722b */ /* 0x000fd00000008110 */
[----:B------:R-:W-:-:S06]  /*1e20*/  DSETP.GT.AND P0, PT, R16, RZ, PT ;  /* 0x000000ff1000722a */ /* 0x000fcc0003f04000 */
[----:B------:R-:W-:Y:S02]  /*1e30*/  FSEL R18, R22, R18, P0 ;  /* 0x0000001216127208 */ /* 0x000fe40000000000 */
[----:B------:R-:W-:Y:S01]  /*1e40*/  FSEL R19, R23, R19, P0 ;  /* 0x0000001317137208 */ /* 0x000fe20000000000 */
[----:B------:R-:W-:Y:S06]  /*1e50*/  BRA `(.L_x_969) ;  /* 0x0000000000647947 */ /* 0x000fec0003800000 */
.L_x_968:
[----:B------:R-:W-:-:S14]  /*1e60*/  DSETP.NE.AND P0, PT, R16, RZ, PT ;  /* 0x000000ff1000722a */ /* 0x000fdc0003f05000 */
[----:B------:R-:W-:Y:S05]  /*1e70*/  @!P0 BRA `(.L_x_970) ;  /* 0x0000000000588947 */ /* 0x000fea0003800000 */
[----:B------:R-:W-:-:S13]  /*1e80*/  ISETP.GE.AND P0, PT, R17, RZ, PT ;  /* 0x000000ff1100720c */ /* 0x000fda0003f06270 */
[----:B------:R-:W-:Y:S02]  /*1e90*/  @!P0 IMAD.MOV.U32 R18, RZ, RZ, 0x0 ;  /* 0x00000000ff128424 */ /* 0x000fe400078e00ff */
[----:B------:R-:W-:Y:S01]  /*1ea0*/  @!P0 IMAD.MOV.U32 R19, RZ, RZ, -0x80000 ;  /* 0xfff80000ff138424 */ /* 0x000fe200078e00ff */
[----:B------:R-:W-:Y:S06]  /*1eb0*/  @!P0 BRA `(.L_x_969) ;  /* 0x00000000004c8947 */ /* 0x000fec0003800000 */
[----:B------:R-:W-:-:S13]  /*1ec0*/  ISETP.GT.AND P0, PT, R17, 0x7fefffff, PT ;  /* 0x7fefffff1100780c */ /* 0x000fda0003f04270 */
[----:B------:R-:W-:Y:S05]  /*1ed0*/  @P0 BRA `(.L_x_970) ;  /* 0x0000000000400947 */ /* 0x000fea0003800000 */
[----:B------:R-:W-:Y:S01]  /*1ee0*/  DMUL R16, R16, 8.11296384146066816958e+31 ;  /* 0x4690000010107828 */ /* 0x000fe20000000000 */
[----:B------:R-:W-:Y:S02]  /*1ef0*/  IMAD.MOV.U32 R18, RZ, RZ, RZ ;  /* 0x000000ffff127224 */ /* 0x000fe400078e00ff */
[----:B------:R-:W-:Y:S02]  /*1f00*/  IMAD.MOV.U32 R24, RZ, RZ, 0x0 ;  /* 0x00000000ff187424 */ /* 0x000fe400078e00ff */
[----:B------:R-:W-:Y:S01]  /*1f10*/  IMAD.MOV.U32 R25, RZ, RZ, 0x3fd80000 ;  /* 0x3fd80000ff197424 */ /* 0x000fe200078e00ff */
[----:B------:R-:W0:Y:S02]  /*1f20*/  MUFU.RSQ64H R19, R17 ;  /* 0x0000001100137308 */ /* 0x000e240000001c00 */
[----:B0-----:R-:W-:-:S08]  /*1f30*/  DMUL R22, R18, R18 ;  /* 0x0000001212167228 */ /* 0x001fd00000000000 */
[----:B------:R-:W-:-:S08]  /*1f40*/  DFMA R22, R16, -R22, 1 ;  /* 0x3ff000001016742b */ /* 0x000fd00000000816 */
[----:B------:R-:W-:Y:S02]  /*1f50*/  DFMA R24, R22, R24, 0.5 ;  /* 0x3fe000001618742b */ /* 0x000fe40000000018 */
[----:B------:R-:W-:-:S08]  /*1f60*/  DMUL R22, R18, R22 ;  /* 0x0000001612167228 */ /* 0x000fd00000000000 */
[----:B------:R-:W-:-:S08]  /*1f70*/  DFMA R22, R24, R22, R18 ;  /* 0x000000161816722b */ /* 0x000fd00000000012 */
[----:B------:R-:W-:Y:S02]  /*1f80*/  DMUL R18, R16, R22 ;  /* 0x0000001610127228 */ /* 0x000fe40000000000 */
[----:B------:R-:W-:-:S06]  /*1f90*/  VIADD R23, R23, 0xfff00000 ;  /* 0xfff0000017177836 */ /* 0x000fcc0000000000 */
[----:B------:R-:W-:-:S08]  /*1fa0*/  DFMA R24, R18, -R18, R16 ;  /* 0x800000121218722b */ /* 0x000fd00000000010 */
[----:B------:R-:W-:-:S10]  /*1fb0*/  DFMA R18, R22, R24, R18 ;  /* 0x000000181612722b */ /* 0x000fd40000000012 */
[----:B------:R-:W-:Y:S01]  /*1fc0*/  IADD3 R19, PT, PT, R19, -0x3500000, RZ ;  /* 0xfcb0000013137810 */ /* 0x000fe20007ffe0ff */
[----:B------:R-:W-:Y:S06]  /*1fd0*/  BRA `(.L_x_969) ;  /* 0x0000000000047947 */ /* 0x000fec0003800000 */
.L_x_970:
[----:B------:R-:W-:-:S11]  /*1fe0*/  DADD R18, R16, R16 ;  /* 0x0000000010127229 */ /* 0x000fd60000000010 */
.L_x_969:
[----:B------:R-:W-:Y:S05]  /*1ff0*/  BSYNC.RECONVERGENT B1 ;  /* 0x0000000000017941 */ /* 0x000fea0003800200 */
.L_x_967:
[----:B------:R-:W-:Y:S02]  /*2000*/  IMAD.MOV.U32 R21, RZ, RZ, 0x0 ;  /* 0x00000000ff157424 */ /* 0x000fe400078e00ff */
[----:B------:R-:W-:Y:S02]  /*2010*/  IMAD.MOV.U32 R32, RZ, RZ, R18 ;  /* 0x000000ffff207224 */ /* 0x000fe400078e0012 */
[----:B------:R-:W-:Y:S01]  /*2020*/  IMAD.MOV.U32 R33, RZ, RZ, R19 ;  /* 0x000000ffff217224 */ /* 0x000fe200078e0013 */
[----:B------:R-:W-:Y:S06]  /*2030*/  RET.REL.NODEC R20 `(_Z11fdir_nonisoPdS_S_S_S_S_ddddiiiii) ;  /* 0xffffffdc14f07950 */ /* 0x000fec0003c3ffff */
        .type           $_Z11fdir_nonisoPdS_S_S_S_S_ddddiiiii$__internal_accurate_pow,@function
        .size           $_Z11fdir_nonisoPdS_S_S_S_S_ddddiiiii$__internal_accurate_pow,(.L_x_1576 - $_Z11fdir_nonisoPdS_S_S_S_S_ddddiiiii$__internal_accurate_pow)
$_Z11fdir_nonisoPdS_S_S_S_S_ddddiiiii$__internal_accurate_pow:
[----:B------:R-:W-:Y:S01]  /*2040*/  ISETP.GT.U32.AND P5, PT, R35, 0xfffff, PT ;  /* 0x000fffff2300780c */ /* 0x000fe20003fa4070 */
[----:B------:R-:W-:Y:S01]  /*2050*/  IMAD.MOV.U32 R18, RZ, RZ, R20 ;  /* 0x000000ffff127224 */ /* 0x000fe200078e0014 */
[----:B------:R-:W-:Y:S01]  /*2060*/  UMOV UR12, 0x7d2cafe2 ;  /* 0x7d2cafe2000c7882 */ /* 0x000fe20000000000 */
[----:B------:R-:W-:Y:S01]  /*2070*/  IMAD.MOV.U32 R19, RZ, RZ, R35 ;  /* 0x000000ffff137224 */ /* 0x000fe200078e0023 */
[----:B------:R-:W-:Y:S01]  /*2080*/  UMOV UR13, 0x3eb0f5ff ;  /* 0x3eb0f5ff000d7882 */ /* 0x000fe20000000000 */
[----:B------:R-:W-:Y:S01]  /*2090*/  IMAD.MOV.U32 R22, RZ, RZ, 0x41ad3b5a ;  /* 0x41ad3b5aff167424 */ /* 0x000fe200078e00ff */
[----:B------:R-:W-:Y:S01]  /*20a0*/  UMOV UR14, 0x3b39803f ;  /* 0x3b39803f000e7882 */ /* 0x000fe20000000000 */
[----:B------:R-:W-:Y:S01]  /*20b0*/  IMAD.MOV.U32 R23, RZ, RZ, 0x3ed0f5d2 ;  /* 0x3ed0f5d2ff177424 */ /* 0x000fe200078e00ff */
[----:B------:R-:W-:-:S05]  /*20c0*/  UMOV UR15, 0x3c7abc9e ;  /* 0x3c7abc9e000f7882 */ /* 0x000fca0000000000 */
[----:B------:R-:W-:Y:S01]  /*20d0*/  @!P5 DMUL R28, R18, 1.80143985094819840000e+16 ;  /* 0x43500000121cd828 */ /* 0x000fe20000000000 */
[--C-:B------:R-:W-:Y:S01]  /*20e0*/  IMAD.MOV.U32 R18, RZ, RZ, R35.reuse ;  /* 0x000000ffff127224 */ /* 0x100fe200078e0023 */
[----:B------:R-:W-:-:S08]  /*20f0*/  SHF.R.U32.HI R35, RZ, 0x14, R35 ;  /* 0x00000014ff237819 */ /* 0x000fd00000011623 */
[----:B------:R-:W-:Y:S01]  /*2100*/  @!P5 IMAD.MOV.U32 R18, RZ, RZ, R29 ;  /* 0x000000ffff12d224 */ /* 0x000fe200078e001d */
[----:B------:R-:W-:Y:S02]  /*2110*/  @!P5 MOV R20, R28 ;  /* 0x0000001c0014d202 */ /* 0x000fe40000000f00 */
[----:B------:R-:W-:Y:S02]  /*2120*/  @!P5 LEA.HI R35, R29, 0xffffffca, RZ, 0xc ;  /* 0xffffffca1d23d811 */ /* 0x000fe400078f60ff */
        /* <DEDUP_REMOVED lines=37> */
[----:B------:R-:W-:Y:S02]  /*2380*/  VIADD R29, R23, 0x100000 ;  /* 0x00100000171d7836 */ /* 0x000fe40000000000 */
[----:B------:R-:W-:Y:S01]  /*2390*/  IMAD.MOV.U32 R28, RZ, RZ, R22 ;  /* 0x000000ffff1c7224 */ /* 0x000fe200078e0016 */
[----:B------:R-:W-:-:S08]  /*23a0*/  DFMA R20, R30, R26, UR12 ;  /* 0x0000000c1e147e2b */ /* 0x000fd0000800001a */
[----:B------:R-:W-:Y:S01]  /*23b0*/  DADD R24, -R20, UR12 ;  /* 0x0000000c14187e29 */ /* 0x000fe20008000100 */
[----:B------:R-:W-:Y:S01]  /*23c0*/  UMOV UR12, 0xb9e7b0 ;  /* 0x00b9e7b0000c7882 */ /* 0x000fe20000000000 */
[----:B------:R-:W-:-:S06]  /*23d0*/  UMOV UR13, 0x3c46a4cb ;  /* 0x3c46a4cb000d7882 */ /* 0x000fcc0000000000 */
[----:B------:R-:W-:Y:S02]  /*23e0*/  DFMA R24, R30, R26, R24 ;  /* 0x0000001a1e18722b */ /* 0x000fe40000000018 */
[----:B------:R-:W-:-:S06]  /*23f0*/  DMUL R26, R18, R18 ;  /* 0x00000012121a7228 */ /* 0x000fcc0000000000 */
[----:B------:R-:W-:Y:S01]  /*2400*/  DADD R24, R24, -UR12 ;  /* 0x8000000c18187e29 */ /* 0x000fe20008000000 */
[----:B------:R-:W-:Y:S01]  /*2410*/  UMOV UR12, 0x80000000 ;  /* 0x80000000000c7882 */ /* 0x000fe20000000000 */
[----:B------:R-:W-:Y:S01]  /*2420*/  DFMA R30, R18, R18, -R26 ;  /* 0x00000012121e722b */ /* 0x000fe2000000081a */
[----:B------:R-:W-:-:S07]  /*2430*/  UMOV UR13, 0x43300000 ;  /* 0x43300000000d7882 */ /* 0x000fce0000000000 */
        /* <DEDUP_REMOVED lines=19> */
[C---:B------:R-:W-:Y:S01]  /*2570*/  IADD3 R24, PT, PT, R35.reuse, -0x3ff, RZ ;  /* 0xfffffc0123187810 */ /* 0x040fe20007ffe0ff */
[----:B------:R-:W-:-:S06]  /*2580*/  @P6 VIADD R24, R35, 0xfffffc02 ;  /* 0xfffffc0223186836 */ /* 0x000fcc0000000000 */
        /* <DEDUP_REMOVED lines=12> */
[----:B------:R-:W-:-:S06]  /*2650*/  IMAD.MOV.U32 R26, RZ, RZ, R36 ;  /* 0x000000ffff1a7224 */ /* 0x000fcc00078e0024 */
[----:B------:R-:W-:-:S08]  /*2660*/  DADD R20, -R24, R20 ;  /* 0x0000000018147229 */ /* 0x000fd00000000114 */
[----:B------:R-:W-:-:S08]  /*2670*/  DADD R20, R28, -R20 ;  /* 0x000000001c147229 */ /* 0x000fd00000000814 */
[----:B------:R-:W-:Y:S01]  /*2680*/  DFMA R20, R18, UR14, R20 ;  /* 0x0000000e12147c2b */ /* 0x000fe20008000014 */
[----:B------:R-:W-:-:S05]  /*2690*/  IMAD.SHL.U32 R18, R37, 0x2, RZ ;  /* 0x0000000225127824 */ /* 0x000fca00078e00ff */
[----:B------:R-:W-:Y:S02]  /*26a0*/  ISETP.GT.U32.AND P5, PT, R18, -0x2000001, PT ;  /* 0xfdffffff1200780c */ /* 0x000fe40003fa4070 */
[----:B------:R-:W-:Y:S02]  /*26b0*/  DADD R18, R22, R20 ;  /* 0x0000000016127229 */ /* 0x000fe40000000014 */
[----:B------:R-:W-:-:S06]  /*26c0*/  SEL R27, R27, R37, P5 ;  /* 0x000000251b1b7207 */ /* 0x000fcc0002800000 */
        /* <DEDUP_REMOVED lines=19> */
[----:B------:R-:W-:Y:S01]  /*2800*/  MOV R23, 0x3e928af3 ;  /* 0x3e928af300177802 */ /* 0x000fe20000000f00 */
        /* <DEDUP_REMOVED lines=43> */
.L_x_971:
[----:B------:R-:W-:Y:S01]  /*2ac0*/  DFMA R26, R26, R24, R24 ;  /* 0x000000181a1a722b */ /* 0x000fe20000000018 */
[----:B------:R-:W-:Y:S01]  /*2ad0*/  IMAD.MOV.U32 R35, RZ, RZ, 0x0 ;  /* 0x00000000ff237424 */ /* 0x000fe200078e00ff */
[----:B------:R-:W-:-:S08]  /*2ae0*/  DSETP.NEU.AND P5, PT, |R24|, +INF , PT ;  /* 0x7ff000001800742a */ /* 0x000fd00003fad200 */
[----:B------:R-:W-:Y:S02]  /*2af0*/  FSEL R22, R24, R26, !P5 ;  /* 0x0000001a18167208 */ /* 0x000fe40006800000 */
[----:B------:R-:W-:Y:S01]  /*2b00*/  FSEL R24, R25, R27, !P5 ;  /* 0x0000001b19187208 */ /* 0x000fe20006800000 */
[----:B------:R-:W-:Y:S06]  /*2b10*/  RET.REL.NODEC R34 `(_Z11fdir_nonisoPdS_S_S_S_S_ddddiiiii) ;  /* 0xffffffd422387950 */ /* 0x000fec0003c3ffff */
.L_x_972:
        /* <DEDUP_REMOVED lines=14> */
.L_x_1576:


//--------------------- .text._Z8fdir_isoPdS_S_S_ddddiiiii --------------------------
	.section	.text._Z8fdir_isoPdS_S_S_ddddiiiii,"ax",@progbits
	.align	128
        .global         _Z8fdir_isoPdS_S_S_ddddiiiii
        .type           _Z8fdir_isoPdS_S_S_ddddiiiii,@function
        .size           _Z8fdir_isoPdS_S_S_ddddiiiii,(.L_x_1579 - _Z8fdir_isoPdS_S_S_ddddiiiii)
        .other          _Z8fdir_isoPdS_S_S_ddddiiiii,@"STO_CUDA_ENTRY STV_DEFAULT"
_Z8fdir_isoPdS_S_S_ddddiiiii:
.text._Z8fdir_isoPdS_S_S_ddddiiiii:
        /* <DEDUP_REMOVED lines=47> */
[----:B------:R-:W-:Y:S05]  /*02f0*/  CALL.REL.NOINC `($__internal_16_$__cuda_sm20_div_rn_f64_full) ;  /* 0x0000000c00b87944 */ /* 0x000fea0003c00000 */
.L_x_973:
[----:B------:R-:W0:Y:S01]  /*0300*/  LDCU.64 UR6, c[0x0][0x3c8] ;  /* 0x00007900ff0677ac */ /* 0x000e220008000a00 */
[----:B------:R-:W1:Y:S01]  /*0310*/  LDC.64 R12, c[0x0][0x3a0] ;  /* 0x0000e800ff0c7b82 */ /* 0x000e620000000a00 */
[----:B------:R-:W2:Y:S01]  /*0320*/  LDCU.64 UR10, c[0x0][0x388] ;  /* 0x00007100ff0a77ac */ /* 0x000ea20008000a00 */
[----:B------:R-:W-:Y:S01]  /*0330*/  DMUL R2, R2, R2 ;  /* 0x0000000202027228 */ /* 0x000fe20000000000 */
[----:B------:R-:W3:Y:S05]  /*0340*/  LDCU UR12, c[0x0][0x3d0] ;  /* 0x00007a00ff0c77ac */ /* 0x000eea0008000800 */
[----:B------:R-:W4:Y:S01]  /*0350*/  LDC.64 R14, c[0x0][0x380] ;  /* 0x0000e000ff0e7b82 */ /* 0x000f220000000a00 */
[----:B0-----:R-:W-:Y:S01]  /*0360*/  IMAD R0, R7, UR6, R7 ;  /* 0x0000000607007c24 */ /* 0x001fe2000f8e0207 */
[----:B------:R-:W-:-:S04]  /*0370*/  USHF.R.S32.HI UR4, URZ, 0x1f, UR6 ;  /* 0x0000001fff047899 */ /* 0x000fc80008011406 */
[----:B------:R-:W-:-:S04]  /*0380*/  IADD3 R6, P0, PT, R0, UR6, RZ ;  /* 0x0000000600067c10 */ /* 0x000fc8000ff1e0ff */
[----:B------:R-:W-:Y:S02]  /*0390*/  LEA.HI.X.SX32 R9, R0, UR4, 0x1, P0 ;  /* 0x0000000400097c11 */ /* 0x000fe400080f0eff */
[C---:B--2---:R-:W-:Y:S01]  /*03a0*/  LEA R8, P0, R6.reuse, UR10, 0x3 ;  /* 0x0000000a06087c11 */ /* 0x044fe2000f8018ff */
[----:B------:R-:W0:Y:S03]  /*03b0*/  LDCU UR4, c[0x0][0x3c0] ;  /* 0x00007800ff0477ac */ /* 0x000e260008000800 */
[----:B------:R-:W-:-:S06]  /*03c0*/  LEA.HI.X R9, R6, UR11, R9, 0x3, P0 ;  /* 0x0000000b06097c11 */ /* 0x000fcc00080f1c09 */
[----:B------:R-:W2:Y:S01]  /*03d0*/  LDG.E.64 R8, desc[UR8][R8.64+-0x8] ;  /* 0xfffff80808087981 */ /* 0x000ea2000c1e1b00 */
        /* <DEDUP_REMOVED lines=9> */
[----:B--2---:R-:W-:Y:S01]  /*0470*/  DMUL R2, R2, R8 ;  /* 0x0000000802027228 */ /* 0x004fe20000000000 */
[----:B------:R-:W-:-:S04]  /*0480*/  IMAD R9, R7, UR12, R32 ;  /* 0x0000000c07097c24 */ /* 0x000fc8000f8e0220 */
[----:B------:R-:W-:-:S03]  /*0490*/  IMAD R9, R4, UR5, R9 ;  /* 0x0000000504097c24 */ /* 0x000fc6000f8e0209 */
[----:B------:R-:W-:Y:S01]  /*04a0*/  DMUL R10, R2, R10 ;  /* 0x0000000a020a7228 */ /* 0x000fe20000000000 */
[----:B----4-:R-:W-:-:S06]  /*04b0*/  IMAD.WIDE R14, R9, 0x8, R14 ;  /* 0x00000008090e7825 */ /* 0x010fcc00078e020e */
[----:B------:R0:W-:Y:S01]  /*04c0*/  STG.E.64 desc[UR8][R14.64], R10 ;  /* 0x0000000a0e007986 */ /* 0x0001e2000c101b08 */
[----:B------:R-:W-:Y:S05]  /*04d0*/  @!P0 EXIT ;  /* 0x000000000000894d */ /* 0x000fea0003800000 */
[----:B------:R-:W1:Y:S01]  /*04e0*/  LDC.64 R8, c[0x0][0x398] ;  /* 0x0000e600ff087b82 */ /* 0x000e620000000a00 */
[C---:B------:R-:W-:Y:S01]  /*04f0*/  DADD R2, R12.reuse, 2 ;  /* 0x400000000c027429 */ /* 0x040fe20000000000 */
[----:B------:R-:W-:Y:S01]  /*0500*/  IMAD.U32 R6, RZ, RZ, UR4 ;  /* 0x00000004ff067e24 */ /* 0x000fe2000f8e00ff */
[----:B------:R-:W-:Y:S01]  /*0510*/  DADD R12, R12, 2 ;  /* 0x400000000c0c7429 */ /* 0x000fe20000000000 */
[----:B------:R-:W2:Y:S02]  /*0520*/  LDCU UR6, c[0x0][0x3c4] ;  /* 0x00007880ff0677ac */ /* 0x000ea40008000800 */
[----:B------:R-:W-:Y:S01]  /*0530*/  IMAD R17, R6, UR7, R7 ;  /* 0x0000000706117c24 */ /* 0x000fe2000f8e0207 */
[----:B------:R-:W3:Y:S03]  /*0540*/  LDCU.64 UR10, c[0x0][0x3a8] ;  /* 0x00007500ff0a77ac */ /* 0x000ee60008000a00 */
[----:B------:R-:W-:Y:S01]  /*0550*/  IMAD R32, R17, UR12, R32 ;  /* 0x0000000c11207c24 */ /* 0x000fe2000f8e0220 */
[----:B------:R-:W-:Y:S01]  /*0560*/  LOP3.LUT R7, R3, 0x7ff00000, RZ, 0xc0, !PT ;  /* 0x7ff0000003077812 */ /* 0x000fe200078ec0ff */
[----:B-123--:R-:W-:-:S07]  /*0570*/  IMAD.WIDE R8, R4, 0x8, R8 ;  /* 0x0000000804087825 */ /* 0x00efce00078e0208 */
.L_x_987:
        /* <DEDUP_REMOVED lines=9> */
[----:B------:R-:W-:Y:S01]  /*0610*/  MOV R20, 0x1 ;  /* 0x0000000100147802 */ /* 0x000fe20000000f00 */
        /* <DEDUP_REMOVED lines=21> */
[----:B0-----:R-:W-:Y:S05]  /*0770*/  CALL.REL.NOINC `($__internal_16_$__cuda_sm20_div_rn_f64_full) ;  /* 0x0000000800987944 */ /* 0x001fea0003c00000 */
.L_x_976:
[----:B------:R-:W-:Y:S05]  /*0780*/  BSYNC.RECONVERGENT B0 ;  /* 0x0000000000007941 */ /* 0x000fea0003800200 */
.L_x_975:
[----:B------:R-:W-:Y:S01]  /*0790*/  DADD R16, -RZ, |R2| ;  /* 0x00000000ff107229 */ /* 0x000fe20000000502 */
[----:B------:R-:W-:Y:S01]  /*07a0*/  BSSY.RECONVERGENT B0, `(.L_x_977) ;  /* 0x0000007000007945 */ /* 0x000fe20003800200 */
[----:B------:R-:W-:Y:S01]  /*07b0*/  IMAD.MOV.U32 R34, RZ, RZ, RZ ;  /* 0x000000ffff227224 */ /* 0x000fe200078e00ff */
[----:B------:R-:W-:Y:S01]  /*07c0*/  MOV R0, 0x810 ;  /* 0x0000081000007802 */ /* 0x000fe20000000f00 */
[----:B------:R-:W-:-:S06]  /*07d0*/  IMAD.MOV.U32 R35, RZ, RZ, 0x40000000 ;  /* 0x40000000ff237424 */ /* 0x000fcc00078e00ff */
[----:B------:R-:W-:Y:S02]  /*07e0*/  IMAD.MOV.U32 R20, RZ, RZ, R16 ;  /* 0x000000ffff147224 */ /* 0x000fe400078e0010 */
[----:B------:R-:W-:-:S07]  /*07f0*/  IMAD.MOV.U32 R33, RZ, RZ, R17 ;  /* 0x000000ffff217224 */ /* 0x000fce00078e0011 */
[----:B0-----:R-:W-:Y:S05]  /*0800*/  CALL.REL.NOINC `($_Z8fdir_isoPdS_S_S_ddddiiiii$__internal_accurate_pow) ;  /* 0x0000001000a07944 */ /* 0x001fea0003c00000 */
[----:B------:R-:W-:Y:S05]  /*0810*/  BSYNC.RECONVERGENT B0 ;  /* 0x0000000000007941 */ /* 0x000fea0003800200 */
.L_x_977:
        /* <DEDUP_REMOVED lines=20> */
[----:B------:R-:W-:Y:S01]  /*0960*/  @!P6 MOV R16, 0x0 ;  /* 0x000000000010e802 */ /* 0x000fe20000000f00 */
[----:B------:R-:W-:-:S07]  /*0970*/  @!P6 IMAD.MOV.U32 R17, RZ, RZ, 0x7ff00000 ;  /* 0x7ff00000ff11e424 */ /* 0x000fce00078e00ff */
.L_x_979:
[----:B------:R-:W-:Y:S05]  /*0980*/  BSYNC.RECONVERGENT B0 ;  /* 0x0000000000007941 */ /* 0x000fea0003800200 */
.L_x_978:
[----:B------:R-:W-:Y:S01]  /*0990*/  BSSY.RECONVERGENT B0, `(.L_x_980) ;  /* 0x0000007000007945 */ /* 0x000fe20003800200 */
[----:B------:R-:W-:Y:S01]  /*09a0*/  FSEL R2, R16, RZ, P5 ;  /* 0x000000ff10027208 */ /* 0x000fe20002800000 */
[----:B------:R-:W-:Y:S01]  /*09b0*/  IMAD.MOV.U32 R20, RZ, RZ, R18 ;  /* 0x000000ffff147224 */ /* 0x000fe200078e0012 */
[----:B------:R-:W-:Y:S01]  /*09c0*/  FSEL R3, R17, 1.875, P5 ;  /* 0x3ff0000011037808 */ /* 0x000fe20002800000 */
[----:B------:R-:W-:Y:S01]  /*09d0*/  IMAD.MOV.U32 R33, RZ, RZ, R19 ;  /* 0x000000ffff217224 */ /* 0x000fe200078e0013 */
[----:B------:R-:W-:-:S07]  /*09e0*/  MOV R0, 0xa00 ;  /* 0x00000a0000007802 */ /* 0x000fce0000000f00 */
[----:B------:R-:W-:Y:S05]  /*09f0*/  CALL.REL.NOINC `($_Z8fdir_isoPdS_S_S_ddddiiiii$__internal_accurate_pow) ;  /* 0x0000001000247944 */ /* 0x000fea0003c00000 */
[----:B------:R-:W-:Y:S05]  /*0a00*/  BSYNC.RECONVERGENT B0 ;  /* 0x0000000000007941 */ /* 0x000fea0003800200 */
.L_x_980:
        /* <DEDUP_REMOVED lines=22> */
[----:B------:R-:W-:Y:S02]  /*0b70*/  VIADD R25, R27, 0xfff00000 ;  /* 0xfff000001b197836 */ /* 0x000fe40000000000 */
[----:B------:R-:W-:-:S04]  /*0b80*/  IMAD.MOV.U32 R24, RZ, RZ, R26 ;  /* 0x000000ffff187224 */ /* 0x000fc800078e001a */
[----:B------:R-:W-:-:S08]  /*0b90*/  DFMA R20, R18, -R18, R16 ;  /* 0x800000121214722b */ /* 0x000fd00000000010 */
[----:B------:R-:W-:Y:S01]  /*0ba0*/  DFMA R22, R20, R24, R18 ;  /* 0x000000181416722b */ /* 0x000fe20000000012 */
[----:B------:R-:W-:Y:S10]  /*0bb0*/  @!P0 BRA `(.L_x_982) ;  /* 0x0000000000088947 */ /* 0x000ff40003800000 */
[----:B------:R-:W-:-:S07]  /*0bc0*/  MOV R0, 0xbe0 ;  /* 0x00000be000007802 */ /* 0x000fce0000000f00 */
[----:B------:R-:W-:Y:S05]  /*0bd0*/  CALL.REL.NOINC `($__internal_17_$__cuda_sm20_dsqrt_rn_f64_mediumpath_v1) ;  /* 0x0000000800f07944 */ /* 0x000fea0003c00000 */
.L_x_982:
[----:B------:R-:W-:Y:S05]  /*0be0*/  BSYNC.RECONVERGENT B0 ;  /* 0x0000000000007941 */ /* 0x000fea0003800200 */
.L_x_981:
[----:B------:R-:W-:-:S11]  /*0bf0*/  DADD R16, -RZ, -R22 ;  /* 0x00000000ff107229 */ /* 0x000fd60000000916 */
.L_x_974:
[----:B------:R-:W1:Y:S02]  /*0c00*/  LDC.64 R18, c[0x0][0x390] ;  /* 0x0000e400ff127b82 */ /* 0x000e640000000a00 */
[----:B-1----:R-:W-:-:S06]  /*0c10*/  IMAD.WIDE R18, R32, 0x8, R18 ;  /* 0x0000000820127825 */ /* 0x002fcc00078e0212 */
[----:B------:R-:W2:Y:S01]  /*0c20*/  LDG.E.64 R18, desc[UR8][R18.64] ;  /* 0x0000000812127981 */ /* 0x000ea2000c1e1b00 */
[----:B------:R-:W1:Y:S01]  /*0c30*/  MUFU.RCP64H R3, R17 ;  /* 0x0000001100037308 */ /* 0x000e620000001800 */
[----:B------:R-:W-:Y:S01]  /*0c40*/  MOV R2, 0x1 ;  /* 0x0000000100027802 */ /* 0x000fe20000000f00 */
[----:B------:R-:W-:Y:S05]  /*0c50*/  BSSY.RECONVERGENT B0, `(.L_x_983) ;  /* 0x0000013000007945 */ /* 0x000fea0003800200 */
[----:B-1----:R-:W-:-:S08]  /*0c60*/  DFMA R20, R2, -R16, 1 ;  /* 0x3ff000000214742b */ /* 0x002fd00000000810 */
        /* <DEDUP_REMOVED lines=17> */
.L_x_984:
[----:B------:R-:W-:Y:S05]  /*0d80*/  BSYNC.RECONVERGENT B0 ;  /* 0x0000000000007941 */ /* 0x000fea0003800200 */
.L_x_983:
        /* <DEDUP_REMOVED lines=56> */
[----:B------:R-:W-:Y:S01]  /*1110*/  @!P1 LEA R17, R16, 0x3ff00000, 0x14 ;  /* 0x3ff0000010119811 */ /* 0x000fe200078ea0ff */
[----:B------:R-:W-:-:S06]  /*1120*/  @!P1 IMAD.MOV.U32 R16, RZ, RZ, RZ ;  /* 0x000000ffff109224 */ /* 0x000fcc00078e00ff */
[----:B------:R-:W-:-:S11]  /*1130*/  @!P1 DMUL R18, R2, R16 ;  /* 0x0000001002129228 */ /* 0x000fd60000000000 */
.L_x_986:
[----:B------:R-:W-:Y:S05]  /*1140*/  BSYNC.RECONVERGENT B0 ;  /* 0x0000000000007941 */ /* 0x000fea0003800200 */
.L_x_985:
[----:B0-----:R-:W-:Y:S01]  /*1150*/  DMUL R10, R18, R10 ;  /* 0x0000000a120a7228 */ /* 0x001fe20000000000 */
[C---:B------:R-:W-:Y:S01]  /*1160*/  VIADD R3, R5.reuse, 0xfffffffe ;  /* 0xfffffffe05037836 */ /* 0x040fe20000000000 */
[----:B------:R-:W-:Y:S01]  /*1170*/  IADD3 R32, PT, PT, R32, -UR5, RZ ;  /* 0x8000000520207c10 */ /* 0x000fe2000fffe0ff */
[----:B------:R-:W-:Y:S02]  /*1180*/  VIADD R5, R5, 0xffffffff ;  /* 0xffffffff05057836 */ /* 0x000fe40000000000 */
[----:B------:R-:W-:Y:S01]  /*1190*/  VIADD R6, R6, 0xffffffff ;  /* 0xffffffff06067836 */ /* 0x000fe20000000000 */
[----:B------:R-:W-:Y:S01]  /*11a0*/  ISETP.GT.AND P0, PT, R3, R4, PT ;  /* 0x000000040300720c */ /* 0x000fe20003f04270 */
[----:B------:R1:W-:-:S12]  /*11b0*/  STG.E.64 desc[UR8][R14.64], R10 ;  /* 0x0000000a0e007986 */ /* 0x0003d8000c101b08 */
[----:B------:R-:W-:Y:S05]  /*11c0*/  @P0 BRA `(.L_x_987) ;  /* 0xfffffff000ec0947 */ /* 0x000fea000383ffff */
[----:B------:R-:W-:Y:S05]  /*11d0*/  EXIT ;  /* 0x000000000000794d */ /* 0x000fea0003800000 */
        .weak           $__internal_16_$__cuda_sm20_div_rn_f64_full
        .type           $__internal_16_$__cuda_sm20_div_rn_f64_full,@function
        .size           $__internal_16_$__cuda_sm20_div_rn_f64_full,($__internal_17_$__cuda_sm20_dsqrt_rn_f64_mediumpath_v1 - $__internal_16_$__cuda_sm20_div_rn_f64_full)
$__internal_16_$__cuda_sm20_div_rn_f64_full:
[C---:B------:R-:W-:Y:S01]  /*11e0*/  FSETP.GEU.AND P0, PT, |R19|.reuse, 1.469367938527859385e-39, PT ;  /* 0x001000001300780b */ /* 0x040fe20003f0e200 */
[----:B------:R-:W-:Y:S01]  /*11f0*/  IMAD.MOV.U32 R22, RZ, RZ, 0x1 ;  /* 0x00000001ff167424 */ /* 0x000fe200078e00ff */
[----:B------:R-:W-:Y:S01]  /*1200*/  LOP3.LUT R16, R19, 0x800fffff, RZ, 0xc0, !PT ;  /* 0x800fffff13107812 */ /* 0x000fe200078ec0ff */
[----:B------:R-:W-:Y:S01]  /*1210*/  IMAD.MOV.U32 R0, RZ, RZ, 0x1ca00000 ;  /* 0x1ca00000ff007424 */ /* 0x000fe200078e00ff */
[C---:B------:R-:W-:Y:S01]  /*1220*/  FSETP.GEU.AND P2, PT, |R21|.reuse, 1.469367938527859385e-39, PT ;  /* 0x001000001500780b */ /* 0x040fe20003f4e200 */
[----:B------:R-:W-:Y:S01]  /*1230*/  BSSY.RECONVERGENT B1, `(.L_x_988) ;  /* 0x0000052000017945 */ /* 0x000fe20003800200 */
[----:B------:R-:W-:Y:S01]  /*1240*/  LOP3.LUT R17, R16, 0x3ff00000, RZ, 0xfc, !PT ;  /* 0x3ff0000010117812 */ /* 0x000fe200078efcff */
[----:B------:R-:W-:Y:S01]  /*1250*/  IMAD.MOV.U32 R16, RZ, RZ, R18 ;  /* 0x000000ffff107224 */ /* 0x000fe200078e0012 */
        /* <DEDUP_REMOVED lines=8> */
[----:B------:R-:W-:Y:S02]  /*12e0*/  @!P0 LOP3.LUT R34, R17, 0x7ff00000, RZ, 0xc0, !PT ;  /* 0x7ff0000011228812 */ /* 0x000fe400078ec0ff */
[----:B------:R-:W-:-:S04]  /*12f0*/  @!P2 SEL R3, R0, 0x63400000, !P3 ;  /* 0x634000000003a807 */ /* 0x000fc80005800000 */
[----:B------:R-:W-:-:S04]  /*1300*/  @!P2 LOP3.LUT R3, R3, 0x80000000, R21, 0xf8, !PT ;  /* 0x800000000303a812 */ /* 0x000fc800078ef815 */
[----:B------:R-:W-:Y:S01]  /*1310*/  @!P2 LOP3.LUT R29, R3, 0x100000, RZ, 0xfc, !PT ;  /* 0x00100000031da812 */ /* 0x000fe200078efcff */
[----:B------:R-:W-:Y:S01]  /*1320*/  IMAD.MOV.U32 R3, RZ, RZ, R2 ;  /* 0x000000ffff037224 */ /* 0x000fe200078e0002 */
        /* <DEDUP_REMOVED lines=13> */
[----:B------:R-:W-:Y:S01]  /*1400*/  VIADD R31, R34, 0xffffffff ;  /* 0xffffffff221f7836 */ /* 0x000fe20000000000 */
[----:B------:R-:W-:-:S04]  /*1410*/  DFMA R28, R24, -R16, R22 ;  /* 0x80000010181c722b */ /* 0x000fc80000000016 */
[----:B------:R-:W-:-:S04]  /*1420*/  ISETP.GT.U32.OR P0, PT, R31, 0x7feffffe, P0 ;  /* 0x7feffffe1f00780c */ /* 0x000fc80000704470 */
[----:B------:R-:W-:-:S09]  /*1430*/  DFMA R28, R26, R28, R24 ;  /* 0x0000001c1a1c722b */ /* 0x000fd20000000018 */
        /* <DEDUP_REMOVED lines=28> */
.L_x_989:
        /* <DEDUP_REMOVED lines=16> */
.L_x_992:
[----:B------:R-:W-:Y:S01]  /*1700*/  LOP3.LUT R25, R19, 0x80000, RZ, 0xfc, !PT ;  /* 0x0008000013197812 */ /* 0x000fe200078efcff */
[----:B------:R-:W-:Y:S01]  /*1710*/  IMAD.MOV.U32 R24, RZ, RZ, R18 ;  /* 0x000000ffff187224 */ /* 0x000fe200078e0012 */
[----:B------:R-:W-:Y:S06]  /*1720*/  BRA `(.L_x_990) ;  /* 0x0000000000087947 */ /* 0x000fec0003800000 */
.L_x_991:
[----:B------:R-:W-:Y:S01]  /*1730*/  LOP3.LUT R25, R21, 0x80000, RZ, 0xfc, !PT ;  /* 0x0008000015197812 */ /* 0x000fe200078efcff */
[----:B------:R-:W-:-:S07]  /*1740*/  IMAD.MOV.U32 R24, RZ, RZ, R20 ;  /* 0x000000ffff187224 */ /* 0x000fce00078e0014 */
.L_x_990:
[----:B------:R-:W-:Y:S05]  /*1750*/  BSYNC.RECONVERGENT B1 ;  /* 0x0000000000017941 */ /* 0x000fea0003800200 */
.L_x_988:
[----:B------:R-:W-:Y:S02]  /*1760*/  IMAD.MOV.U32 R31, RZ, RZ, 0x0 ;  /* 0x00000000ff1f7424 */ /* 0x000fe400078e00ff */
[----:B------:R-:W-:Y:S02]  /*1770*/  IMAD.MOV.U32 R2, RZ, RZ, R24 ;  /* 0x000000ffff027224 */ /* 0x000fe400078e0018 */
[----:B------:R-:W-:Y:S01]  /*1780*/  IMAD.MOV.U32 R3, RZ, RZ, R25 ;  /* 0x000000ffff037224 */ /* 0x000fe200078e0019 */
[----:B------:R-:W-:Y:S06]  /*1790*/  RET.REL.NODEC R30 `(_Z8fdir_isoPdS_S_S_ddddiiiii) ;  /* 0xffffffe81e187950 */ /* 0x000fec0003c3ffff */
        .weak           $__internal_17_$__cuda_sm20_dsqrt_rn_f64_mediumpath_v1
        .type           $__internal_17_$__cuda_sm20_dsqrt_rn_f64_mediumpath_v1,@function
        .size           $__internal_17_$__cuda_sm20_dsqrt_rn_f64_mediumpath_v1,($_Z8fdir_isoPdS_S_S_ddddiiiii$__internal_accurate_pow - $__internal_17_$__cuda_sm20_dsqrt_rn_f64_mediumpath_v1)
$__internal_17_$__cuda_sm20_dsqrt_rn_f64_mediumpath_v1:
[----:B------:R-:W-:Y:S01]  /*17a0*/  ISETP.GE.U32.AND P0, PT, R2, -0x3400000, PT ;  /* 0xfcc000000200780c */ /* 0x000fe20003f06070 */
[----:B------:R-:W-:Y:S01]  /*17b0*/  BSSY.RECONVERGENT B1, `(.L_x_993) ;  /* 0x0000028000017945 */ /* 0x000fe20003800200 */
[----:B------:R-:W-:Y:S01]  /*17c0*/  IMAD.MOV.U32 R2, RZ, RZ, R16 ;  /* 0x000000ffff027224 */ /* 0x000fe200078e0010 */
[----:B------:R-:W-:Y:S01]  /*17d0*/  MOV R3, R17 ;  /* 0x0000001100037202 */ /* 0x000fe20000000f00 */
[----:B------:R-:W-:Y:S02]  /*17e0*/  IMAD.MOV.U32 R24, RZ, RZ, R26 ;  /* 0x000000ffff187224 */ /* 0x000fe400078e001a */
[----:B------:R-:W-:Y:S02]  /*17f0*/  IMAD.MOV.U32 R16, RZ, RZ, R20 ;  /* 0x000000ffff107224 */ /* 0x000fe400078e0014 */
[----:B------:R-:W-:-:S05]  /*1800*/  IMAD.MOV.U32 R17, RZ, RZ, R21 ;  /* 0x000000ffff117224 */ /* 0x000fca00078e0015 */
        /* <DEDUP_REMOVED lines=9> */
.L_x_994:
        /* <DEDUP_REMOVED lines=19> */
[----:B------:R-:W-:-:S06]  /*19d0*/  IADD3 R19, PT, PT, R19, -0x100000, RZ ;  /* 0xfff0000013137810 */ /* 0x000fcc0007ffe0ff */
[----:B------:R-:W-:-:S08]  /*19e0*/  DFMA R20, R16, -R16, R2 ;  /* 0x800000101014722b */ /* 0x000fd00000000002 */
[----:B------:R-:W-:-:S10]  /*19f0*/  DFMA R16, R18, R20, R16 ;  /* 0x000000141210722b */ /* 0x000fd40000000010 */
[----:B------:R-:W-:Y:S01]  /*1a00*/  VIADD R17, R17, 0xfcb00000 ;  /* 0xfcb0000011117836 */ /* 0x000fe20000000000 */
[----:B------:R-:W-:Y:S06]  /*1a10*/  BRA `(.L_x_995) ;  /* 0x0000000000047947 */ /* 0x000fec0003800000 */
.L_x_996:
[----:B------:R-:W-:-:S11]  /*1a20*/  DADD R16, R2, R2 ;  /* 0x0000000002107229 */ /* 0x000fd60000000002 */
.L_x_995:
[----:B------:R-:W-:Y:S05]  /*1a30*/  BSYNC.RECONVERGENT B1 ;  /* 0x0000000000017941 */ /* 0x000fea0003800200 */
.L_x_993:
[----:B------:R-:W-:Y:S02]  /*1a40*/  IMAD.MOV.U32 R2, RZ, RZ, R0 ;  /* 0x000000ffff027224 */ /* 0x000fe400078e0000 */
[----:B------:R-:W-:Y:S02]  /*1a50*/  IMAD.MOV.U32 R3, RZ, RZ, 0x0 ;  /* 0x00000000ff037424 */ /* 0x000fe400078e00ff */
[----:B------:R-:W-:Y:S02]  /*1a60*/  IMAD.MOV.U32 R22, RZ, RZ, R16 ;  /* 0x000000ffff167224 */ /* 0x000fe400078e0010 */
[----:B------:R-:W-:Y:S01]  /*1a70*/  IMAD.MOV.U32 R23, RZ, RZ, R17 ;  /* 0x000000ffff177224 */ /* 0x000fe200078e0011 */
[----:B------:R-:W-:Y:S06]  /*1a80*/  RET.REL.NODEC R2 `(_Z8fdir_isoPdS_S_S_ddddiiiii) ;  /* 0xffffffe4025c7950 */ /* 0x000fec0003c3ffff */
        .type           $_Z8fdir_isoPdS_S_S_ddddiiiii$__internal_accurate_pow,@function
        .size           $_Z8fdir_isoPdS_S_S_ddddiiiii$__internal_accurate_pow,(.L_x_1579 - $_Z8fdir_isoPdS_S_S_ddddiiiii$__internal_accurate_pow)
$_Z8fdir_isoPdS_S_S_ddddiiiii$__internal_accurate_pow:
[----:B------:R-:W-:Y:S01]  /*1a90*/  ISETP.GT.U32.AND P5, PT, R33, 0xfffff, PT ;  /* 0x000fffff2100780c */ /* 0x000fe20003fa4070 */
[----:B------:R-:W-:Y:S01]  /*1aa0*/  IMAD.MOV.U32 R16, RZ, RZ, R20 ;  /* 0x000000ffff107224 */ /* 0x000fe200078e0014 */
[----:B------:R-:W-:Y:S01]  /*1ab0*/  UMOV UR12, 0x7d2cafe2 ;  /* 0x7d2cafe2000c7882 */ /* 0x000fe20000000000 */
[--C-:B------:R-:W-:Y:S01]  /*1ac0*/  IMAD.MOV.U32 R17, RZ, RZ, R33.reuse ;  /* 0x000000ffff117224 */ /* 0x100fe200078e0021 */
[----:B------:R-:W-:Y:S01]  /*1ad0*/  UMOV UR13, 0x3eb0f5ff ;  /* 0x3eb0f5ff000d7882 */ /* 0x000fe20000000000 */
[--C-:B------:R-:W-:Y:S01]  /*1ae0*/  IMAD.MOV.U32 R18, RZ, RZ, R33.reuse ;  /* 0x000000ffff127224 */ /* 0x100fe200078e0021 */
[----:B------:R-:W-:Y:S01]  /*1af0*/  SHF.R.U32.HI R33, RZ, 0x14, R33 ;  /* 0x00000014ff217819 */ /* 0x000fe20000011621 */
[----:B------:R-:W-:Y:S01]  /*1b00*/  IMAD.MOV.U32 R22, RZ, RZ, 0x41ad3b5a ;  /* 0x41ad3b5aff167424 */ /* 0x000fe200078e00ff */
[----:B------:R-:W-:Y:S01]  /*1b10*/  UMOV UR14, 0x3b39803f ;  /* 0x3b39803f000e7882 */ /* 0x000fe20000000000 */
[----:B------:R-:W-:Y:S01]  /*1b20*/  IMAD.MOV.U32 R23, RZ, RZ, 0x3ed0f5d2 ;  /* 0x3ed0f5d2ff177424 */ /* 0x000fe200078e00ff */
[----:B------:R-:W-:-:S03]  /*1b30*/  UMOV UR15, 0x3c7abc9e ;  /* 0x3c7abc9e000f7882 */ /* 0x000fc60000000000 */
[----:B------:R-:W-:-:S10]  /*1b40*/  @!P5 DMUL R16, R16, 1.80143985094819840000e+16 ;  /* 0x435000001010d828 */ /* 0x000fd40000000000 */
[----:B------:R-:W-:Y:S01]  /*1b50*/  @!P5 MOV R18, R17 ;  /* 0x000000110012d202 */ /* 0x000fe20000000f00 */
[----:B------:R-:W-:Y:S01]  /*1b60*/  @!P5 IMAD.MOV.U32 R20, RZ, RZ, R16 ;  /* 0x000000ffff14d224 */ /* 0x000fe200078e0010 */
        /* <DEDUP_REMOVED lines=40> */
[----:B------:R-:W-:-:S08]  /*1df0*/  DFMA R20, R30, R28, UR12 ;  /* 0x0000000c1e147e2b */ /* 0x000fd0000800001c */
[----:B------:R-:W-:Y:S01]  /*1e00*/  DADD R26, -R20, UR12 ;  /* 0x0000000c141a7e29 */ /* 0x000fe20008000100 */
[----:B------:R-:W-:Y:S01]  /*1e10*/  UMOV UR12, 0xb9e7b0 ;  /* 0x00b9e7b0000c7882 */ /* 0x000fe20000000000 */
[----:B------:R-:W-:-:S06]  /*1e20*/  UMOV UR13, 0x3c46a4cb ;  /* 0x3c46a4cb000d7882 */ /* 0x000fcc0000000000 */
[----:B------:R-:W-:Y:S02]  /*1e30*/  DFMA R26, R30, R28, R26 ;  /* 0x0000001c1e1a722b */ /* 0x000fe4000000001a */
[----:B------:R-:W-:Y:S01]  /*1e40*/  DFMA R28, R18, R18, -R24 ;  /* 0x00000012121c722b */ /* 0x000fe20000000818 */
[----:B------:R-:W-:Y:S02]  /*1e50*/  VIADD R31, R23, 0x100000 ;  /* 0x00100000171f7836 */ /* 0x000fe40000000000 */
[----:B------:R-:W-:-:S06]  /*1e60*/  IMAD.MOV.U32 R30, RZ, RZ, R22 ;  /* 0x000000ffff1e7224 */ /* 0x000fcc00078e0016 */
        /* <DEDUP_REMOVED lines=106> */
.L_x_997:
[----:B------:R-:W-:Y:S01]  /*2510*/  DFMA R24, R24, R20, R20 ;  /* 0x000000141818722b */ /* 0x000fe20000000014 */
[----:B------:R-:W-:Y:S01]  /*2520*/  IMAD.MOV.U32 R16, RZ, RZ, R0 ;  /* 0x000000ffff107224 */ /* 0x000fe200078e0000 */
[----:B------:R-:W-:Y:S01]  /*2530*/  DSETP.NEU.AND P5, PT, |R20|, +INF , PT ;  /* 0x7ff000001400742a */ /* 0x000fe20003fad200 */
[----:B------:R-:W-:-:S07]  /*2540*/  IMAD.MOV.U32 R17, RZ, RZ, 0x0 ;  /* 0x00000000ff117424 */ /* 0x000fce00078e00ff */
[----:B------:R-:W-:Y:S02]  /*2550*/  FSEL R20, R20, R24, !P5 ;  /* 0x0000001814147208 */ /* 0x000fe40006800000 */
[----:B------:R-:W-:Y:S01]  /*2560*/  FSEL R21, R21, R25, !P5 ;  /* 0x0000001915157208 */ /* 0x000fe20006800000 */
[----:B------:R-:W-:Y:S06]  /*2570*/  RET.REL.NODEC R16 `(_Z8fdir_isoPdS_S_S_ddddiiiii) ;  /* 0xffffffd810a07950 */ /* 0x000fec0003c3ffff */
.L_x_998:
        /* <DEDUP_REMOVED lines=16> */
.L_x_1579:


//--------------------- .text._Z12calc_delta_zPdS_S_S_S_di --------------------------
	.section	.text._Z12calc_delta_zPdS_S_S_S_di,"ax",@progbits
	.align	128
        .global         _Z12calc_delta_zPdS_S_S_S_di
        .type           _Z12calc_delta_zPdS_S_S_S_di,@function
        .size           _Z12calc_delta_zPdS_S_S_S_di,(.L_x_1580 - _Z12calc_delta_zPdS_S_S_S_di)
        .other          _Z12calc_delta_zPdS_S_S_S_di,@"STO_CUDA_ENTRY STV_DEFAULT"
_Z12calc_delta_zPdS_S_S_S_di:
.text._Z12calc_delta_zPdS_S_S_S_di:
        /* <DEDUP_REMOVED lines=8> */
[----:B------:R-:W0:Y:S01]  /*0080*/  LDC.64 R6, c[0x0][0x398] ;  /* 0x0000e600ff067b82 */ /* 0x000e220000000a00 */
[----:B------:R-:W1:Y:S01]  /*0090*/  LDCU.64 UR4, c[0x0][0x358] ;  /* 0x00006b00ff0477ac */ /* 0x000e620008000a00 */
[----:B------:R-:W2:Y:S06]  /*00a0*/  LDCU.64 UR6, c[0x0][0x3a8] ;  /* 0x00007500ff0677ac */ /* 0x000eac0008000a00 */
[----:B------:R-:W3:Y:S01]  /*00b0*/  LDC.64 R2, c[0x0][0x380] ;  /* 0x0000e000ff027b82 */ /* 0x000ee20000000a00 */
[----:B0-----:R-:W-:-:S05]  /*00c0*/  IMAD.WIDE R6, R0, 0x8, R6 ;  /* 0x0000000800067825 */ /* 0x001fca00078e0206 */
[----:B-1----:R-:W2:Y:S01]  /*00d0*/  LDG.E.64 R4, desc[UR4][R6.64] ;  /* 0x0000000406047981 */ /* 0x002ea2000c1e1b00 */
[----:B---3--:R-:W-:-:S06]  /*00e0*/  IMAD.WIDE R2, R0, 0x8, R2 ;  /* 0x0000000800027825 */ /* 0x008fcc00078e0202 */
[----:B------:R-:W3:Y:S01]  /*00f0*/  LDG.E.64 R2, desc[UR4][R2.64] ;  /* 0x0000000402027981 */ /* 0x000ee2000c1e1b00 */
[----:B------:R-:W-:Y:S01]  /*0100*/  IMAD.MOV.U32 R8, RZ, RZ, 0x1 ;  /* 0x00000001ff087424 */ /* 0x000fe200078e00ff */
[----:B------:R-:W-:Y:S01]  /*0110*/  BSSY.RECONVERGENT B0, `(.L_x_999) ;  /* 0x0000019000007945 */ /* 0x000fe20003800200 */
[----:B--2---:R-:W-:Y:S01]  /*0120*/  DMUL R4, R4, UR6 ;  /* 0x0000000604047c28 */ /* 0x004fe20008000000 */
[----:B------:R-:W-:Y:S01]  /*0130*/  UMOV UR6, 0xa8ba67b5 ;  /* 0xa8ba67b500067882 */ /* 0x000fe20000000000 */
[----:B------:R-:W-:-:S04]  /*0140*/  UMOV UR7, 0x3ca3e5b1 ;  /* 0x3ca3e5b100077882 */ /* 0x000fc80000000000 */
[----:B------:R-:W0:Y:S01]  /*0150*/  MUFU.RCP64H R9, R5 ;  /* 0x0000000500097308 */ /* 0x000e220000001800 */
[----:B---3--:R-:W-:-:S10]  /*0160*/  DMUL R6, R2, UR6 ;  /* 0x0000000602067c28 */ /* 0x008fd40008000000 */
        /* <DEDUP_REMOVED lines=14> */
[----:B------:R-:W-:Y:S02]  /*0250*/  IMAD.MOV.U32 R11, RZ, RZ, R7 ;  /* 0x000000ffff0b7224 */ /* 0x000fe400078e0007 */
[----:B------:R-:W-:-:S07]  /*0260*/  IMAD.MOV.U32 R9, RZ, RZ, R5 ;  /* 0x000000ffff097224 */ /* 0x000fce00078e0005 */
[----:B------:R-:W-:Y:S05]  /*0270*/  CALL.REL.NOINC `($__internal_18_$__cuda_sm20_div_rn_f64_full) ;  /* 0x0000000400dc7944 */ /* 0x000fea0003c00000 */
[----:B------:R-:W-:Y:S02]  /*0280*/  IMAD.MOV.U32 R2, RZ, RZ, R4 ;  /* 0x000000ffff027224 */ /* 0x000fe400078e0004 */
[----:B------:R-:W-:-:S07]  /*0290*/  IMAD.MOV.U32 R3, RZ, RZ, R5 ;  /* 0x000000ffff037224 */ /* 0x000fce00078e0005 */
.L_x_1000:
[----:B------:R-:W-:Y:S05]  /*02a0*/  BSYNC.RECONVERGENT B0 ;  /* 0x0000000000007941 */ /* 0x000fea0003800200 */
.L_x_999:
[----:B------:R-:W0:Y:S02]  /*02b0*/  LDC.64 R10, c[0x0][0x388] ;  /* 0x0000e200ff0a7b82 */ /* 0x000e240000000a00 */
[----:B0-----:R-:W-:-:S05]  /*02c0*/  IMAD.WIDE R10, R0, 0x8, R10 ;  /* 0x00000008000a7825 */ /* 0x001fca00078e020a */
[----:B------:R-:W2:Y:S04]  /*02d0*/  LDG.E.64 R6, desc[UR4][R10.64+0x8] ;  /* 0x000008040a067981 */ /* 0x000ea8000c1e1b00 */
[----:B------:R-:W3:Y:S01]  /*02e0*/  LDG.E.64 R8, desc[UR4][R10.64] ;  /* 0x000000040a087981 */ /* 0x000ee2000c1e1b00 */
[----:B------:R-:W-:Y:S01]  /*02f0*/  IMAD.MOV.U32 R4, RZ, RZ, 0x1 ;  /* 0x00000001ff047424 */ /* 0x000fe200078e00ff */
[----:B------:R-:W-:Y:S01]  /*0300*/  BSSY.RECONVERGENT B0, `(.L_x_1001) ;  /* 0x0000014000007945 */ /* 0x000fe20003800200 */
[----:B--2---:R-:W0:Y:S01]  /*0310*/  MUFU.RCP64H R5, R7 ;  /* 0x0000000700057308 */ /* 0x004e220000001800 */
[----:B---3--:R-:W-:-:S03]  /*0320*/  FSETP.GEU.AND P1, PT, |R9|, 6.5827683646048100446e-37, PT ;  /* 0x036000000900780b */ /* 0x008fc60003f2e200 */
        /* <DEDUP_REMOVED lines=16> */
[----:B------:R-:W-:Y:S05]  /*0430*/  CALL.REL.NOINC `($__internal_18_$__cuda_sm20_div_rn_f64_full) ;  /* 0x00000004006c7944 */ /* 0x000fea0003c00000 */
.L_x_1002:
[----:B------:R-:W-:Y:S05]  /*0440*/  BSYNC.RECONVERGENT B0 ;  /* 0x0000000000007941 */ /* 0x000fea0003800200 */
.L_x_1001:
[----:B------:R-:W-:Y:S01]  /*0450*/  ISETP.GT.AND P0, PT, R5, 0xfffff, PT ;  /* 0x000fffff0500780c */ /* 0x000fe20003f04270 */
[----:B------:R-:W-:Y:S01]  /*0460*/  IMAD.MOV.U32 R8, RZ, RZ, R4 ;  /* 0x000000ffff087224 */ /* 0x000fe200078e0004 */
[----:B------:R-:W-:Y:S01]  /*0470*/  MOV R6, R5 ;  /* 0x0000000500067202 */ /* 0x000fe20000000f00 */
[----:B------:R-:W-:Y:S01]  /*0480*/  IMAD.MOV.U32 R9, RZ, RZ, R5 ;  /* 0x000000ffff097224 */ /* 0x000fe200078e0005 */
[----:B------:R-:W-:Y:S09]  /*0490*/  BSSY.RECONVERGENT B0, `(.L_x_1003) ;  /* 0x0000050000007945 */ /* 0x000ff20003800200 */
[----:B------:R-:W-:-:S10]  /*04a0*/  @!P0 DMUL R8, R8, 1.80143985094819840000e+16 ;  /* 0x4350000008088828 */ /* 0x000fd40000000000 */
[----:B------:R-:W-:Y:S02]  /*04b0*/  @!P0 IMAD.MOV.U32 R6, RZ, RZ, R9 ;  /* 0x000000ffff068224 */ /* 0x000fe400078e0009 */
[----:B------:R-:W-:Y:S02]  /*04c0*/  @!P0 IMAD.MOV.U32 R4, RZ, RZ, R8 ;  /* 0x000000ffff048224 */ /* 0x000fe400078e0008 */
[----:B------:R-:W-:-:S05]  /*04d0*/  VIADD R5, R6, 0xffffffff ;  /* 0xffffffff06057836 */ /* 0x000fca0000000000 */
[----:B------:R-:W-:Y:S01]  /*04e0*/  ISETP.GT.U32.AND P1, PT, R5, 0x7feffffe, PT ;  /* 0x7feffffe0500780c */ /* 0x000fe20003f24070 */
[----:B------:R-:W-:Y:S02]  /*04f0*/  IMAD.MOV.U32 R5, RZ, RZ, -0x3ff ;  /* 0xfffffc01ff057424 */ /* 0x000fe400078e00ff */
[----:B------:R-:W-:-:S10]  /*0500*/  @!P0 IMAD.MOV.U32 R5, RZ, RZ, -0x435 ;  /* 0xfffffbcbff058424 */ /* 0x000fd400078e00ff */
[----:B------:R-:W-:Y:S05]  /*0510*/  @P1 BRA `(.L_x_1004) ;  /* 0x0000000400041947 */ /* 0x000fea0003800000 */
[C---:B------:R-:W-:Y:S01]  /*0520*/  LOP3.LUT R7, R6.reuse, 0xfffff, RZ, 0xc0, !PT ;  /* 0x000fffff06077812 */ /* 0x040fe200078ec0ff */
[----:B------:R-:W-:Y:S01]  /*0530*/  IMAD.MOV.U32 R8, RZ, RZ, R4 ;  /* 0x000000ffff087224 */ /* 0x000fe200078e0004 */
[----:B------:R-:W-:Y:S01]  /*0540*/  MOV R19, 0x3ed0ee25 ;  /* 0x3ed0ee2500137802 */ /* 0x000fe20000000f00 */
[----:B------:R-:W-:Y:S01]  /*0550*/  IMAD.MOV.U32 R10, RZ, RZ, RZ ;  /* 0x000000ffff0a7224 */ /* 0x000fe200078e00ff */
[----:B------:R-:W-:Y:S01]  /*0560*/  LOP3.LUT R9, R7, 0x3ff00000, RZ, 0xfc, !PT ;  /* 0x3ff0000007097812 */ /* 0x000fe200078efcff */
[----:B------:R-:W-:Y:S01]  /*0570*/  IMAD.MOV.U32 R18, RZ, RZ, -0x748574fc ;  /* 0x8b7a8b04ff127424 */ /* 0x000fe200078e00ff */
[----:B------:R-:W-:Y:S01]  /*0580*/  UMOV UR6, 0x3ae80f1e ;  /* 0x3ae80f1e00067882 */ /* 0x000fe20000000000 */
[----:B------:R-:W-:Y:S01]  /*0590*/  UMOV UR7, 0x3eb1380b ;  /* 0x3eb1380b00077882 */ /* 0x000fe20000000000 */
[----:B------:R-:W-:Y:S01]  /*05a0*/  ISETP.GE.U32.AND P0, PT, R9, 0x3ff6a09f, PT ;  /* 0x3ff6a09f0900780c */ /* 0x000fe20003f06070 */
[----:B------:R-:W-:Y:S01]  /*05b0*/  UMOV UR8, 0x80000000 ;  /* 0x8000000000087882 */ /* 0x000fe20000000000 */
[----:B------:R-:W-:Y:S01]  /*05c0*/  LEA.HI R6, R6, R5, RZ, 0xc ;  /* 0x0000000506067211 */ /* 0x000fe200078f60ff */
[----:B------:R-:W-:-:S10]  /*05d0*/  UMOV UR9, 0x43300000 ;  /* 0x4330000000097882 */ /* 0x000fd40000000000 */
[----:B------:R-:W-:Y:S02]  /*05e0*/  @P0 VIADD R7, R9, 0xfff00000 ;  /* 0xfff0000009070836 */ /* 0x000fe40000000000 */
[----:B------:R-:W-:Y:S02]  /*05f0*/  @P0 VIADD R6, R6, 0x1 ;  /* 0x0000000106060836 */ /* 0x000fe40000000000 */
        /* <DEDUP_REMOVED lines=51> */
.L_x_1004:
[----:B------:R-:W-:Y:S01]  /*0930*/  IMAD.MOV.U32 R4, RZ, RZ, 0x0 ;  /* 0x00000000ff047424 */ /* 0x000fe200078e00ff */
[----:B------:R-:W-:Y:S01]  /*0940*/  LOP3.LUT P0, RZ, R9, 0x7fffffff, RZ, 0xc0, !PT ;  /* 0x7fffffff09ff7812 */ /* 0x000fe2000780c0ff */
[----:B------:R-:W-:-:S06]  /*0950*/  IMAD.MOV.U32 R5, RZ, RZ, 0x7ff00000 ;  /* 0x7ff00000ff057424 */ /* 0x000fcc00078e00ff */
[----:B------:R-:W-:-:S10]  /*0960*/  DFMA R4, R8, R4, +INF ;  /* 0x7ff000000804742b */ /* 0x000fd40000000004 */
[----:B------:R-:W-:Y:S02]  /*0970*/  FSEL R6, R4, RZ, P0 ;  /* 0x000000ff04067208 */ /* 0x000fe40000000000 */
[----:B------:R-:W-:-:S07]  /*0980*/  FSEL R7, R5, -QNAN , P0 ;  /* 0xfff0000005077808 */ /* 0x000fce0000000000 */
.L_x_1005:
[----:B------:R-:W-:Y:S05]  /*0990*/  BSYNC.RECONVERGENT B0 ;  /* 0x0000000000007941 */ /* 0x000fea0003800200 */
.L_x_1003:
[----:B------:R-:W0:Y:S01]  /*09a0*/  LDC.64 R4, c[0x0][0x3a0] ;  /* 0x0000e800ff047b82 */ /* 0x000e220000000a00 */
[----:B------:R-:W-:Y:S01]  /*09b0*/  DMUL R6, R6, R2 ;  /* 0x0000000206067228 */ /* 0x000fe20000000000 */
[----:B0-----:R-:W-:-:S06]  /*09c0*/  IMAD.WIDE R2, R0, 0x8, R4 ;  /* 0x0000000800027825 */ /* 0x001fcc00078e0204 */
[----:B------:R-:W-:Y:S01]  /*09d0*/  STG.E.64 desc[UR4][R2.64], R6 ;  /* 0x0000000602007986 */ /* 0x000fe2000c101b04 */
[----:B------:R-:W-:Y:S05]  /*09e0*/  EXIT ;  /* 0x000000000000794d */ /* 0x000fea0003800000 */
        .weak           $__internal_18_$__cuda_sm20_div_rn_f64_full
        .type           $__internal_18_$__cuda_sm20_div_rn_f64_full,@function
        .size           $__internal_18_$__cuda_sm20_div_rn_f64_full,(.L_x_1580 - $__internal_18_$__cuda_sm20_div_rn_f64_full)
$__internal_18_$__cuda_sm20_div_rn_f64_full:
[C---:B------:R-:W-:Y:S01]  /*09f0*/  FSETP.GEU.AND P0, PT, |R9|.reuse, 1.469367938527859385e-39, PT ;  /* 0x001000000900780b */ /* 0x040fe20003f0e200 */
[--C-:B------:R-:W-:Y:S01]  /*0a00*/  IMAD.MOV.U32 R8, RZ, RZ, R4.reuse ;  /* 0x000000ffff087224 */ /* 0x100fe200078e0004 */
        /* <DEDUP_REMOVED lines=13> */
[----:B------:R-:W-:Y:S01]  /*0ae0*/  @!P2 ISETP.GE.U32.AND P3, PT, R13, R14, PT ;  /* 0x0000000e0d00a20c */ /* 0x000fe20003f66070 */
[----:B------:R-:W-:-:S05]  /*0af0*/  IMAD.MOV.U32 R14, RZ, RZ, 0x1ca00000 ;  /* 0x1ca00000ff0e7424 */ /* 0x000fca00078e00ff */
[----:B------:R-:W-:-:S04]  /*0b00*/  @!P2 SEL R15, R14, 0x63400000, !P3 ;  /* 0x634000000e0fa807 */ /* 0x000fc80005800000 */
[----:B------:R-:W-:-:S04]  /*0b10*/  @!P2 LOP3.LUT R15, R15, 0x80000000, R11, 0xf8, !PT ;  /* 0x800000000f0fa812 */ /* 0x000fc800078ef80b */
[----:B------:R-:W-:Y:S01]  /*0b20*/  @!P2 LOP3.LUT R21, R15, 0x100000, RZ, 0xfc, !PT ;  /* 0x001000000f15a812 */ /* 0x000fe200078efcff */
        /* <DEDUP_REMOVED lines=8> */
[----:B------:R-:W-:Y:S01]  /*0bb0*/  DFMA R18, R18, R22, R18 ;  /* 0x000000161212722b */ /* 0x000fe20000000012 */
[----:B------:R-:W-:Y:S01]  /*0bc0*/  MOV R23, R13 ;  /* 0x0000000d00177202 */ /* 0x000fe20000000f00 */
[----:B------:R-:W-:Y:S01]  /*0bd0*/  IMAD.MOV.U32 R22, RZ, RZ, R16 ;  /* 0x000000ffff167224 */ /* 0x000fe200078e0010 */
[----:B------:R-:W-:Y:S02]  /*0be0*/  @!P0 LOP3.LUT R22, R7, 0x7ff00000, RZ, 0xc0, !PT ;  /* 0x7ff0000007168812 */ /* 0x000fe400078ec0ff */
[----:B------:R-:W-:-:S03]  /*0bf0*/  @!P2 LOP3.LUT R23, R5, 0x7ff00000, RZ, 0xc0, !PT ;  /* 0x7ff000000517a812 */ /* 0x000fc600078ec0ff */
[----:B------:R-:W-:Y:S01]  /*0c00*/  DMUL R20, R18, R4 ;  /* 0x0000000412147228 */ /* 0x000fe20000000000 */
[----:B------:R-:W-:Y:S02]  /*0c10*/  VIADD R24, R22, 0xffffffff ;  /* 0xffffffff16187836 */ /* 0x000fe40000000000 */
        /* <DEDUP_REMOVED lines=33> */
.L_x_1007:
[----:B------:R-:W-:-:S14]  /*0e30*/  DSETP.NAN.AND P0, PT, R10, R10, PT ;  /* 0x0000000a0a00722a */ /* 0x000fdc0003f08000 */
[----:B------:R-:W-:Y:S05]  /*0e40*/  @P0 BRA `(.L_x_1009) ;  /* 0x0000000000440947 */ /* 0x000fea0003800000 */
[----:B------:R-:W-:-:S14]  /*0e50*/  DSETP.NAN.AND P0, PT, R8, R8, PT ;  /* 0x000000080800722a */ /* 0x000fdc0003f08000 */
[----:B------:R-:W-:Y:S05]  /*0e60*/  @P0 BRA `(.L_x_1010) ;  /* 0x0000000000300947 */ /* 0x000fea0003800000 */
[----:B------:R-:W-:Y:S01]  /*0e70*/  ISETP.NE.AND P0, PT, R23, R22, PT ;  /* 0x000000161700720c */ /* 0x000fe20003f05270 */
[----:B------:R-:W-:Y:S01]  /*0e80*/  IMAD.MOV.U32 R14, RZ, RZ, 0x0 ;  /* 0x00000000ff0e7424 */ /* 0x000fe200078e00ff */
        /* <DEDUP_REMOVED lines=10> */
.L_x_1010:
[----:B------:R-:W-:Y:S01]  /*0f30*/  LOP3.LUT R15, R9, 0x80000, RZ, 0xfc, !PT ;  /* 0x00080000090f7812 */ /* 0x000fe200078efcff */
[----:B------:R-:W-:Y:S01]  /*0f40*/  IMAD.MOV.U32 R14, RZ, RZ, R8 ;  /* 0x000000ffff0e7224 */ /* 0x000fe200078e0008 */
[----:B------:R-:W-:Y:S06]  /*0f50*/  BRA `(.L_x_1008) ;  /* 0x0000000000087947 */ /* 0x000fec0003800000 */
.L_x_1009:
[----:B------:R-:W-:Y:S01]  /*0f60*/  LOP3.LUT R15, R11, 0x80000, RZ, 0xfc, !PT ;  /* 0x000800000b0f7812 */ /* 0x000fe200078efcff */
[----:B------:R-:W-:-:S07]  /*0f70*/  IMAD.MOV.U32 R14, RZ, RZ, R10 ;  /* 0x000000ffff0e7224 */ /* 0x000fce00078e000a */
.L_x_1008:
[----:B------:R-:W-:Y:S05]  /*0f80*/  BSYNC.RECONVERGENT B1 ;  /* 0x0000000000017941 */ /* 0x000fea0003800200 */
.L_x_1006:
[----:B------:R-:W-:Y:S02]  /*0f90*/  IMAD.MOV.U32 R13, RZ, RZ, 0x0 ;  /* 0x00000000ff0d7424 */ /* 0x000fe400078e00ff */
[----:B------:R-:W-:Y:S02]  /*0fa0*/  IMAD.MOV.U32 R4, RZ, RZ, R14 ;  /* 0x000000ffff047224 */ /* 0x000fe400078e000e */
[----:B------:R-:W-:Y:S01]  /*0fb0*/  IMAD.MOV.U32 R5, RZ, RZ, R15 ;  /* 0x000000ffff057224 */ /* 0x000fe200078e000f */
[----:B------:R-:W-:Y:S06]  /*0fc0*/  RET.REL.NODEC R12 `(_Z12calc_delta_zPdS_S_S_S_di) ;  /* 0xfffffff00c0c7950 */ /* 0x000fec0003c3ffff */
.L_x_1011:
        /* <DEDUP_REMOVED lines=11> */
.L_x_1580:


//--------------------- .text._Z17calc_trans_nonisoPdS_S_S_S_S_S_S_S_S_S_S_S_S_S_S_S_S_S_S_S_S_S_S_S_S_S_S_S_S_S_S_Piddddddiiiiiiid --------------------------
	.section	.text._Z17calc_trans_nonisoPdS_S_S_S_S_S_S_S_S_S_S_S_S_S_S_S_S_S_S_S_S_S_S_S_S_S_S_S_S_S_S_Piddddddiiiiiiid,"ax",@progbits
	.align	128
        .global         _Z17calc_trans_nonisoPdS_S_S_S_S_S_S_S_S_S_S_S_S_S_S_S_S_S_S_S_S_S_S_S_S_S_S_S_S_S_S_Piddddddiiiiiiid
        .type           _Z17calc_trans_nonisoPdS_S_S_S_S_S_S_S_S_S_S_S_S_S_S_S_S_S_S_S_S_S_S_S_S_S_S_S_S_S_S_Piddddddiiiiiiid,@function
        .size           _Z17calc_trans_nonisoPdS_S_S_S_S_S_S_S_S_S_S_S_S_S_S_S_S_S_S_S_S_S_S_S_S_S_S_S_S_S_S_Piddddddiiiiiiid,(.L_x_1584 - _Z17calc_trans_nonisoPdS_S_S_S_S_S_S_S_S_S_S_S_S_S_S_S_S_S_S_S_S_S_S_S_S_S_S_S_S_S_S_Piddddddiiiiiiid)
        .other          _Z17calc_trans_nonisoPdS_S_S_S_S_S_S_S_S_S_S_S_S_S_S_S_S_S_S_S_S_S_S_S_S_S_S_S_S_S_S_Piddddddiiiiiiid,@"STO_CUDA_ENTRY STV_DEFAULT"
_Z17calc_trans_nonisoPdS_S_S_S_S_S_S_S_S_S_S_S_S_S_S_S_S_S_S_S_S_S_S_S_S_S_S_S_S_S_S_Piddddddiiiiiiid:
.text._Z17calc_trans_nonisoPdS_S_S_S_S_S_S_S_S_S_S_S_S_S_S_S_S_S_S_S_S_S_S_S_S_S_S_S_S_S_S_Piddddddiiiiiiid:
[----:B------:R-:W0:Y:S01]  /*0000*/  LDC R1, c[0x0][0x37c] ;  /* 0x0000df00ff017b82 */ /* 0x000e220000000800 */
[----:B------:R-:W1:Y:S07]  /*0010*/  S2R R23, SR_TID.Y ;  /* 0x0000000000177919 */ /* 0x000e6e0000002200 */
[----:B------:R-:W2:Y:S01]  /*0020*/  LDC R3, c[0x0][0x360] ;  /* 0x0000d800ff037b82 */ /* 0x000ea20000000800 */
[----:B------:R-:W3:Y:S01]  /*0030*/  LDCU.64 UR8, c[0x0][0x4c0] ;  /* 0x00009800ff0877ac */ /* 0x000ee20008000a00 */
[----:B------:R-:W2:Y:S01]  /*0040*/  S2R R0, SR_TID.X ;  /* 0x0000000000007919 */ /* 0x000ea20000002100 */
[----:B------:R-:W4:Y:S01]  /*0050*/  LDCU UR7, c[0x0][0x4bc] ;  /* 0x00009780ff0777ac */ /* 0x000f220008000800 */
[----:B------:R-:W5:Y:S04]  /*0060*/  S2R R57, SR_TID.Z ;  /* 0x0000000000397919 */ /* 0x000f680000002300 */
[----:B------:R-:W1:Y:S08]  /*0070*/  S2UR UR5, SR_CTAID.Y ;  /* 0x00000000000579c3 */ /* 0x000e700000002600 */
[----:B------:R-:W1:Y:S08]  /*0080*/  LDC R2, c[0x0][0x364] ;  /* 0x0000d900ff027b82 */ /* 0x000e700000000800 */
[----:B------:R-:W2:Y:S08]  /*0090*/  S2UR UR4, SR_CTAID.X ;  /* 0x00000000000479c3 */ /* 0x000eb00000002500 */
[----:B------:R-:W5:Y:S08]  /*00a0*/  S2UR UR6, SR_CTAID.Z ;  /* 0x00000000000679c3 */ /* 0x000f700000002700 */
[----:B------:R-:W5:Y:S01]  /*00b0*/  LDC R4, c[0x0][0x368] ;  /* 0x0000da00ff047b82 */ /* 0x000f620000000800 */
[----:B-1----:R-:W-:-:S05]  /*00c0*/  IMAD R23, R2, UR5, R23 ;  /* 0x0000000502177c24 */ /* 0x002fca000f8e0217 */
[----:B---3--:R-:W-:Y:S01]  /*00d0*/  ISETP.GE.AND P0, PT, R23, UR8, PT ;  /* 0x0000000817007c0c */ /* 0x008fe2000bf06270 */
[----:B--2---:R-:W-:-:S05]  /*00e0*/  IMAD R0, R3, UR4, R0 ;  /* 0x0000000403007c24 */ /* 0x004fca000f8e0200 */
[----:B----4-:R-:W-:Y:S01]  /*00f0*/  ISETP.GE.OR P0, PT, R0, UR7, P0 ;  /* 0x0000000700007c0c */ /* 0x010fe20008706670 */
[----:B-----5:R-:W-:-:S05]  /*0100*/  IMAD R57, R4, UR6, R57 ;  /* 0x0000000604397c24 */ /* 0x020fca000f8e0239 */
[----:B------:R-:W-:-:S13]  /*0110*/  ISETP.GE.OR P0, PT, R57, UR9, P0 ;  /* 0x0000000939007c0c */ /* 0x000fda0008706670 */
[----:B0-----:R-:W-:Y:S05]  /*0120*/  @P0 EXIT ;  /* 0x000000000000094d */ /* 0x001fea0003800000 */
[----:B------:R-:W0:Y:S01]  /*0130*/  LDCU UR4, c[0x0][0x4b8] ;  /* 0x00009700ff0477ac */ /* 0x000e220008000800 */
[----:B------:R-:W1:Y:S01]  /*0140*/  LDC.64 R16, c[0x0][0x400] ;  /* 0x00010000ff107b82 */ /* 0x000e620000000a00 */
[----:B------:R-:W-:Y:S02]  /*0150*/  CS2R R46, SRZ ;  /* 0x00000000002e7805 */ /* 0x000fe4000001ff00 */
[----:B------:R-:W-:Y:S01]  /*0160*/  CS2R R40, SRZ ;  /* 0x0000000000287805 */ /* 0x000fe2000001ff00 */
[----:B------:R-:W2:Y:S01]  /*0170*/  LDCU.64 UR10, c[0x0][0x488] ;  /* 0x00009100ff0a77ac */ /* 0x000ea20008000a00 */
[----:B------:R-:W-:Y:S02]  /*0180*/  CS2R R36, SRZ ;  /* 0x0000000000247805 */ /* 0x000fe4000001ff00 */
[----:B------:R-:W-:Y:S01]  /*0190*/  CS2R R18, SRZ ;  /* 0x0000000000127805 */ /* 0x000fe2000001ff00 */
[----:B------:R-:W3:Y:S01]  /*01a0*/  LDCU.64 UR36, c[0x0][0x358] ;  /* 0x00006b00ff2477ac */ /* 0x000ee20008000a00 */
[----:B------:R-:W4:Y:S08]  /*01b0*/  LDC.64 R2, c[0x0][0x408] ;  /* 0x00010200ff027b82 */ /* 0x000f300000000a00 */
[----:B------:R-:W1:Y:S01]  /*01c0*/  LDC.64 R20, c[0x0][0x410] ;  /* 0x00010400ff147b82 */ /* 0x000e620000000a00 */
[----:B0-----:R-:W-:Y:S01]  /*01d0*/  UISETP.NE.AND UP0, UPT, UR4, 0x1, UPT ;  /* 0x000000010400788c */ /* 0x001fe2000bf05270 */
[----:B--2---:R-:W-:-:S02]  /*01e0*/  IMAD.U32 R28, RZ, RZ, UR10 ;  /* 0x0000000aff1c7e24 */ /* 0x004fc4000f8e00ff */
[----:B------:R-:W-:-:S04]  /*01f0*/  IMAD.U32 R29, RZ, RZ, UR11 ;  /* 0x0000000bff1d7e24 */ /* 0x000fc8000f8e00ff */
[----:B------:R-:W0:Y:S01]  /*0200*/  LDC.64 R24, c[0x0][0x418] ;  /* 0x00010600ff187b82 */ /* 0x000e220000000a00 */
[----:B------:R-:W-:Y:S02]  /*0210*/  IMAD.U32 R26, RZ, RZ, UR10 ;  /* 0x0000000aff1a7e24 */ /* 0x000fe4000f8e00ff */
[----:B------:R-:W-:Y:S01]  /*0220*/  IMAD.U32 R27, RZ, RZ, UR11 ;  /* 0x0000000bff1b7e24 */ /* 0x000fe2000f8e00ff */
[----:B---3--:R-:W-:Y:S06]  /*0230*/  BRA.U UP0, `(.L_x_1012) ;  /* 0x0000000100687547 */ /* 0x008fec000b800000 */
[----:B------:R-:W2:Y:S01]  /*0240*/  LDC.64 R4, c[0x0][0x420] ;  /* 0x00010800ff047b82 */ /* 0x000ea20000000a00 */
[----:B------:R-:W-:-:S04]  /*0250*/  IMAD R15, R57, UR7, R0 ;  /* 0x00000007390f7c24 */ /* 0x000fc8000f8e0200 */
[----:B------:R-:W-:-:S03]  /*0260*/  VIADD R19, R15, UR7 ;  /* 0x000000070f137c36 */ /* 0x000fc60008000000 */
[----:B------:R-:W3:Y:S08]  /*0270*/  LDC.64 R6, c[0x0][0x428] ;  /* 0x00010a00ff067b82 */ /* 0x000ef00000000a00 */
[----:B------:R-:W5:Y:S08]  /*0280*/  LDC.64 R10, c[0x0][0x440] ;  /* 0x00011000ff0a7b82 */ /* 0x000f700000000a00 */
[----:B------:R-:W4:Y:S01]  /*0290*/  LDC.64 R12, c[0x0][0x448] ;  /* 0x00011200ff0c7b82 */ /* 0x000f220000000a00 */
[----:B--2---:R-:W-:-:S06]  /*02a0*/  IMAD.WIDE R4, R15, 0x8, R4 ;  /* 0x000000080f047825 */ /* 0x004fcc00078e0204 */
[----:B------:R-:W2:Y:S01]  /*02b0*/  LDG.E.64 R4, desc[UR36][R4.64] ;  /* 0x0000002404047981 */ /* 0x000ea2000c1e1b00 */
[----:B---3--:R-:W-:-:S04]  /*02c0*/  IMAD.WIDE R8, R15, 0x8, R6 ;  /* 0x000000080f087825 */ /* 0x008fc800078e0206 */
[----:B------:R-:W-:Y:S02]  /*02d0*/  IMAD.WIDE R6, R19, 0x8, R6 ;  /* 0x0000000813067825 */ /* 0x000fe400078e0206 */
[----:B------:R-:W2:Y:S02]  /*02e0*/  LDG.E.64 R8, desc[UR36][R8.64] ;  /* 0x0000002408087981 */ /* 0x000ea4000c1e1b00 */
[C---:B-----5:R-:W-:Y:S02]  /*02f0*/  IMAD.WIDE R10, R15.reuse, 0x8, R10 ;  /* 0x000000080f0a7825 */ /* 0x060fe400078e020a */
[----:B------:R-:W3:Y:S04]  /*0300*/  LDG.E.64 R6, desc[UR36][R6.64] ;  /* 0x0000002406067981 */ /* 0x000ee8000c1e1b00 */
[----:B------:R-:W5:Y:S01]  /*0310*/  LDG.E.64 R10, desc[UR36][R10.64] ;  /* 0x000000240a0a7981 */ /* 0x000f62000c1e1b00 */
[----:B----4-:R-:W-:-:S04]  /*0320*/  IMAD.WIDE R14, R15, 0x8, R12 ;  /* 0x000000080f0e7825 */ /* 0x010fc800078e020c */
[----:B------:R-:W-:Y:S02]  /*0330*/  IMAD.WIDE R12, R19, 0x8, R12 ;  /* 0x00000008130c7825 */ /* 0x000fe400078e020c */
[----:B------:R-:W5:Y:S04]  /*0340*/  LDG.E.64 R14, desc[UR36][R14.64] ;  /* 0x000000240e0e7981 */ /* 0x000f68000c1e1b00 */
[----:B------:R-:W4:Y:S01]  /*0350*/  LDG.E.64 R12, desc[UR36][R12.64] ;  /* 0x000000240c0c7981 */ /* 0x000f22000c1e1b00 */
[C---:B--2---:R-:W-:Y:S02]  /*0360*/  DADD R40, R4.reuse, R8 ;  /* 0x0000000004287229 */ /* 0x044fe40000000008 */
[----:B---3--:R-:W-:-:S06]  /*0370*/  DADD R46, R4, R6 ;  /* 0x00000000042e7229 */ /* 0x008fcc0000000006 */
[----:B------:R-:W-:Y:S02]  /*0380*/  DMUL R40, R40, 0.5 ;  /* 0x3fe0000028287828 */ /* 0x000fe40000000000 */
[C---:B-----5:R-:W-:Y:S02]  /*0390*/  DADD R18, R10.reuse, R14 ;  /* 0x000000000a127229 */ /* 0x060fe4000000000e */
[----:B----4-:R-:W-:Y:S02]  /*03a0*/  DADD R36, R10, R12 ;  /* 0x000000000a247229 */ /* 0x010fe4000000000c */
[----:B------:R-:W-:-:S04]  /*03b0*/  DMUL R46, R46, 0.5 ;  /* 0x3fe000002e2e7828 */ /* 0x000fc80000000000 */
[----:B------:R-:W-:Y:S02]  /*03c0*/  DMUL R18, R18, 0.5 ;  /* 0x3fe0000012127828 */ /* 0x000fe40000000000 */
[----:B------:R-:W-:-:S11]  /*03d0*/  DMUL R36, R36, 0.5 ;  /* 0x3fe0000024247828 */ /* 0x000fd60000000000 */
.L_x_1012:
[----:B------:R-:W-:Y:S02]  /*03e0*/  UIMAD UR4, UR8, UR7, URZ ;  /* 0x00000007080472a4 */ /* 0x000fe4000f8e02ff */
[----:B------:R-:W-:Y:S01]  /*03f0*/  IMAD R32, R0, UR8, R23 ;  /* 0x0000000800207c24 */ /* 0x000fe2000f8e0217 */
[----:B------:R-:W2:Y:S01]  /*0400*/  LDC.64 R12, c[0x0][0x430] ;  /* 0x00010c00ff0c7b82 */ /* 0x000ea20000000a00 */
[----:B-1----:R-:W-:-:S04]  /*0410*/  IMAD.WIDE.U32 R8, R57, 0x8, R20 ;  /* 0x0000000839087825 */ /* 0x002fc800078e0014 */
[C---:B------:R-:W-:Y:S01]  /*0420*/  IMAD R33, R57.reuse, UR4, R32 ;  /* 0x0000000439217c24 */ /* 0x040fe2000f8e0220 */
[----:B------:R1:W3:Y:S01]  /*0430*/  LDG.E.64 R22, desc[UR36][R8.64] ;  /* 0x0000002408167981 */ /* 0x0002e2000c1e1b00 */
[----:B0-----:R-:W-:Y:S01]  /*0440*/  IMAD.WIDE.U32 R24, R57, 0x8, R24 ;  /* 0x0000000839187825 */ /* 0x001fe200078e0018 */
[----:B------:R-:W0:Y:S02]  /*0450*/  LDC.64 R34, c[0x0][0x438] ;  /* 0x00010e00ff227b82 */ /* 0x000e240000000a00 */
[C---:B------:R-:W-:Y:S01]  /*0460*/  IADD3 R7, PT, PT, R33.reuse, UR4, RZ ;  /* 0x0000000421077c10 */ /* 0x040fe2000fffe0ff */
[----:B------:R-:W-:Y:S01]  /*0470*/  IMAD.WIDE R4, R33, 0x8, R16 ;  /* 0x0000000821047825 */ /* 0x000fe200078e0210 */
[----:B------:R-:W3:Y:S03]  /*0480*/  LDG.E.64 R30, desc[UR36][R24.64+0x8] ;  /* 0x00000824181e7981 */ /* 0x000ee6000c1e1b00 */
[----:B----4-:R-:W-:Y:S01]  /*0490*/  IMAD.WIDE R6, R7, 0x8, R2 ;  /* 0x0000000807067825 */ /* 0x010fe200078e0202 */
[----:B------:R-:W4:Y:S01]  /*04a0*/  LDC R38, c[0x0][0x4c8] ;  /* 0x00013200ff267b82 */ /* 0x000f220000000800 */
[----:B------:R-:W5:Y:S02]  /*04b0*/  LDG.E.64 R4, desc[UR36][R4.64] ;  /* 0x0000002404047981 */ /* 0x000f64000c1e1b00 */
[----:B------:R-:W-:-:S02]  /*04c0*/  IMAD R56, R57, UR7, R0 ;  /* 0x0000000739387c24 */ /* 0x000fc4000f8e0200 */
[----:B------:R1:W5:Y:S02]  /*04d0*/  LDG.E.64 R16, desc[UR36][R6.64] ;  /* 0x0000002406107981 */ /* 0x000364000c1e1b00 */
[C---:B------:R-:W-:Y:S01]  /*04e0*/  VIADD R15, R56.reuse, UR7 ;  /* 0x00000007380f7c36 */ /* 0x040fe20008000000 */
[----:B------:R-:W1:Y:S01]  /*04f0*/  LDC.64 R10, c[0x0][0x470] ;  /* 0x00011c00ff0a7b82 */ /* 0x000e620000000a00 */
[----:B--2---:R-:W-:Y:S01]  /*0500*/  IMAD.WIDE R12, R56, 0x8, R12 ;  /* 0x00000008380c7825 */ /* 0x004fe200078e020c */
[----:B------:R-:W2:Y:S05]  /*0510*/  LDG.E.64 R24, desc[UR36][R24.64] ;  /* 0x0000002418187981 */ /* 0x000eaa000c1e1b00 */
[----:B------:R-:W2:Y:S01]  /*0520*/  LDG.E.64 R12, desc[UR36][R12.64] ;  /* 0x000000240c0c7981 */ /* 0x000ea2000c1e1b00 */
[----:B0-----:R-:W-:Y:S01]  /*0530*/  IMAD.WIDE R14, R15, 0x8, R34 ;  /* 0x000000080f0e7825 */ /* 0x001fe200078e0222 */
[----:B------:R-:W0:Y:S05]  /*0540*/  LDC.64 R20, c[0x0][0x478] ;  /* 0x00011e00ff147b82 */ /* 0x000e2a0000000a00 */
[----:B------:R-:W2:Y:S01]  /*0550*/  LDG.E.64 R14, desc[UR36][R14.64] ;  /* 0x000000240e0e7981 */ /* 0x000ea2000c1e1b00 */
[----:B----4-:R-:W-:-:S13]  /*0560*/  ISETP.NE.AND P0, PT, R38, 0x1, PT ;  /* 0x000000012600780c */ /* 0x010fda0003f05270 */
[----:B------:R-:W-:-:S04]  /*0570*/  @!P0 IMAD R39, R57, UR7, R0 ;  /* 0x0000000739278c24 */ /* 0x000fc8000f8e0200 */
[C---:B-1----:R-:W-:Y:S02]  /*0580*/  @!P0 VIADD R9, R39.reuse, UR7 ;  /* 0x0000000727098c36 */ /* 0x042fe40008000000 */
[----:B------:R-:W-:-:S04]  /*0590*/  @!P0 IMAD.WIDE R6, R39, 0x8, R10 ;  /* 0x0000000827068825 */ /* 0x000fc800078e020a */
[--C-:B0-----:R-:W-:Y:S02]  /*05a0*/  @!P0 IMAD.WIDE R8, R9, 0x8, R20.reuse ;  /* 0x0000000809088825 */ /* 0x101fe400078e0214 */
[----:B------:R-:W4:Y:S02]  /*05b0*/  @!P0 LDG.E.64 R6, desc[UR36][R6.64] ;  /* 0x0000002406068981 */ /* 0x000f24000c1e1b00 */
[----:B------:R-:W-:Y:S02]  /*05c0*/  @!P0 IMAD.WIDE R10, R39, 0x8, R20 ;  /* 0x00000008270a8825 */ /* 0x000fe400078e0214 */
[----:B------:R-:W4:Y:S04]  /*05d0*/  @!P0 LDG.E.64 R8, desc[UR36][R8.64] ;  /* 0x0000002408088981 */ /* 0x000f28000c1e1b00 */
[----:B------:R-:W4:Y:S01]  /*05e0*/  @!P0 LDG.E.64 R10, desc[UR36][R10.64] ;  /* 0x000000240a0a8981 */ /* 0x000f22000c1e1b00 */
[----:B------:R-:W-:-:S06]  /*05f0*/  IMAD.WIDE R20, R33, 0x8, R2 ;  /* 0x0000000821147825 */ /* 0x000fcc00078e0202 */
[----:B------:R-:W4:Y:S01]  /*0600*/  LDG.E.64 R20, desc[UR36][R20.64] ;  /* 0x0000002414147981 */ /* 0x000f22000c1e1b00 */
[----:B------:R-:W-:-:S05]  /*0610*/  IMAD.WIDE R2, R56, 0x8, R34 ;  /* 0x0000000838027825 */ /* 0x000fca00078e0222 */
[----:B------:R0:W4:Y:S01]  /*0620*/  LDG.E.64 R34, desc[UR36][R2.64] ;  /* 0x0000002402227981 */ /* 0x000122000c1e1b00 */
[----:B------:R-:W-:-:S10]  /*0630*/  DADD R44, R36, R46 ;  /* 0x00000000242c7229 */ /* 0x000fd4000000002e */
[----:B------:R-:W-:Y:S01]  /*0640*/  FSETP.GEU.AND P1, PT, |R45|, 6.5827683646048100446e-37, PT ;  /* 0x036000002d00780b */ /* 0x000fe20003f2e200 */
[----:B------:R-:W-:Y:S01]  /*0650*/  BSSY.RECONVERGENT B1, `(.L_x_1013) ;  /* 0x0000027000017945 */ /* 0x000fe20003800200 */
[----:B---3--:R-:W-:Y:S02]  /*0660*/  DADD R30, R22, R30 ;  /* 0x00000000161e7229 */ /* 0x008fe4000000001e */
[----:B-----5:R-:W-:-:S06]  /*0670*/  DADD R16, R4, R16 ;  /* 0x0000000004107229 */ /* 0x020fcc0000000010 */
[----:B------:R-:W-:Y:S02]  /*0680*/  DMUL R30, R30, 0.5 ;  /* 0x3fe000001e1e7828 */ /* 0x000fe40000000000 */
[----:B------:R-:W-:Y:S02]  /*0690*/  DMUL R48, R16, 0.5 ;  /* 0x3fe0000010307828 */ /* 0x000fe40000000000 */
[----:B--2---:R-:W-:-:S06]  /*06a0*/  DADD R38, R12, R14 ;  /* 0x000000000c267229 */ /* 0x004fcc000000000e */
[----:B------:R-:W-:-:S08]  /*06b0*/  DMUL R14, R48, R30 ;  /* 0x0000001e300e7228 */ /* 0x000fd00000000000 */
[----:B------:R-:W-:-:S08]  /*06c0*/  DFMA R14, R38, 0.5, R14 ;  /* 0x3fe00000260e782b */ /* 0x000fd0000000000e */
[----:B------:R-:W-:-:S06]  /*06d0*/  DADD R50, R44, R14 ;  /* 0x000000002c327229 */ /* 0x000fcc000000000e */
[----:B------:R-:W0:Y:S01]  /*06e0*/  MUFU.RCP64H R15, R51 ;  /* 0x00000033000f7308 */ /* 0x000e220000001800 */
[----:B------:R-:W-:-:S06]  /*06f0*/  IMAD.MOV.U32 R14, RZ, RZ, 0x1 ;  /* 0x00000001ff0e7424 */ /* 0x000fcc00078e00ff */
[----:B0-----:R-:W-:-:S08]  /*0700*/  DFMA R2, -R50, R14, 1 ;  /* 0x3ff000003202742b */ /* 0x001fd0000000010e */
[----:B------:R-:W-:-:S08]  /*0710*/  DFMA R2, R2, R2, R2 ;  /* 0x000000020202722b */ /* 0x000fd00000000002 */
[----:B------:R-:W-:-:S08]  /*0720*/  DFMA R2, R14, R2, R14 ;  /* 0x000000020e02722b */ /* 0x000fd0000000000e */
[----:B------:R-:W-:-:S08]  /*0730*/  DFMA R14, -R50, R2, 1 ;  /* 0x3ff00000320e742b */ /* 0x000fd00000000102 */
[----:B------:R-:W-:-:S08]  /*0740*/  DFMA R2, R2, R14, R2 ;  /* 0x0000000e0202722b */ /* 0x000fd00000000002 */
[----:B------:R-:W-:-:S08]  /*0750*/  DMUL R14, R44, R2 ;  /* 0x000000022c0e7228 */ /* 0x000fd00000000000 */
[----:B------:R-:W-:Y:S02]  /*0760*/  DFMA R16, -R50, R14, R44 ;  /* 0x0000000e3210722b */ /* 0x000fe4000000012c */
[----:B----4-:R-:W-:-:S06]  /*0770*/  @!P0 DADD R8, R6, R8 ;  /* 0x0000000006088229 */ /* 0x010fcc0000000008 */
[----:B------:R-:W-:Y:S02]  /*0780*/  DFMA R2, R2, R16, R14 ;  /* 0x000000100202722b */ /* 0x000fe4000000000e */
[----:B------:R-:W-:Y:S02]  /*0790*/  @!P0 DADD R10, R6, R10 ;  /* 0x00000000060a8229 */ /* 0x000fe4000000000a */
[----:B------:R-:W-:-:S06]  /*07a0*/  @!P0 DMUL R28, R8, 0.5 ;  /* 0x3fe00000081c8828 */ /* 0x000fcc0000000000 */
[----:B------:R-:W-:Y:S01]  /*07b0*/  FFMA R0, RZ, R51, R3 ;  /* 0x00000033ff007223 */ /* 0x000fe20000000003 */
[----:B------:R-:W-:-:S04]  /*07c0*/  @!P0 DMUL R26, R10, 0.5 ;  /* 0x3fe000000a1a8828 */ /* 0x000fc80000000000 */
[----:B------:R-:W-:Y:S01]  /*07d0*/  FSETP.GT.AND P0, PT, |R0|, 1.469367938527859385e-39, PT ;  /* 0x001000000000780b */ /* 0x000fe20003f04200 */
[----:B------:R-:W-:Y:S02]  /*07e0*/  DADD R16, R22, R24 ;  /* 0x0000000016107229 */ /* 0x000fe40000000018 */
[----:B------:R-:W-:Y:S02]  /*07f0*/  DADD R20, R4, R20 ;  /* 0x0000000004147229 */ /* 0x000fe40000000014 */
[----:B------:R-:W-:-:S04]  /*0800*/  DADD R34, R12, R34 ;  /* 0x000000000c227229 */ /* 0x000fc80000000022 */
[----:B------:R-:W-:Y:S02]  /*0810*/  DMUL R16, R16, 0.5 ;  /* 0x3fe0000010107828 */ /* 0x000fe40000000000 */
[----:B------:R-:W-:Y:S02]  /*0820*/  DMUL R42, R20, 0.5 ;  /* 0x3fe00000142a7828 */ /* 0x000fe40000000000 */
[----:B------:R-:W-:Y:S09]  /*0830*/  @P0 BRA P1, `(.L_x_1014) ;  /* 0x0000000000200947 */ /* 0x000ff20000800000 */
[----:B------:R-:W-:Y:S01]  /*0840*/  IMAD.MOV.U32 R10, RZ, RZ, R44 ;  /* 0x000000ffff0a7224 */ /* 0x000fe200078e002c */
[----:B------:R-:W-:Y:S01]  /*0850*/  MOV R4, R50 ;  /* 0x0000003200047202 */ /* 0x000fe20000000f00 */
[----:B------:R-:W-:Y:S01]  /*0860*/  IMAD.MOV.U32 R11, RZ, RZ, R45 ;  /* 0x000000ffff0b7224 */ /* 0x000fe200078e002d */
[----:B------:R-:W-:Y:S01]  /*0870*/  MOV R0, 0x8a0 ;  /* 0x000008a000007802 */ /* 0x000fe20000000f00 */
[----:B------:R-:W-:-:S07]  /*0880*/  IMAD.MOV.U32 R5, RZ, RZ, R51 ;  /* 0x000000ffff057224 */ /* 0x000fce00078e0033 */
[----:B------:R-:W-:Y:S05]  /*0890*/  CALL.REL.NOINC `($__internal_20_$__cuda_sm20_div_rn_f64_full) ;  /* 0x0000008800487944 */ /* 0x000fea0003c00000 */
[----:B------:R-:W-:Y:S02]  /*08a0*/  IMAD.MOV.U32 R2, RZ, RZ, R14 ;  /* 0x000000ffff027224 */ /* 0x000fe400078e000e */
[----:B------:R-:W-:-:S07]  /*08b0*/  IMAD.MOV.U32 R3, RZ, RZ, R15 ;  /* 0x000000ffff037224 */ /* 0x000fce00078e000f */
.L_x_1014:
[----:B------:R-:W-:Y:S05]  /*08c0*/  BSYNC.RECONVERGENT B1 ;  /* 0x0000000000017941 */ /* 0x000fea0003800200 */
.L_x_1013:
[----:B------:R-:W-:Y:S01]  /*08d0*/  DMUL R4, R42, R16 ;  /* 0x000000102a047228 */ /* 0x000fe20000000000 */
[----:B------:R-:W0:Y:S01]  /*08e0*/  LDCU.64 UR4, c[0x0][0x4a8] ;  /* 0x00009500ff0477ac */ /* 0x000e220008000a00 */
[----:B------:R-:W-:Y:S01]  /*08f0*/  DADD R14, R18, R40 ;  /* 0x00000000120e7229 */ /* 0x000fe20000000028 */
[----:B------:R-:W1:Y:S01]  /*0900*/  LDC.64 R12, c[0x0][0x460] ;  /* 0x00011800ff0c7b82 */ /* 0x000e620000000a00 */
[----:B------:R-:W-:Y:S01]  /*0910*/  IMAD.MOV.U32 R0, RZ, RZ, R3 ;  /* 0x000000ffff007224 */ /* 0x000fe200078e0003 */
[----:B------:R-:W-:Y:S03]  /*0920*/  BSSY.RECONVERGENT B1, `(.L_x_1015) ;  /* 0x0000021000017945 */ /* 0x000fe60003800200 */
[----:B------:R-:W-:-:S08]  /*0930*/  DFMA R4, R34, 0.5, R4 ;  /* 0x3fe000002204782b */ /* 0x000fd00000000004 */
[----:B------:R-:W-:Y:S01]  /*0940*/  DADD R20, R14, R4 ;  /* 0x000000000e147229 */ /* 0x000fe20000000004 */
[----:B------:R-:W-:Y:S01]  /*0950*/  IMAD.MOV.U32 R4, RZ, RZ, 0x1 ;  /* 0x00000001ff047424 */ /* 0x000fe200078e00ff */
[----:B0-----:R-:W-:Y:S01]  /*0960*/  DSETP.MIN.AND P0, P1, R2, UR4, PT ;  /* 0x0000000402007e2a */ /* 0x001fe2000b900000 */
[----:B------:R-:W-:-:S03]  /*0970*/  UMOV UR6, UR5 ;  /* 0x0000000500067c82 */ /* 0x000fc60008000000 */
[----:B------:R-:W0:Y:S02]  /*0980*/  MUFU.RCP64H R5, R21 ;  /* 0x0000001500057308 */ /* 0x000e240000001800 */
[----:B------:R-:W-:Y:S02]  /*0990*/  SEL R22, R2, UR4, P0 ;  /* 0x0000000402167c07 */ /* 0x000fe40008000000 */
[----:B------:R-:W-:Y:S02]  /*09a0*/  FSEL R23, R0, UR6, P0 ;  /* 0x0000000600177c08 */ /* 0x000fe40008000000 */
[----:B------:R-:W-:-:S04]  /*09b0*/  MOV R0, UR6 ;  /* 0x0000000600007c02 */ /* 0x000fc80008000f00 */
[----:B------:R-:W-:Y:S02]  /*09c0*/  @P1 LOP3.LUT R23, R0, 0x80000, RZ, 0xfc, !PT ;  /* 0x0008000000171812 */ /* 0x000fe400078efcff */
[----:B------:R-:W-:Y:S01]  /*09d0*/  FSETP.GEU.AND P1, PT, |R15|, 6.5827683646048100446e-37, PT ;  /* 0x036000000f00780b */ /* 0x000fe20003f2e200 */
[----:B0-----:R-:W-:-:S08]  /*09e0*/  DFMA R6, -R20, R4, 1 ;  /* 0x3ff000001406742b */ /* 0x001fd00000000104 */
[----:B------:R-:W-:-:S08]  /*09f0*/  DFMA R6, R6, R6, R6 ;  /* 0x000000060606722b */ /* 0x000fd00000000006 */
[----:B------:R-:W-:-:S08]  /*0a00*/  DFMA R6, R4, R6, R4 ;  /* 0x000000060406722b */ /* 0x000fd00000000004 */
[----:B------:R-:W-:-:S08]  /*0a10*/  DFMA R4, -R20, R6, 1 ;  /* 0x3ff000001404742b */ /* 0x000fd00000000106 */
[----:B------:R-:W-:Y:S01]  /*0a20*/  DFMA R6, R6, R4, R6 ;  /* 0x000000040606722b */ /* 0x000fe20000000006 */
[----:B-1----:R-:W-:-:S05]  /*0a30*/  IMAD.WIDE R4, R33, 0x8, R12 ;  /* 0x0000000821047825 */ /* 0x002fca00078e020c */
        /* <DEDUP_REMOVED lines=12> */
[----:B------:R-:W-:Y:S05]  /*0b00*/  CALL.REL.NOINC `($__internal_20_$__cuda_sm20_div_rn_f64_full) ;  /* 0x0000008400ac7944 */ /* 0x000fea0003c00000 */
[----:B------:R-:W-:Y:S01]  /*0b10*/  IMAD.MOV.U32 R2, RZ, RZ, R14 ;  /* 0x000000ffff027224 */ /* 0x000fe200078e000e */
[----:B------:R-:W-:-:S07]  /*0b20*/  MOV R3, R15 ;  /* 0x0000000f00037202 */ /* 0x000fce0000000f00 */
.L_x_1016:
[----:B------:R-:W-:Y:S05]  /*0b30*/  BSYNC.RECONVERGENT B1 ;  /* 0x0000000000017941 */ /* 0x000fea0003800200 */
.L_x_1015:
[----:B------:R-:W0:Y:S01]  /*0b40*/  LDCU.64 UR4, c[0x0][0x4a8] ;  /* 0x00009500ff0477ac */ /* 0x000e220008000a00 */
[----:B------:R-:W1:Y:S01]  /*0b50*/  LDC.64 R4, c[0x0][0x468] ;  /* 0x00011a00ff047b82 */ /* 0x000e620000000a00 */
[----:B------:R-:W-:-:S07]  /*0b60*/  IMAD.MOV.U32 R0, RZ, RZ, R3 ;  /* 0x000000ffff007224 */ /* 0x000fce00078e0003 */
[----:B------:R-:W2:Y:S01]  /*0b70*/  LDC.64 R44, c[0x0][0x3f0] ;  /* 0x0000fc00ff2c7b82 */ /* 0x000ea20000000a00 */
[----:B0-----:R-:W-:Y:S01]  /*0b80*/  DSETP.MIN.AND P0, P1, R2, UR4, PT ;  /* 0x0000000402007e2a */ /* 0x001fe2000b900000 */
[----:B------:R-:W-:-:S05]  /*0b90*/  UMOV UR6, UR5 ;  /* 0x0000000500067c82 */ /* 0x000fca0008000000 */
[----:B------:R-:W-:Y:S01]  /*0ba0*/  FSEL R25, R0, UR6, P0 ;  /* 0x0000000600197c08 */ /* 0x000fe20008000000 */
[----:B------:R-:W-:Y:S01]  /*0bb0*/  IMAD.U32 R0, RZ, RZ, UR6 ;  /* 0x00000006ff007e24 */ /* 0x000fe2000f8e00ff */
[----:B------:R-:W-:Y:S01]  /*0bc0*/  SEL R24, R2, UR4, P0 ;  /* 0x0000000402187c07 */ /* 0x000fe20008000000 */
[----:B-1----:R-:W-:-:S05]  /*0bd0*/  IMAD.WIDE R2, R33, 0x8, R4 ;  /* 0x0000000821027825 */ /* 0x002fca00078e0204 */
[----:B------:R-:W-:Y:S01]  /*0be0*/  @P1 LOP3.LUT R25, R0, 0x80000, RZ, 0xfc, !PT ;  /* 0x0008000000191812 */ /* 0x000fe200078efcff */
[----:B--2---:R-:W-:-:S04]  /*0bf0*/  IMAD.WIDE.U32 R44, R57, 0x8, R44 ;  /* 0x00000008392c7825 */ /* 0x004fc800078e002c */
[----:B------:R0:W-:Y:S04]  /*0c00*/  STG.E.64 desc[UR36][R2.64], R24 ;  /* 0x0000001802007986 */ /* 0x0001e8000c101b24 */
[----:B------:R1:W5:Y:S01]  /*0c10*/  LDG.E.64 R54, desc[UR36][R44.64] ;  /* 0x000000242c367981 */ /* 0x000362000c1e1b00 */
[----:B------:R-:W2:Y:S01]  /*0c20*/  MUFU.RCP64H R5, R31 ;  /* 0x0000001f00057308 */ /* 0x000ea20000001800 */
[----:B------:R-:W-:Y:S01]  /*0c30*/  IMAD.MOV.U32 R4, RZ, RZ, 0x1 ;  /* 0x00000001ff047424 */ /* 0x000fe200078e00ff */
[----:B------:R-:W-:Y:S01]  /*0c40*/  FSETP.GEU.AND P1, PT, |R47|, 6.5827683646048100446e-37, PT ;  /* 0x036000002f00780b */ /* 0x000fe20003f2e200 */
[----:B------:R-:W-:Y:S04]  /*0c50*/  BSSY.RECONVERGENT B1, `(.L_x_1017) ;  /* 0x0000014000017945 */ /* 0x000fe80003800200 */
[----:B--2---:R-:W-:-:S08]  /*0c60*/  DFMA R6, -R30, R4, 1 ;  /* 0x3ff000001e06742b */ /* 0x004fd00000000104 */
[----:B------:R-:W-:-:S08]  /*0c70*/  DFMA R6, R6, R6, R6 ;  /* 0x000000060606722b */ /* 0x000fd00000000006 */
[----:B------:R-:W-:-:S08]  /*0c80*/  DFMA R6, R4, R6, R4 ;  /* 0x000000060406722b */ /* 0x000fd00000000004 */
[----:B------:R-:W-:-:S08]  /*0c90*/  DFMA R4, -R30, R6, 1 ;  /* 0x3ff000001e04742b */ /* 0x000fd00000000106 */
[----:B------:R-:W-:-:S08]  /*0ca0*/  DFMA R4, R6, R4, R6 ;  /* 0x000000040604722b */ /* 0x000fd00000000006 */
[----:B------:R-:W-:-:S08]  /*0cb0*/  DMUL R6, R4, R46 ;  /* 0x0000002e04067228 */ /* 0x000fd00000000000 */
[----:B------:R-:W-:-:S08]  /*0cc0*/  DFMA R8, -R30, R6, R46 ;  /* 0x000000061e08722b */ /* 0x000fd0000000012e */
[----:B0-----:R-:W-:-:S10]  /*0cd0*/  DFMA R2, R4, R8, R6 ;  /* 0x000000080402722b */ /* 0x001fd40000000006 */
[----:B------:R-:W-:-:S05]  /*0ce0*/  FFMA R0, RZ, R31, R3 ;  /* 0x0000001fff007223 */ /* 0x000fca0000000003 */
[----:B------:R-:W-:-:S13]  /*0cf0*/  FSETP.GT.AND P0, PT, |R0|, 1.469367938527859385e-39, PT ;  /* 0x001000000000780b */ /* 0x000fda0003f04200 */
[----:B-1----:R-:W-:Y:S05]  /*0d00*/  @P0 BRA P1, `(.L_x_1018) ;  /* 0x0000000000200947 */ /* 0x002fea0000800000 */
[----:B------:R-:W-:Y:S01]  /*0d10*/  IMAD.MOV.U32 R10, RZ, RZ, R46 ;  /* 0x000000ffff0a7224 */ /* 0x000fe200078e002e */
[----:B------:R-:W-:Y:S01]  /*0d20*/  MOV R4, R30 ;  /* 0x0000001e00047202 */ /* 0x000fe20000000f00 */
[----:B------:R-:W-:Y:S01]  /*0d30*/  IMAD.MOV.U32 R11, RZ, RZ, R47 ;  /* 0x000000ffff0b7224 */ /* 0x000fe200078e002f */
[----:B------:R-:W-:Y:S01]  /*0d40*/  MOV R0, 0xd70 ;  /* 0x00000d7000007802 */ /* 0x000fe20000000f00 */
[----:B------:R-:W-:-:S07]  /*0d50*/  IMAD.MOV.U32 R5, RZ, RZ, R31 ;  /* 0x000000ffff057224 */ /* 0x000fce00078e001f */
[----:B-----5:R-:W-:Y:S05]  /*0d60*/  CALL.REL.NOINC `($__internal_20_$__cuda_sm20_div_rn_f64_full) ;  /* 0x0000008400147944 */ /* 0x020fea0003c00000 */
[----:B------:R-:W-:Y:S02]  /*0d70*/  IMAD.MOV.U32 R2, RZ, RZ, R14 ;  /* 0x000000ffff027224 */ /* 0x000fe400078e000e */
[----:B------:R-:W-:-:S07]  /*0d80*/  IMAD.MOV.U32 R3, RZ, RZ, R15 ;  /* 0x000000ffff037224 */ /* 0x000fce00078e000f */
.L_x_1018:
[----:B------:R-:W-:Y:S05]  /*0d90*/  BSYNC.RECONVERGENT B1 ;  /* 0x0000000000017941 */ /* 0x000fea0003800200 */
.L_x_1017:
[----:B------:R-:W0:Y:S01]  /*0da0*/  LDC.64 R46, c[0x0][0x390] ;  /* 0x0000e400ff2e7b82 */ /* 0x000e220000000a00 */
[----:B------:R-:W-:-:S07]  /*0db0*/  DADD R2, R48, R2 ;  /* 0x0000000030027229 */ /* 0x000fce0000000002 */
[----:B------:R-:W1:Y:S01]  /*0dc0*/  LDC.64 R4, c[0x0][0x3f8] ;  /* 0x0000fe00ff047b82 */ /* 0x000e620000000a00 */
[----:B-----5:R-:W-:Y:S01]  /*0dd0*/  DMUL R2, R54, R2 ;  /* 0x0000000236027228 */ /* 0x020fe20000000000 */
[----:B0-----:R-:W-:-:S06]  /*0de0*/  IMAD.WIDE R46, R33, 0x8, R46 ;  /* 0x00000008212e7825 */ /* 0x001fcc00078e022e */
[----:B------:R0:W-:Y:S01]  /*0df0*/  STG.E.64 desc[UR36][R46.64], R2 ;  /* 0x000000022e007986 */ /* 0x0001e2000c101b24 */
[----:B-1----:R-:W-:-:S05]  /*0e00*/  IMAD.WIDE.U32 R48, R57, 0x8, R4 ;  /* 0x0000000839307825 */ /* 0x002fca00078e0004 */
        /* <DEDUP_REMOVED lines=24> */
.L_x_1020:
[----:B------:R-:W-:Y:S05]  /*0f90*/  BSYNC.RECONVERGENT B1 ;  /* 0x0000000000017941 */ /* 0x000fea0003800200 */
.L_x_1019:
[----:B------:R-:W0:Y:S01]  /*0fa0*/  LDC.64 R40, c[0x0][0x398] ;  /* 0x0000e600ff287b82 */ /* 0x000e220000000a00 */
[----:B------:R-:W-:-:S08]  /*0fb0*/  DADD R2, R42, R2 ;  /* 0x000000002a027229 */ /* 0x000fd00000000002 */
[----:B-----5:R-:W-:Y:S01]  /*0fc0*/  DMUL R2, R54, R2 ;  /* 0x0000000236027228 */ /* 0x020fe20000000000 */
[----:B0-----:R-:W-:-:S06]  /*0fd0*/  IMAD.WIDE R40, R33, 0x8, R40 ;  /* 0x0000000821287825 */ /* 0x001fcc00078e0228 */
[----:B------:R0:W-:Y:S04]  /*0fe0*/  STG.E.64 desc[UR36][R40.64], R2 ;  /* 0x0000000228007986 */ /* 0x0001e8000c101b24 */
[----:B------:R-:W2:Y:S01]  /*0ff0*/  LDG.E.64 R44, desc[UR36][R44.64] ;  /* 0x000000242c2c7981 */ /* 0x000ea2000c1e1b00 */
[----:B------:R-:W1:Y:S01]  /*1000*/  MUFU.RCP64H R5, R31 ;  /* 0x0000001f00057308 */ /* 0x000e620000001800 */
[----:B------:R-:W-:Y:S01]  /*1010*/  IMAD.MOV.U32 R4, RZ, RZ, 0x1 ;  /* 0x00000001ff047424 */ /* 0x000fe200078e00ff */
[----:B------:R-:W-:Y:S01]  /*1020*/  DFMA R36, R38, 0.5, R36 ;  /* 0x3fe000002624782b */ /* 0x000fe20000000024 */
[----:B------:R-:W-:Y:S04]  /*1030*/  BSSY.RECONVERGENT B1, `(.L_x_1021) ;  /* 0x0000014000017945 */ /* 0x000fe80003800200 */
[----:B-1----:R-:W-:-:S08]  /*1040*/  DFMA R6, -R30, R4, 1 ;  /* 0x3ff000001e06742b */ /* 0x002fd00000000104 */
[----:B------:R-:W-:-:S08]  /*1050*/  DFMA R6, R6, R6, R6 ;  /* 0x000000060606722b */ /* 0x000fd00000000006 */
[----:B------:R-:W-:-:S08]  /*1060*/  DFMA R6, R4, R6, R4 ;  /* 0x000000060406722b */ /* 0x000fd00000000004 */
[----:B------:R-:W-:-:S08]  /*1070*/  DFMA R4, -R30, R6, 1 ;  /* 0x3ff000001e04742b */ /* 0x000fd00000000106 */
[----:B------:R-:W-:Y:S02]  /*1080*/  DFMA R6, R6, R4, R6 ;  /* 0x000000040606722b */ /* 0x000fe40000000006 */
[----:B--2---:R-:W-:-:S08]  /*1090*/  DMUL R10, R44, R36 ;  /* 0x000000242c0a7228 */ /* 0x004fd00000000000 */
[----:B0-----:R-:W-:Y:S02]  /*10a0*/  DMUL R2, R6, R10 ;  /* 0x0000000a06027228 */ /* 0x001fe40000000000 */
        /* <DEDUP_REMOVED lines=9> */
[----:B------:R-:W-:Y:S05]  /*1140*/  CALL.REL.NOINC `($__internal_20_$__cuda_sm20_div_rn_f64_full) ;  /* 0x00000080001c7944 */ /* 0x000fea0003c00000 */
[----:B------:R-:W-:Y:S02]  /*1150*/  IMAD.MOV.U32 R2, RZ, RZ, R14 ;  /* 0x000000ffff027224 */ /* 0x000fe400078e000e */
[----:B------:R-:W-:-:S07]  /*1160*/  IMAD.MOV.U32 R3, RZ, RZ, R15 ;  /* 0x000000ffff037224 */ /* 0x000fce00078e000f */
.L_x_1022:
[----:B------:R-:W-:Y:S05]  /*1170*/  BSYNC.RECONVERGENT B1 ;  /* 0x0000000000017941 */ /* 0x000fea0003800200 */
.L_x_1021:
[----:B------:R-:W0:Y:S02]  /*1180*/  LDC.64 R30, c[0x0][0x450] ;  /* 0x00011400ff1e7b82 */ /* 0x000e240000000a00 */
[----:B0-----:R-:W-:-:S05]  /*1190*/  IMAD.WIDE R30, R56, 0x8, R30 ;  /* 0x00000008381e7825 */ /* 0x001fca00078e021e */
        /* <DEDUP_REMOVED lines=22> */
[----:B------:R-:W-:Y:S05]  /*1300*/  CALL.REL.NOINC `($__internal_20_$__cuda_sm20_div_rn_f64_full) ;  /* 0x0000007c00ac7944 */ /* 0x000fea0003c00000 */
[----:B------:R-:W-:Y:S02]  /*1310*/  IMAD.MOV.U32 R2, RZ, RZ, R14 ;  /* 0x000000ffff027224 */ /* 0x000fe400078e000e */
[----:B------:R-:W-:-:S07]  /*1320*/  IMAD.MOV.U32 R3, RZ, RZ, R15 ;  /* 0x000000ffff037224 */ /* 0x000fce00078e000f */
.L_x_1024:
[----:B------:R-:W-:Y:S05]  /*1330*/  BSYNC.RECONVERGENT B1 ;  /* 0x0000000000017941 */ /* 0x000fea0003800200 */
.L_x_1023:
[----:B------:R-:W0:Y:S01]  /*1340*/  LDC.64 R4, c[0x0][0x458] ;  /* 0x00011600ff047b82 */ /* 0x000e220000000a00 */
[----:B------:R-:W1:Y:S07]  /*1350*/  LDCU.64 UR4, c[0x0][0x4d8] ;  /* 0x00009b00ff0477ac */ /* 0x000e6e0008000a00 */
[----:B------:R-:W2:Y:S01]  /*1360*/  LDC R0, c[0x0][0x4cc] ;  /* 0x00013300ff007b82 */ /* 0x000ea20000000800 */
[----:B0-----:R-:W-:-:S05]  /*1370*/  IMAD.WIDE R56, R56, 0x8, R4 ;  /* 0x0000000838387825 */ /* 0x001fca00078e0204 */
[----:B------:R0:W-:Y:S04]  /*1380*/  STG.E.64 desc[UR36][R56.64], R2 ;  /* 0x0000000238007986 */ /* 0x0001e8000c101b24 */
[----:B------:R-:W3:Y:S04]  /*1390*/  LDG.E.64 R6, desc[UR36][R46.64] ;  /* 0x000000242e067981 */ /* 0x000ee8000c1e1b00 */
[----:B------:R-:W3:Y:S04]  /*13a0*/  LDG.E.64 R30, desc[UR36][R30.64] ;  /* 0x000000241e1e7981 */ /* 0x000ee8000c1e1b00 */
[----:B------:R-:W4:Y:S01]  /*13b0*/  LDG.E.64 R4, desc[UR36][R40.64] ;  /* 0x0000002428047981 */ /* 0x000f22000c1e1b00 */
[----:B------:R-:W-:Y:S01]  /*13c0*/  DSETP.GE.AND P0, PT, R28, RZ, PT ;  /* 0x000000ff1c00722a */ /* 0x000fe20003f06000 */
[----:B------:R-:W-:Y:S01]  /*13d0*/  UMOV UR38, URZ ;  /* 0x000000ff00267c82 */ /* 0x000fe20008000000 */
[----:B------:R-:W-:Y:S01]  /*13e0*/  BSSY.RECONVERGENT B0, `(.L_x_1025) ;  /* 0x000004c000007945 */ /* 0x000fe20003800200 */
[----:B------:R-:W-:-:S02]  /*13f0*/  IMAD.MOV.U32 R8, RZ, RZ, 0x0 ;  /* 0x00000000ff087424 */ /* 0x000fc400078e00ff */
[----:B------:R-:W-:Y:S01]  /*1400*/  IMAD.MOV.U32 R9, RZ, RZ, 0x3ff00000 ;  /* 0x3ff00000ff097424 */ /* 0x000fe200078e00ff */
[----:B-1----:R-:W-:-:S06]  /*1410*/  DSETP.LEU.OR P0, PT, R22, UR4, !P0 ;  /* 0x0000000416007e2a */ /* 0x002fcc000c70b400 */
[----:B--2---:R-:W-:Y:S01]  /*1420*/  ISETP.NE.OR P0, PT, R0, 0x1, P0 ;  /* 0x000000010000780c */ /* 0x004fe20000705670 */
[----:B---3--:R-:W-:Y:S02]  /*1430*/  DADD R6, R6, R30 ;  /* 0x0000000006067229 */ /* 0x008fe4000000001e */
[----:B----4-:R-:W-:-:S10]  /*1440*/  DADD R4, R4, R2 ;  /* 0x0000000004047229 */ /* 0x010fd40000000002 */
[----:B0-----:R-:W-:Y:S05]  /*1450*/  @P0 BRA `(.L_x_1026) ;  /* 0x0000000400100947 */ /* 0x001fea0003800000 */
[----:B------:R-:W-:Y:S01]  /*1460*/  DADD R10, -RZ, |R28| ;  /* 0x00000000ff0a7229 */ /* 0x000fe2000000051c */
[----:B------:R-:W-:Y:S01]  /*1470*/  BSSY.RECONVERGENT B1, `(.L_x_1027) ;  /* 0x0000004000017945 */ /* 0x000fe20003800200 */
[----:B------:R-:W-:Y:S01]  /*1480*/  IMAD.MOV.U32 R9, RZ, RZ, 0x40000000 ;  /* 0x40000000ff097424 */ /* 0x000fe200078e00ff */
[----:B------:R-:W-:-:S08]  /*1490*/  MOV R0, 0x14b0 ;  /* 0x000014b000007802 */ /* 0x000fd00000000f00 */
[----:B------:R-:W-:Y:S05]  /*14a0*/  CALL.REL.NOINC `($_Z17calc_trans_nonisoPdS_S_S_S_S_S_S_S_S_S_S_S_S_S_S_S_S_S_S_S_S_S_S_S_S_S_S_S_S_S_S_Piddddddiiiiiiid$__internal_accurate_pow) ;  /* 0x00000084006c7944 */ /* 0x000fea0003c00000 */
[----:B------:R-:W-:Y:S05]  /*14b0*/  BSYNC.RECONVERGENT B1 ;  /* 0x0000000000017941 */ /* 0x000fea0003800200 */
.L_x_1027:
[C---:B------:R-:W-:Y:S01]  /*14c0*/  DADD R2, R28.reuse, 2 ;  /* 0x400000001c027429 */ /* 0x040fe20000000000 */
[----:B------:R-:W-:Y:S01]  /*14d0*/  UMOV UR4, 0x2ca57a78 ;  /* 0x2ca57a7800047882 */ /* 0x000fe20000000000 */
[C---:B------:R-:W-:Y:S01]  /*14e0*/  DSETP.NEU.AND P0, PT, |R28|.reuse, +INF , PT ;  /* 0x7ff000001c00742a */ /* 0x040fe20003f0d200 */
[----:B------:R-:W-:Y:S01]  /*14f0*/  UMOV UR5, 0x3fb31c43 ;  /* 0x3fb31c4300057882 */ /* 0x000fe20000000000 */
[----:B------:R-:W-:Y:S01]  /*1500*/  DSETP.NEU.AND P1, PT, R28, RZ, PT ;  /* 0x000000ff1c00722a */ /* 0x000fe20003f2d000 */
[----:B------:R-:W-:Y:S01]  /*1510*/  UMOV UR6, 0xc91d14e4 ;  /* 0xc91d14e400067882 */ /* 0x000fe20000000000 */
[----:B------:R-:W-:Y:S01]  /*1520*/  UMOV UR7, 0x3fc43fe5 ;  /* 0x3fc43fe500077882 */ /* 0x000fe20000000000 */
[----:B------:R-:W-:Y:S01]  /*1530*/  DADD R12, -RZ, |R22| ;  /* 0x00000000ff0c7229 */ /* 0x000fe20000000516 */
[----:B------:R-:W-:Y:S01]  /*1540*/  BSSY.RECONVERGENT B1, `(.L_x_1028) ;  /* 0x000001a000017945 */ /* 0x000fe20003800200 */
[----:B------:R-:W-:Y:S02]  /*1550*/  MOV R0, 0x16e0 ;  /* 0x000016e000007802 */ /* 0x000fe40000000f00 */
[----:B------:R-:W-:Y:S01]  /*1560*/  LOP3.LUT R2, R3, 0x7ff00000, RZ, 0xc0, !PT ;  /* 0x7ff0000003027812 */ /* 0x000fe200078ec0ff */
[----:B------:R-:W-:-:S03]  /*1570*/  IMAD.MOV.U32 R3, RZ, RZ, 0x3ff39999 ;  /* 0x3ff39999ff037424 */ /* 0x000fc600078e00ff */
[----:B------:R-:W-:Y:S01]  /*1580*/  ISETP.NE.OR P0, PT, R2, 0x7ff00000, P0 ;  /* 0x7ff000000200780c */ /* 0x000fe20000705670 */
[----:B------:R-:W-:Y:S02]  /*1590*/  IMAD.MOV.U32 R2, RZ, RZ, -0x66666666 ;  /* 0x9999999aff027424 */ /* 0x000fe400078e00ff */
[----:B------:R-:W-:-:S04]  /*15a0*/  @!P1 CS2R R8, SRZ ;  /* 0x0000000000089805 */ /* 0x000fc8000001ff00 */
[----:B------:R-:W-:-:S06]  /*15b0*/  DFMA R2, R28, -UR6, R2 ;  /* 0x800000061c027c2b */ /* 0x000fcc0008000002 */
        /* <DEDUP_REMOVED lines=12> */
[----:B------:R-:W-:Y:S01]  /*1680*/  DADD R2, R2, -R10 ;  /* 0x0000000002027229 */ /* 0x000fe2000000080a */
[----:B------:R-:W-:Y:S02]  /*1690*/  IMAD.MOV.U32 R10, RZ, RZ, R12 ;  /* 0x000000ffff0a7224 */ /* 0x000fe400078e000c */
[----:B------:R-:W-:-:S05]  /*16a0*/  IMAD.MOV.U32 R11, RZ, RZ, R13 ;  /* 0x000000ffff0b7224 */ /* 0x000fca00078e000d */
[----:B------:R-:W-:Y:S01]  /*16b0*/  DFMA R2, R8, R28, R2 ;  /* 0x0000001c0802722b */ /* 0x000fe20000000002 */
[----:B------:R-:W-:-:S10]  /*16c0*/  MOV R9, 0x40000000 ;  /* 0x4000000000097802 */ /* 0x000fd40000000f00 */
[----:B------:R-:W-:Y:S05]  /*16d0*/  CALL.REL.NOINC `($_Z17calc_trans_nonisoPdS_S_S_S_S_S_S_S_S_S_S_S_S_S_S_S_S_S_S_S_S_S_S_S_S_S_S_S_S_S_S_Piddddddiiiiiiid$__internal_accurate_pow) ;  /* 0x0000008000e07944 */ /* 0x000fea0003c00000 */
[----:B------:R-:W-:Y:S05]  /*16e0*/  BSYNC.RECONVERGENT B1 ;  /* 0x0000000000017941 */ /* 0x000fea0003800200 */
.L_x_1028:
[C---:B------:R-:W-:Y:S01]  /*16f0*/  DADD R10, R22.reuse, 2 ;  /* 0x40000000160a7429 */ /* 0x040fe20000000000 */
[----:B------:R-:W-:Y:S01]  /*1700*/  BSSY.RECONVERGENT B1, `(.L_x_1029) ;  /* 0x000000c000017945 */ /* 0x000fe20003800200 */
[----:B------:R-:W-:-:S08]  /*1710*/  DSETP.NEU.AND P0, PT, R22, RZ, PT ;  /* 0x000000ff1600722a */ /* 0x000fd00003f0d000 */
        /* <DEDUP_REMOVED lines=10> */
.L_x_1030:
[----:B------:R-:W-:Y:S05]  /*17c0*/  BSYNC.RECONVERGENT B1 ;  /* 0x0000000000017941 */ /* 0x000fea0003800200 */
.L_x_1029:
        /* <DEDUP_REMOVED lines=13> */
.L_x_1026:
[----:B------:R-:W-:Y:S05]  /*18a0*/  BSYNC.RECONVERGENT B0 ;  /* 0x0000000000007941 */ /* 0x000fea0003800200 */
.L_x_1025:
[----:B------:R-:W0:Y:S08]  /*18b0*/  LDC R0, c[0x0][0x494] ;  /* 0x00012500ff007b82 */ /* 0x000e300000000800 */
[----:B------:R-:W1:Y:S01]  /*18c0*/  LDC.64 R12, c[0x0][0x490] ;  /* 0x00012400ff0c7b82 */ /* 0x000e620000000a00 */
[----:B0-----:R-:W1:Y:S01]  /*18d0*/  MUFU.RCP64H R3, R0 ;  /* 0x0000000000037308 */ /* 0x001e620000001800 */
[----:B------:R-:W-:-:S05]  /*18e0*/  VIADD R2, R0, 0x300402 ;  /* 0x0030040200027836 */ /* 0x000fca0000000000 */
[----:B------:R-:W-:Y:S01]  /*18f0*/  FSETP.GEU.AND P0, PT, |R2|, 5.8789094863358348022e-39, PT ;  /* 0x004004020200780b */ /* 0x000fe20003f0e200 */
[----:B-1----:R-:W-:-:S08]  /*1900*/  DFMA R10, R2, -R12, 1 ;  /* 0x3ff00000020a742b */ /* 0x002fd0000000080c */
[----:B------:R-:W-:-:S08]  /*1910*/  DFMA R10, R10, R10, R10 ;  /* 0x0000000a0a0a722b */ /* 0x000fd0000000000a */
[----:B------:R-:W-:-:S08]  /*1920*/  DFMA R10, R2, R10, R2 ;  /* 0x0000000a020a722b */ /* 0x000fd00000000002 */
[----:B------:R-:W-:-:S08]  /*1930*/  DFMA R12, R10, -R12, 1 ;  /* 0x3ff000000a0c742b */ /* 0x000fd0000000080c */
[----:B------:R-:W-:Y:S01]  /*1940*/  DFMA R2, R10, R12, R10 ;  /* 0x0000000c0a02722b */ /* 0x000fe2000000000a */
[----:B------:R-:W-:Y:S10]  /*1950*/  @P0 BRA `(.L_x_1031) ;  /* 0x0000000000240947 */ /* 0x000ff40003800000 */
[----:B------:R-:W0:Y:S01]  /*1960*/  LDCU.64 UR4, c[0x0][0x490] ;  /* 0x00009200ff0477ac */ /* 0x000e220008000a00 */
[----:B------:R-:W-:-:S05]  /*1970*/  LOP3.LUT R0, R0, 0x7fffffff, RZ, 0xc0, !PT ;  /* 0x7fffffff00007812 */ /* 0x000fca00078ec0ff */
[----:B------:R-:W-:Y:S01]  /*1980*/  VIADD R51, R0, 0xfff00000 ;  /* 0xfff0000000337836 */ /* 0x000fe20000000000 */
[----:B------:R-:W-:Y:S02]  /*1990*/  MOV R0, 0x19d0 ;  /* 0x000019d000007802 */ /* 0x000fe40000000f00 */
[----:B0-----:R-:W-:Y:S01]  /*19a0*/  MOV R14, UR4 ;  /* 0x00000004000e7c02 */ /* 0x001fe20008000f00 */
[----:B------:R-:W-:-:S07]  /*19b0*/  IMAD.U32 R15, RZ, RZ, UR5 ;  /* 0x00000005ff0f7e24 */ /* 0x000fce000f8e00ff */
[----:B------:R-:W-:Y:S05]  /*19c0*/  CALL.REL.NOINC `($__internal_19_$__cuda_sm20_dblrcp_rn_slowpath_v3) ;  /* 0x0000007400487944 */ /* 0x000fea0003c00000 */
[----:B------:R-:W-:Y:S02]  /*19d0*/  IMAD.MOV.U32 R2, RZ, RZ, R56 ;  /* 0x000000ffff027224 */ /* 0x000fe400078e0038 */
[----:B------:R-:W-:-:S07]  /*19e0*/  IMAD.MOV.U32 R3, RZ, RZ, R57 ;  /* 0x000000ffff037224 */ /* 0x000fce00078e0039 */
.L_x_1031:
[C---:B------:R-:W-:Y:S01]  /*19f0*/  DFMA R40, R22.reuse, -R28, 1 ;  /* 0x3ff000001628742b */ /* 0x040fe2000000081c */
[----:B------:R-:W-:Y:S01]  /*1a00*/  MOV R12, 0x0 ;  /* 0x00000000000c7802 */ /* 0x000fe20000000f00 */
[----:B------:R-:W-:Y:S01]  /*1a10*/  DADD R10, -R22, R8 ;  /* 0x00000000160a7229 */ /* 0x000fe20000000108 */
[----:B------:R-:W-:Y:S01]  /*1a20*/  IMAD.MOV.U32 R13, RZ, RZ, 0x3fd80000 ;  /* 0x3fd80000ff0d7424 */ /* 0x000fe200078e00ff */
[----:B------:R-:W-:Y:S04]  /*1a30*/  BSSY.RECONVERGENT B0, `(.L_x_1032) ;  /* 0x0000018000007945 */ /* 0x000fe80003800200 */
[----:B------:R-:W-:-:S08]  /*1a40*/  DMUL R8, R40, R8 ;  /* 0x0000000828087228 */ /* 0x000fd00000000000 */
[----:B------:R-:W-:-:S06]  /*1a50*/  DMUL R14, R8, R10 ;  /* 0x0000000a080e7228 */ /* 0x000fcc0000000000 */
        /* <DEDUP_REMOVED lines=14> */
[----:B------:R-:W-:Y:S01]  /*1b40*/  IMAD.MOV.U32 R0, RZ, RZ, R14 ;  /* 0x000000ffff007224 */ /* 0x000fe200078e000e */
[----:B------:R-:W-:Y:S01]  /*1b50*/  MOV R43, R15 ;  /* 0x0000000f002b7202 */ /* 0x000fe20000000f00 */
[----:B------:R-:W-:Y:S01]  /*1b60*/  IMAD.MOV.U32 R44, RZ, RZ, R16 ;  /* 0x000000ffff2c7224 */ /* 0x000fe200078e0010 */
[----:B------:R-:W-:Y:S01]  /*1b70*/  MOV R45, 0x1bb0 ;  /* 0x00001bb0002d7802 */ /* 0x000fe20000000f00 */
[----:B------:R-:W-:Y:S02]  /*1b80*/  IMAD.MOV.U32 R14, RZ, RZ, R18 ;  /* 0x000000ffff0e7224 */ /* 0x000fe400078e0012 */
[----:B------:R-:W-:-:S07]  /*1b90*/  IMAD.MOV.U32 R15, RZ, RZ, R19 ;  /* 0x000000ffff0f7224 */ /* 0x000fce00078e0013 */
[----:B------:R-:W-:Y:S05]  /*1ba0*/  CALL.REL.NOINC `($__internal_21_$__cuda_sm20_dsqrt_rn_f64_mediumpath_v1) ;  /* 0x0000007800f07944 */ /* 0x000fea0003c00000 */
.L_x_1033:
[----:B------:R-:W-:Y:S05]  /*1bb0*/  BSYNC.RECONVERGENT B0 ;  /* 0x0000000000007941 */ /* 0x000fea0003800200 */
.L_x_1032:
[----:B------:R-:W-:Y:S01]  /*1bc0*/  DMUL R10, R10, -R2 ;  /* 0x800000020a0a7228 */ /* 0x000fe20000000000 */
[----:B------:R-:W-:Y:S01]  /*1bd0*/  UMOV UR4, 0xfefa39ef ;  /* 0xfefa39ef00047882 */ /* 0x000fe20000000000 */
[----:B------:R-:W-:Y:S01]  /*1be0*/  UMOV UR5, 0x3fe62e42 ;  /* 0x3fe62e4200057882 */ /* 0x000fe20000000000 */
[----:B------:R-:W0:Y:S01]  /*1bf0*/  LDC R18, c[0x0][0x4cc] ;  /* 0x00013300ff127b82 */ /* 0x000e220000000800 */
[----:B------:R-:W-:Y:S04]  /*1c00*/  BSSY.RECONVERGENT B0, `(.L_x_1034) ;  /* 0x000003a000007945 */ /* 0x000fe80003800200 */
[----:B------:R-:W-:Y:S01]  /*1c10*/  DMUL R12, R6, R10 ;  /* 0x0000000a060c7228 */ /* 0x000fe20000000000 */
[----:B------:R-:W-:Y:S02]  /*1c20*/  IMAD.MOV.U32 R6, RZ, RZ, 0x652b82fe ;  /* 0x652b82feff067424 */ /* 0x000fe400078e00ff */
[----:B------:R-:W1:Y:S01]  /*1c30*/  LDC.64 R10, c[0x0][0x380] ;  /* 0x0000e000ff0a7b82 */ /* 0x000e620000000a00 */
[----:B------:R-:W-:-:S06]  /*1c40*/  IMAD.MOV.U32 R7, RZ, RZ, 0x3ff71547 ;  /* 0x3ff71547ff077424 */ /* 0x000fcc00078e00ff */
[----:B------:R-:W-:Y:S01]  /*1c50*/  DFMA R14, R12, R6, 6.75539944105574400000e+15 ;  /* 0x433800000c0e742b */ /* 0x000fe20000000006 */
[----:B------:R-:W-:-:S07]  /*1c60*/  FSETP.GEU.AND P0, PT, |R13|, 4.1917929649353027344, PT ;  /* 0x4086232b0d00780b */ /* 0x000fce0003f0e200 */
[----:B------:R-:W-:-:S08]  /*1c70*/  DADD R6, R14, -6.75539944105574400000e+15 ;  /* 0xc33800000e067429 */ /* 0x000fd00000000000 */
        /* <DEDUP_REMOVED lines=37> */
[----:B01----:R-:W-:Y:S06]  /*1ed0*/  @!P0 BRA `(.L_x_1035) ;  /* 0x0000000000308947 */ /* 0x003fec0003800000 */
        /* <DEDUP_REMOVED lines=12> */
.L_x_1035:
[----:B------:R-:W-:Y:S05]  /*1fa0*/  BSYNC.RECONVERGENT B0 ;  /* 0x0000000000007941 */ /* 0x000fea0003800200 */
.L_x_1034:
[----:B------:R-:W0:Y:S01]  /*1fb0*/  LDCU.64 UR4, c[0x0][0x4d8] ;  /* 0x00009b00ff0477ac */ /* 0x000e220008000a00 */
[----:B------:R-:W-:Y:S01]  /*1fc0*/  DSETP.GE.AND P0, PT, R26, RZ, PT ;  /* 0x000000ff1a00722a */ /* 0x000fe20003f06000 */
[----:B------:R-:W-:Y:S01]  /*1fd0*/  IMAD.WIDE R6, R33, 0x8, R10 ;  /* 0x0000000821067825 */ /* 0x000fe200078e020a */
[----:B------:R-:W-:Y:S01]  /*1fe0*/  BSSY.RECONVERGENT B0, `(.L_x_1036) ;  /* 0x000004b000007945 */ /* 0x000fe20003800200 */
[----:B------:R-:W-:Y:S02]  /*1ff0*/  MOV R8, 0x0 ;  /* 0x0000000000087802 */ /* 0x000fe40000000f00 */
[----:B------:R-:W-:Y:S01]  /*2000*/  IMAD.MOV.U32 R9, RZ, RZ, 0x3ff00000 ;  /* 0x3ff00000ff097424 */ /* 0x000fe200078e00ff */
[----:B------:R1:W-:Y:S01]  /*2010*/  STG.E.64 desc[UR36][R6.64], R16 ;  /* 0x0000001006007986 */ /* 0x0003e2000c101b24 */
[----:B0-----:R-:W-:-:S06]  /*2020*/  DSETP.LEU.OR P0, PT, R24, UR4, !P0 ;  /* 0x0000000418007e2a */ /* 0x001fcc000c70b400 */
[----:B------:R-:W-:-:S13]  /*2030*/  ISETP.NE.OR P0, PT, R18, 0x1, P0 ;  /* 0x000000011200780c */ /* 0x000fda0000705670 */
[----:B-1----:R-:W-:Y:S05]  /*2040*/  @P0 BRA `(.L_x_1037) ;  /* 0x0000000400100947 */ /* 0x002fea0003800000 */
[----:B------:R-:W-:Y:S01]  /*2050*/  DADD R10, -RZ, |R26| ;  /* 0x00000000ff0a7229 */ /* 0x000fe2000000051a */
[----:B------:R-:W-:Y:S01]  /*2060*/  BSSY.RECONVERGENT B1, `(.L_x_1038) ;  /* 0x0000004000017945 */ /* 0x000fe20003800200 */
[----:B------:R-:W-:Y:S01]  /*2070*/  IMAD.MOV.U32 R9, RZ, RZ, 0x40000000 ;  /* 0x40000000ff097424 */ /* 0x000fe200078e00ff */
[----:B------:R-:W-:-:S08]  /*2080*/  MOV R0, 0x20a0 ;  /* 0x000020a000007802 */ /* 0x000fd00000000f00 */
[----:B------:R-:W-:Y:S05]  /*2090*/  CALL.REL.NOINC `($_Z17calc_trans_nonisoPdS_S_S_S_S_S_S_S_S_S_S_S_S_S_S_S_S_S_S_S_S_S_S_S_S_S_S_S_S_S_S_Piddddddiiiiiiid$__internal_accurate_pow) ;  /* 0x0000007800707944 */ /* 0x000fea0003c00000 */
[----:B------:R-:W-:Y:S05]  /*20a0*/  BSYNC.RECONVERGENT B1 ;  /* 0x0000000000017941 */ /* 0x000fea0003800200 */
.L_x_1038:
        /* <DEDUP_REMOVED lines=10> */
[----:B------:R-:W-:-:S02]  /*2150*/  LOP3.LUT R6, R7, 0x7ff00000, RZ, 0xc0, !PT ;  /* 0x7ff0000007067812 */ /* 0x000fc400078ec0ff */
[----:B------:R-:W-:Y:S02]  /*2160*/  MOV R7, 0x3ff39999 ;  /* 0x3ff3999900077802 */ /* 0x000fe40000000f00 */
[----:B------:R-:W-:Y:S01]  /*2170*/  ISETP.NE.OR P0, PT, R6, 0x7ff00000, P0 ;  /* 0x7ff000000600780c */ /* 0x000fe20000705670 */
[----:B------:R-:W-:Y:S02]  /*2180*/  IMAD.MOV.U32 R6, RZ, RZ, -0x66666666 ;  /* 0x9999999aff067424 */ /* 0x000fe400078e00ff */
[----:B------:R-:W-:-:S04]  /*2190*/  @!P1 CS2R R8, SRZ ;  /* 0x0000000000089805 */ /* 0x000fc8000001ff00 */
[----:B------:R-:W-:-:S06]  /*21a0*/  DFMA R6, R26, -UR6, R6 ;  /* 0x800000061a067c2b */ /* 0x000fcc0008000006 */
        /* <DEDUP_REMOVED lines=16> */
[----:B------:R-:W-:-:S10]  /*22b0*/  IMAD.MOV.U32 R9, RZ, RZ, 0x40000000 ;  /* 0x40000000ff097424 */ /* 0x000fd400078e00ff */
[----:B------:R-:W-:Y:S05]  /*22c0*/  CALL.REL.NOINC `($_Z17calc_trans_nonisoPdS_S_S_S_S_S_S_S_S_S_S_S_S_S_S_S_S_S_S_S_S_S_S_S_S_S_S_S_S_S_S_Piddddddiiiiiiid$__internal_accurate_pow) ;  /* 0x0000007400e47944 */ /* 0x000fea0003c00000 */
[----:B------:R-:W-:Y:S05]  /*22d0*/  BSYNC.RECONVERGENT B1 ;  /* 0x0000000000017941 */ /* 0x000fea0003800200 */
.L_x_1039:
        /* <DEDUP_REMOVED lines=13> */
.L_x_1041:
[----:B------:R-:W-:Y:S05]  /*23b0*/  BSYNC.RECONVERGENT B1 ;  /* 0x0000000000017941 */ /* 0x000fea0003800200 */
.L_x_1040:
[----:B------:R-:W-:Y:S01]  /*23c0*/  UMOV UR4, 0x64ece9a3 ;  /* 0x64ece9a300047882 */ /* 0x000fe20000000000 */
[----:B------:R-:W-:Y:S01]  /*23d0*/  UMOV UR5, 0x3fac9470 ;  /* 0x3fac947000057882 */ /* 0x000fe20000000000 */
[----:B------:R-:W-:Y:S01]  /*23e0*/  DSETP.NEU.AND P0, PT, R24, 1, PT ;  /* 0x3ff000001800742a */ /* 0x000fe20003f0d000 */
[----:B------:R-:W-:Y:S01]  /*23f0*/  MOV R10, 0x80000 ;  /* 0x00080000000a7802 */ /* 0x000fe20000000f00 */
        /* <DEDUP_REMOVED lines=9> */
.L_x_1037:
[----:B------:R-:W-:Y:S05]  /*2490*/  BSYNC.RECONVERGENT B0 ;  /* 0x0000000000007941 */ /* 0x000fea0003800200 */
.L_x_1036:
[C---:B------:R-:W-:Y:S01]  /*24a0*/  DFMA R30, R24.reuse, -R26, 1 ;  /* 0x3ff00000181e742b */ /* 0x040fe2000000081a */
[----:B------:R-:W-:Y:S01]  /*24b0*/  IMAD.MOV.U32 R10, RZ, RZ, 0x0 ;  /* 0x00000000ff0a7424 */ /* 0x000fe200078e00ff */
        /* <DEDUP_REMOVED lines=24> */
[----:B------:R-:W-:Y:S02]  /*2640*/  IMAD.MOV.U32 R14, RZ, RZ, R18 ;  /* 0x000000ffff0e7224 */ /* 0x000fe400078e0012 */
[----:B------:R-:W-:Y:S02]  /*2650*/  IMAD.MOV.U32 R15, RZ, RZ, R19 ;  /* 0x000000ffff0f7224 */ /* 0x000fe400078e0013 */
[----:B------:R-:W-:-:S07]  /*2660*/  IMAD.MOV.U32 R13, RZ, RZ, R11 ;  /* 0x000000ffff0d7224 */ /* 0x000fce00078e000b */
[----:B------:R-:W-:Y:S05]  /*2670*/  CALL.REL.NOINC `($__internal_21_$__cuda_sm20_dsqrt_rn_f64_mediumpath_v1) ;  /* 0x00000070003c7944 */ /* 0x000fea0003c00000 */
[----:B------:R-:W-:Y:S02]  /*2680*/  IMAD.MOV.U32 R8, RZ, RZ, R10 ;  /* 0x000000ffff087224 */ /* 0x000fe400078e000a */
[----:B------:R-:W-:-:S07]  /*2690*/  IMAD.MOV.U32 R9, RZ, RZ, R11 ;  /* 0x000000ffff097224 */ /* 0x000fce00078e000b */
.L_x_1043:
[----:B------:R-:W-:Y:S05]  /*26a0*/  BSYNC.RECONVERGENT B0 ;  /* 0x0000000000007941 */ /* 0x000fea0003800200 */
.L_x_1042:
[----:B------:R-:W-:Y:S01]  /*26b0*/  DMUL R8, R8, -R2 ;  /* 0x8000000208087228 */ /* 0x000fe20000000000 */
[----:B------:R-:W-:Y:S01]  /*26c0*/  IMAD.MOV.U32 R10, RZ, RZ, 0x652b82fe ;  /* 0x652b82feff0a7424 */ /* 0x000fe200078e00ff */
[----:B------:R-:W-:Y:S01]  /*26d0*/  UMOV UR4, 0xfefa39ef ;  /* 0xfefa39ef00047882 */ /* 0x000fe20000000000 */
[----:B------:R-:W-:Y:S01]  /*26e0*/  IMAD.MOV.U32 R11, RZ, RZ, 0x3ff71547 ;  /* 0x3ff71547ff0b7424 */ /* 0x000fe200078e00ff */
[----:B------:R-:W-:Y:S01]  /*26f0*/  UMOV UR5, 0x3fe62e42 ;  /* 0x3fe62e4200057882 */ /* 0x000fe20000000000 */
[----:B------:R-:W0:Y:S01]  /*2700*/  LDC R14, c[0x0][0x4cc] ;  /* 0x00013300ff0e7b82 */ /* 0x000e220000000800 */
[----:B------:R-:W-:Y:S02]  /*2710*/  BSSY.RECONVERGENT B0, `(.L_x_1044) ;  /* 0x0000038000007945 */ /* 0x000fe40003800200 */
[----:B------:R-:W-:-:S05]  /*2720*/  DMUL R8, R4, R8 ;  /* 0x0000000804087228 */ /* 0x000fca0000000000 */
[----:B------:R-:W1:Y:S03]  /*2730*/  LDC.64 R6, c[0x0][0x388] ;  /* 0x0000e200ff067b82 */ /* 0x000e660000000a00 */
[----:B------:R-:W-:Y:S02]  /*2740*/  DFMA R10, R8, R10, 6.75539944105574400000e+15 ;  /* 0x43380000080a742b */ /* 0x000fe4000000000a */
[----:B------:R-:W-:-:S06]  /*2750*/  FSETP.GEU.AND P0, PT, |R9|, 4.1917929649353027344, PT ;  /* 0x4086232b0900780b */ /* 0x000fcc0003f0e200 */
        /* <DEDUP_REMOVED lines=51> */
.L_x_1045:
[----:B------:R-:W-:Y:S05]  /*2a90*/  BSYNC.RECONVERGENT B0 ;  /* 0x0000000000007941 */ /* 0x000fea0003800200 */
.L_x_1044:
[----:B------:R-:W0:Y:S01]  /*2aa0*/  LDCU.64 UR4, c[0x0][0x4d8] ;  /* 0x00009b00ff0477ac */ /* 0x000e220008000a00 */
[----:B------:R-:W-:Y:S01]  /*2ab0*/  DSETP.GE.AND P0, PT, R28, RZ, PT ;  /* 0x000000ff1c00722a */ /* 0x000fe20003f06000 */
[----:B------:R-:W-:Y:S01]  /*2ac0*/  IMAD.WIDE R2, R33, 0x8, R6 ;  /* 0x0000000821027825 */ /* 0x000fe200078e0206 */
[----:B------:R-:W-:Y:S03]  /*2ad0*/  BSSY.RECONVERGENT B0, `(.L_x_1046) ;  /* 0x0000049000007945 */ /* 0x000fe60003800200 */
[----:B------:R-:W-:Y:S01]  /*2ae0*/  IMAD.MOV.U32 R4, RZ, RZ, 0x0 ;  /* 0x00000000ff047424 */ /* 0x000fe200078e00ff */
[----:B------:R1:W-:Y:S01]  /*2af0*/  STG.E.64 desc[UR36][R2.64], R18 ;  /* 0x0000001202007986 */ /* 0x0003e2000c101b24 */
[----:B------:R-:W-:Y:S01]  /*2b00*/  IMAD.MOV.U32 R5, RZ, RZ, 0x3ff00000 ;  /* 0x3ff00000ff057424 */ /* 0x000fe200078e00ff */
        /* <DEDUP_REMOVED lines=9> */
.L_x_1048:
        /* <DEDUP_REMOVED lines=12> */
[----:B------:R-:W-:Y:S02]  /*2c60*/  ISETP.NE.OR P0, PT, R2, 0x7ff00000, P0 ;  /* 0x7ff000000200780c */ /* 0x000fe40000705670 */
[----:B------:R-:W-:Y:S02]  /*2c70*/  MOV R2, 0x9999999a ;  /* 0x9999999a00027802 */ /* 0x000fe40000000f00 */
[----:B------:R-:W-:-:S04]  /*2c80*/  @!P1 CS2R R8, SRZ ;  /* 0x0000000000089805 */ /* 0x000fc8000001ff00 */
[----:B------:R-:W-:-:S05]  /*2c90*/  DFMA R2, R28, -UR6, R2 ;  /* 0x800000061c027c2b */ /* 0x000fca0008000002 */
[----:B------:R-:W-:Y:S02]  /*2ca0*/  @!P0 IMAD.MOV.U32 R8, RZ, RZ, 0x0 ;  /* 0x00000000ff088424 */ /* 0x000fe400078e00ff */
[----:B------:R-:W-:Y:S01]  /*2cb0*/  @!P0 IMAD.MOV.U32 R9, RZ, RZ, 0x7ff00000 ;  /* 0x7ff00000ff098424 */ /* 0x000fe200078e00ff */
[----:B------:R-:W-:-:S05]  /*2cc0*/  DSETP.NEU.AND P0, PT, R28, 1, PT ;  /* 0x3ff000001c00742a */ /* 0x000fca0003f0d000 */
[----:B------:R-:W-:Y:S01]  /*2cd0*/  DMUL R8, R8, UR4 ;  /* 0x0000000408087c28 */ /* 0x000fe20008000000 */
[----:B------:R-:W-:Y:S01]  /*2ce0*/  UMOV UR4, 0xa43fe5c9 ;  /* 0xa43fe5c900047882 */ /* 0x000fe20000000000 */
[----:B------:R-:W-:Y:S02]  /*2cf0*/  UMOV UR5, 0x3fc6bedf ;  /* 0x3fc6bedf00057882 */ /* 0x000fe40000000000 */
[C---:B------:R-:W-:Y:S01]  /*2d00*/  DFMA R4, R22.reuse, -UR4, R2 ;  /* 0x8000000416047c2b */ /* 0x040fe20008000002 */
[----:B------:R-:W-:Y:S01]  /*2d10*/  UMOV UR4, 0xbda5119d ;  /* 0xbda5119d00047882 */ /* 0x000fe20000000000 */
[----:B------:R-:W-:Y:S02]  /*2d20*/  UMOV UR5, 0x3fce17c1 ;  /* 0x3fce17c100057882 */ /* 0x000fe40000000000 */
[----:B------:R-:W-:Y:S02]  /*2d30*/  DMUL R6, R22, UR4 ;  /* 0x0000000416067c28 */ /* 0x000fe40008000000 */
[----:B------:R-:W-:-:S02]  /*2d40*/  FSEL R2, R8, 4.7031788186213674408e-12, P0 ;  /* 0x2ca57a7808027808 */ /* 0x000fc40000000000 */
[----:B------:R-:W-:Y:S01]  /*2d50*/  FSEL R3, R9, 1.3992999792098999023, P0 ;  /* 0x3fb31c4309037808 */ /* 0x000fe20000000000 */
[----:B------:R-:W-:-:S05]  /*2d60*/  IMAD.MOV.U32 R9, RZ, RZ, 0x40000000 ;  /* 0x40000000ff097424 */ /* 0x000fca00078e00ff */
[----:B------:R-:W-:-:S08]  /*2d70*/  DADD R2, R4, -R2 ;  /* 0x0000000004027229 */ /* 0x000fd00000000802 */
[----:B------:R-:W-:-:S11]  /*2d80*/  DFMA R2, R6, R28, R2 ;  /* 0x0000001c0602722b */ /* 0x000fd60000000002 */
[----:B------:R-:W-:Y:S05]  /*2d90*/  CALL.REL.NOINC `($_Z17calc_trans_nonisoPdS_S_S_S_S_S_S_S_S_S_S_S_S_S_S_S_S_S_S_S_S_S_S_S_S_S_S_S_S_S_S_Piddddddiiiiiiid$__internal_accurate_pow) ;  /* 0x0000006c00307944 */ /* 0x000fea0003c00000 */
[----:B------:R-:W-:Y:S05]  /*2da0*/  BSYNC.RECONVERGENT B1 ;  /* 0x0000000000017941 */ /* 0x000fea0003800200 */
.L_x_1049:
        /* <DEDUP_REMOVED lines=13> */
.L_x_1051:
[----:B------:R-:W-:Y:S05]  /*2e80*/  BSYNC.RECONVERGENT B1 ;  /* 0x0000000000017941 */ /* 0x000fea0003800200 */
.L_x_1050:
        /* <DEDUP_REMOVED lines=13> */
.L_x_1047:
[----:B------:R-:W-:Y:S05]  /*2f60*/  BSYNC.RECONVERGENT B0 ;  /* 0x0000000000007941 */ /* 0x000fea0003800200 */
.L_x_1046:
[----:B------:R-:W-:Y:S01]  /*2f70*/  DMUL R8, R40, R4 ;  /* 0x0000000428087228 */ /* 0x000fe20000000000 */
[----:B------:R-:W-:Y:S01]  /*2f80*/  IMAD.MOV.U32 R2, RZ, RZ, 0x1 ;  /* 0x00000001ff027424 */ /* 0x000fe200078e00ff */
[----:B------:R-:W-:Y:S01]  /*2f90*/  DADD R10, -R22, R4 ;  /* 0x00000000160a7229 */ /* 0x000fe20000000104 */
[----:B------:R-:W0:Y:S01]  /*2fa0*/  LDC R36, c[0x0][0x4cc] ;  /* 0x00013300ff247b82 */ /* 0x000e220000000800 */
[----:B------:R-:W-:Y:S02]  /*2fb0*/  BSSY.RECONVERGENT B1, `(.L_x_1052) ;  /* 0x0000014000017945 */ /* 0x000fe40003800200 */
[----:B------:R-:W1:Y:S06]  /*2fc0*/  MUFU.RCP64H R3, R9 ;  /* 0x0000000900037308 */ /* 0x000e6c0000001800 */
[----:B------:R-:W-:Y:S01]  /*2fd0*/  FSETP.GEU.AND P1, PT, |R11|, 6.5827683646048100446e-37, PT ;  /* 0x036000000b00780b */ /* 0x000fe20003f2e200 */
        /* <DEDUP_REMOVED lines=13> */
[----:B------:R-:W-:-:S07]  /*30b0*/  IMAD.MOV.U32 R5, RZ, RZ, R9 ;  /* 0x000000ffff057224 */ /* 0x000fce00078e0009 */
[----:B------:R-:W-:Y:S05]  /*30c0*/  CALL.REL.NOINC `($__internal_20_$__cuda_sm20_div_rn_f64_full) ;  /* 0x00000060003c7944 */ /* 0x000fea0003c00000 */
[----:B------:R-:W-:Y:S01]  /*30d0*/  MOV R2, R14 ;  /* 0x0000000e00027202 */ /* 0x000fe20000000f00 */
[----:B------:R-:W-:-:S07]  /*30e0*/  IMAD.MOV.U32 R3, RZ, RZ, R15 ;  /* 0x000000ffff037224 */ /* 0x000fce00078e000f */
.L_x_1053:
[----:B------:R-:W-:Y:S05]  /*30f0*/  BSYNC.RECONVERGENT B1 ;  /* 0x0000000000017941 */ /* 0x000fea0003800200 */
.L_x_1052:
[----:B------:R-:W0:Y:S01]  /*3100*/  MUFU.RSQ64H R5, R3 ;  /* 0x0000000300057308 */ /* 0x000e220000001c00 */
[----:B------:R-:W-:Y:S01]  /*3110*/  VIADD R4, R3, 0xfcb00000 ;  /* 0xfcb0000003047836 */ /* 0x000fe20000000000 */
[----:B------:R-:W-:Y:S01]  /*3120*/  BSSY.RECONVERGENT B0, `(.L_x_1054) ;  /* 0x000001c000007945 */ /* 0x000fe20003800200 */
[----:B------:R-:W-:Y:S02]  /*3130*/  IMAD.MOV.U32 R8, RZ, RZ, 0x0 ;  /* 0x00000000ff087424 */ /* 0x000fe400078e00ff */
[----:B------:R-:W-:Y:S01]  /*3140*/  IMAD.MOV.U32 R9, RZ, RZ, 0x3fd80000 ;  /* 0x3fd80000ff097424 */ /* 0x000fe200078e00ff */
[----:B------:R-:W-:Y:S01]  /*3150*/  ISETP.GE.U32.AND P0, PT, R4, 0x7ca00000, PT ;  /* 0x7ca000000400780c */ /* 0x000fe20003f06070 */
[----:B0-----:R-:W-:-:S08]  /*3160*/  DMUL R6, R4, R4 ;  /* 0x0000000404067228 */ /* 0x001fd00000000000 */
[----:B------:R-:W-:-:S08]  /*3170*/  DFMA R6, -R6, R2, 1 ;  /* 0x3ff000000606742b */ /* 0x000fd00000000102 */
[----:B------:R-:W-:Y:S02]  /*3180*/  DFMA R8, R6, R8, 0.5 ;  /* 0x3fe000000608742b */ /* 0x000fe40000000008 */
[----:B------:R-:W-:-:S08]  /*3190*/  DMUL R6, R4, R6 ;  /* 0x0000000604067228 */ /* 0x000fd00000000000 */
[----:B------:R-:W-:-:S08]  /*31a0*/  DFMA R8, R8, R6, R4 ;  /* 0x000000060808722b */ /* 0x000fd00000000004 */
[----:B------:R-:W-:Y:S02]  /*31b0*/  DMUL R10, R8, R2 ;  /* 0x00000002080a7228 */ /* 0x000fe40000000000 */
[----:B------:R-:W-:Y:S01]  /*31c0*/  IADD3 R7, PT, PT, R9, -0x100000, RZ ;  /* 0xfff0000009077810 */ /* 0x000fe20007ffe0ff */
[----:B------:R-:W-:-:S05]  /*31d0*/  IMAD.MOV.U32 R6, RZ, RZ, R8 ;  /* 0x000000ffff067224 */ /* 0x000fca00078e0008 */
[----:B------:R-:W-:-:S08]  /*31e0*/  DFMA R12, R10, -R10, R2 ;  /* 0x8000000a0a0c722b */ /* 0x000fd00000000002 */
[----:B------:R-:W-:Y:S01]  /*31f0*/  DFMA R34, R12, R6, R10 ;  /* 0x000000060c22722b */ /* 0x000fe2000000000a */
[----:B------:R-:W-:Y:S10]  /*3200*/  @!P0 BRA `(.L_x_1055) ;  /* 0x0000000000348947 */ /* 0x000ff40003800000 */
[----:B------:R-:W-:Y:S01]  /*3210*/  IMAD.MOV.U32 R44, RZ, RZ, R8 ;  /* 0x000000ffff2c7224 */ /* 0x000fe200078e0008 */
[----:B------:R-:W-:Y:S01]  /*3220*/  MOV R20, R12 ;  /* 0x0000000c00147202 */ /* 0x000fe20000000f00 */
[----:B------:R-:W-:Y:S01]  /*3230*/  IMAD.MOV.U32 R21, RZ, RZ, R13 ;  /* 0x000000ffff157224 */ /* 0x000fe200078e000d */
[----:B------:R-:W-:Y:S01]  /*3240*/  MOV R13, R7 ;  /* 0x00000007000d7202 */ /* 0x000fe20000000f00 */
[----:B------:R-:W-:Y:S01]  /*3250*/  IMAD.MOV.U32 R0, RZ, RZ, R2 ;  /* 0x000000ffff007224 */ /* 0x000fe200078e0002 */
[----:B------:R-:W-:Y:S01]  /*3260*/  MOV R45, 0x32c0 ;  /* 0x000032c0002d7802 */ /* 0x000fe20000000f00 */
[----:B------:R-:W-:Y:S02]  /*3270*/  IMAD.MOV.U32 R43, RZ, RZ, R3 ;  /* 0x000000ffff2b7224 */ /* 0x000fe400078e0003 */
[----:B------:R-:W-:Y:S02]  /*3280*/  IMAD.MOV.U32 R14, RZ, RZ, R10 ;  /* 0x000000ffff0e7224 */ /* 0x000fe400078e000a */
[----:B------:R-:W-:-:S02]  /*3290*/  IMAD.MOV.U32 R15, RZ, RZ, R11 ;  /* 0x000000ffff0f7224 */ /* 0x000fc400078e000b */
[----:B------:R-:W-:-:S07]  /*32a0*/  IMAD.MOV.U32 R8, RZ, RZ, R4 ;  /* 0x000000ffff087224 */ /* 0x000fce00078e0004 */
[----:B------:R-:W-:Y:S05]  /*32b0*/  CALL.REL.NOINC `($__internal_21_$__cuda_sm20_dsqrt_rn_f64_mediumpath_v1) ;  /* 0x00000064002c7944 */ /* 0x000fea0003c00000 */
[----:B------:R-:W-:Y:S02]  /*32c0*/  IMAD.MOV.U32 R34, RZ, RZ, R10 ;  /* 0x000000ffff227224 */ /* 0x000fe400078e000a */
[----:B------:R-:W-:-:S07]  /*32d0*/  IMAD.MOV.U32 R35, RZ, RZ, R11 ;  /* 0x000000ffff237224 */ /* 0x000fce00078e000b */
.L_x_1055:
[----:B------:R-:W-:Y:S05]  /*32e0*/  BSYNC.RECONVERGENT B0 ;  /* 0x0000000000007941 */ /* 0x000fea0003800200 */
.L_x_1054:
[----:B------:R-:W0:Y:S01]  /*32f0*/  LDCU.64 UR4, c[0x0][0x4d8] ;  /* 0x00009b00ff0477ac */ /* 0x000e220008000a00 */
[----:B------:R-:W-:Y:S01]  /*3300*/  DSETP.GE.AND P0, PT, R26, RZ, PT ;  /* 0x000000ff1a00722a */ /* 0x000fe20003f06000 */
[----:B------:R-:W-:Y:S01]  /*3310*/  BSSY.RECONVERGENT B0, `(.L_x_1056) ;  /* 0x000004a000007945 */ /* 0x000fe20003800200 */
[----:B------:R-:W-:Y:S01]  /*3320*/  DADD R34, -R34, 1 ;  /* 0x3ff0000022227429 */ /* 0x000fe20000000100 */
[----:B------:R-:W-:Y:S02]  /*3330*/  IMAD.MOV.U32 R2, RZ, RZ, 0x0 ;  /* 0x00000000ff027424 */ /* 0x000fe400078e00ff */
[----:B------:R-:W-:Y:S01]  /*3340*/  IMAD.MOV.U32 R3, RZ, RZ, 0x3ff00000 ;  /* 0x3ff00000ff037424 */ /* 0x000fe200078e00ff */
[----:B0-----:R-:W-:-:S06]  /*3350*/  DSETP.LEU.OR P0, PT, R24, UR4, !P0 ;  /* 0x0000000418007e2a */ /* 0x001fcc000c70b400 */
[----:B------:R-:W-:-:S13]  /*3360*/  ISETP.NE.OR P0, PT, R36, 0x1, P0 ;  /* 0x000000012400780c */ /* 0x000fda0000705670 */
[----:B------:R-:W-:Y:S05]  /*3370*/  @P0 BRA `(.L_x_1057) ;  /* 0x00000004000c0947 */ /* 0x000fea0003800000 */
[----:B------:R-:W-:Y:S01]  /*3380*/  DADD R10, -RZ, |R26| ;  /* 0x00000000ff0a7229 */ /* 0x000fe2000000051a */
[----:B------:R-:W-:Y:S01]  /*3390*/  BSSY.RECONVERGENT B1, `(.L_x_1058) ;  /* 0x0000004000017945 */ /* 0x000fe20003800200 */
[----:B------:R-:W-:Y:S02]  /*33a0*/  MOV R9, 0x40000000 ;  /* 0x4000000000097802 */ /* 0x000fe40000000f00 */
[----:B------:R-:W-:-:S07]  /*33b0*/  MOV R0, 0x33d0 ;  /* 0x000033d000007802 */ /* 0x000fce0000000f00 */
[----:B------:R-:W-:Y:S05]  /*33c0*/  CALL.REL.NOINC `($_Z17calc_trans_nonisoPdS_S_S_S_S_S_S_S_S_S_S_S_S_S_S_S_S_S_S_S_S_S_S_S_S_S_S_S_S_S_S_Piddddddiiiiiiid$__internal_accurate_pow) ;  /* 0x0000006400a47944 */ /* 0x000fea0003c00000 */
[----:B------:R-:W-:Y:S05]  /*33d0*/  BSYNC.RECONVERGENT B1 ;  /* 0x0000000000017941 */ /* 0x000fea0003800200 */
.L_x_1058:
        /* <DEDUP_REMOVED lines=27> */
[----:B------:R-:W-:Y:S02]  /*3590*/  FSEL R3, R9, 1.3992999792098999023, P0 ;  /* 0x3fb31c4309037808 */ /* 0x000fe40000000000 */
[----:B------:R-:W-:-:S04]  /*35a0*/  MOV R9, 0x40000000 ;  /* 0x4000000000097802 */ /* 0x000fc80000000f00 */
[----:B------:R-:W-:-:S08]  /*35b0*/  DADD R2, R4, -R2 ;  /* 0x0000000004027229 */ /* 0x000fd00000000802 */
[----:B------:R-:W-:-:S11]  /*35c0*/  DFMA R2, R6, R26, R2 ;  /* 0x0000001a0602722b */ /* 0x000fd60000000002 */
[----:B------:R-:W-:Y:S05]  /*35d0*/  CALL.REL.NOINC `($_Z17calc_trans_nonisoPdS_S_S_S_S_S_S_S_S_S_S_S_S_S_S_S_S_S_S_S_S_S_S_S_S_S_S_S_S_S_S_Piddddddiiiiiiid$__internal_accurate_pow) ;  /* 0x0000006400207944 */ /* 0x000fea0003c00000 */
[----:B------:R-:W-:Y:S05]  /*35e0*/  BSYNC.RECONVERGENT B1 ;  /* 0x0000000000017941 */ /* 0x000fea0003800200 */
.L_x_1059:
        /* <DEDUP_REMOVED lines=13> */
.L_x_1061:
[----:B------:R-:W-:Y:S05]  /*36c0*/  BSYNC.RECONVERGENT B1 ;  /* 0x0000000000017941 */ /* 0x000fea0003800200 */
.L_x_1060:
        /* <DEDUP_REMOVED lines=12> */
[----:B------:R-:W-:-:S04]  /*3790*/  @P1 LOP3.LUT R5, R4, 0x3ff00000, RZ, 0xfc, !PT ;  /* 0x3ff0000004051812 */ /* 0x000fc800078efcff */
[----:B------:R-:W-:-:S07]  /*37a0*/  MOV R3, R5 ;  /* 0x0000000500037202 */ /* 0x000fce0000000f00 */
.L_x_1057:
[----:B------:R-:W-:Y:S05]  /*37b0*/  BSYNC.RECONVERGENT B0 ;  /* 0x0000000000007941 */ /* 0x000fea0003800200 */
.L_x_1056:
        /* <DEDUP_REMOVED lines=22> */
[----:B------:R-:W-:Y:S01]  /*3920*/  IMAD.MOV.U32 R2, RZ, RZ, R14 ;  /* 0x000000ffff027224 */ /* 0x000fe200078e000e */
[----:B------:R-:W-:-:S07]  /*3930*/  MOV R3, R15 ;  /* 0x0000000f00037202 */ /* 0x000fce0000000f00 */
.L_x_1063:
[----:B------:R-:W-:Y:S05]  /*3940*/  BSYNC.RECONVERGENT B1 ;  /* 0x0000000000017941 */ /* 0x000fea0003800200 */
.L_x_1062:
        /* <DEDUP_REMOVED lines=24> */
[----:B------:R-:W-:-:S02]  /*3ad0*/  IMAD.MOV.U32 R15, RZ, RZ, R11 ;  /* 0x000000ffff0f7224 */ /* 0x000fc400078e000b */
[----:B------:R-:W-:Y:S02]  /*3ae0*/  IMAD.MOV.U32 R8, RZ, RZ, R4 ;  /* 0x000000ffff087224 */ /* 0x000fe400078e0004 */
[----:B------:R-:W-:-:S07]  /*3af0*/  IMAD.MOV.U32 R13, RZ, RZ, R7 ;  /* 0x000000ffff0d7224 */ /* 0x000fce00078e0007 */
[----:B------:R-:W-:Y:S05]  /*3b00*/  CALL.REL.NOINC `($__internal_21_$__cuda_sm20_dsqrt_rn_f64_mediumpath_v1) ;  /* 0x0000005c00187944 */ /* 0x000fea0003c00000 */
[----:B------:R-:W-:Y:S01]  /*3b10*/  MOV R36, R10 ;  /* 0x0000000a00247202 */ /* 0x000fe20000000f00 */
[----:B------:R-:W-:-:S07]  /*3b20*/  IMAD.MOV.U32 R37, RZ, RZ, R11 ;  /* 0x000000ffff257224 */ /* 0x000fce00078e000b */
.L_x_1065:
[----:B------:R-:W-:Y:S05]  /*3b30*/  BSYNC.RECONVERGENT B0 ;  /* 0x0000000000007941 */ /* 0x000fea0003800200 */
.L_x_1064:
        /* <DEDUP_REMOVED lines=11> */
[----:B------:R-:W-:Y:S01]  /*3bf0*/  IMAD.MOV.U32 R9, RZ, RZ, 0x40000000 ;  /* 0x40000000ff097424 */ /* 0x000fe200078e00ff */
[----:B------:R-:W-:-:S08]  /*3c00*/  MOV R0, 0x3c20 ;  /* 0x00003c2000007802 */ /* 0x000fd00000000f00 */
[----:B------:R-:W-:Y:S05]  /*3c10*/  CALL.REL.NOINC `($_Z17calc_trans_nonisoPdS_S_S_S_S_S_S_S_S_S_S_S_S_S_S_S_S_S_S_S_S_S_S_S_S_S_S_S_S_S_S_Piddddddiiiiiiid$__internal_accurate_pow) ;  /* 0x0000005c00907944 */ /* 0x000fea0003c00000 */
[----:B------:R-:W-:Y:S05]  /*3c20*/  BSYNC.RECONVERGENT B1 ;  /* 0x0000000000017941 */ /* 0x000fea0003800200 */
.L_x_1068:
        /* <DEDUP_REMOVED lines=33> */
.L_x_1069:
        /* <DEDUP_REMOVED lines=11> */
[----:B------:R-:W-:Y:S01]  /*3ef0*/  @!P0 MOV R8, 0x0 ;  /* 0x0000000000088802 */ /* 0x000fe20000000f00 */
[----:B------:R-:W-:-:S07]  /*3f00*/  @!P0 IMAD.MOV.U32 R9, RZ, RZ, 0x7ff00000 ;  /* 0x7ff00000ff098424 */ /* 0x000fce00078e00ff */
.L_x_1071:
[----:B------:R-:W-:Y:S05]  /*3f10*/  BSYNC.RECONVERGENT B1 ;  /* 0x0000000000017941 */ /* 0x000fea0003800200 */
.L_x_1070:
        /* <DEDUP_REMOVED lines=12> */
[----:B------:R-:W-:-:S05]  /*3fe0*/  @P1 LOP3.LUT R5, R4, 0x3ff00000, RZ, 0xfc, !PT ;  /* 0x3ff0000004051812 */ /* 0x000fca00078efcff */
[----:B------:R-:W-:-:S07]  /*3ff0*/  IMAD.MOV.U32 R3, RZ, RZ, R5 ;  /* 0x000000ffff037224 */ /* 0x000fce00078e0005 */
.L_x_1067:
[----:B------:R-:W-:Y:S05]  /*4000*/  BSYNC.RECONVERGENT B0 ;  /* 0x0000000000007941 */ /* 0x000fea0003800200 */
.L_x_1066:
[----:B------:R-:W-:Y:S01]  /*4010*/  DMUL R8, R40, R2 ;  /* 0x0000000228087228 */ /* 0x000fe20000000000 */
[----:B------:R-:W-:Y:S01]  /*4020*/  MOV R4, 0x1 ;  /* 0x0000000100047802 */ /* 0x000fe20000000f00 */
        /* <DEDUP_REMOVED lines=20> */
[----:B------:R-:W-:Y:S02]  /*4170*/  IMAD.MOV.U32 R2, RZ, RZ, R14 ;  /* 0x000000ffff027224 */ /* 0x000fe400078e000e */
[----:B------:R-:W-:-:S07]  /*4180*/  IMAD.MOV.U32 R3, RZ, RZ, R15 ;  /* 0x000000ffff037224 */ /* 0x000fce00078e000f */
.L_x_1073:
[----:B------:R-:W-:Y:S05]  /*4190*/  BSYNC.RECONVERGENT B1 ;  /* 0x0000000000017941 */ /* 0x000fea0003800200 */
.L_x_1072:
[----:B------:R-:W0:Y:S01]  /*41a0*/  MUFU.RSQ64H R5, R3 ;  /* 0x0000000300057308 */ /* 0x000e220000001c00 */
[----:B------:R-:W-:Y:S01]  /*41b0*/  IADD3 R4, PT, PT, R3, -0x3500000, RZ ;  /* 0xfcb0000003047810 */ /* 0x000fe20007ffe0ff */
[----:B------:R-:W-:Y:S01]  /*41c0*/  IMAD.MOV.U32 R8, RZ, RZ, 0x0 ;  /* 0x00000000ff087424 */ /* 0x000fe200078e00ff */
[----:B------:R-:W-:Y:S01]  /*41d0*/  BSSY.RECONVERGENT B0, `(.L_x_1074) ;  /* 0x000001b000007945 */ /* 0x000fe20003800200 */
[----:B------:R-:W-:Y:S01]  /*41e0*/  IMAD.MOV.U32 R9, RZ, RZ, 0x3fd80000 ;  /* 0x3fd80000ff097424 */ /* 0x000fe200078e00ff */
[----:B------:R-:W-:Y:S02]  /*41f0*/  ISETP.GE.U32.AND P0, PT, R4, 0x7ca00000, PT ;  /* 0x7ca000000400780c */ /* 0x000fe40003f06070 */
[----:B0-----:R-:W-:-:S08]  /*4200*/  DMUL R6, R4, R4 ;  /* 0x0000000404067228 */ /* 0x001fd00000000000 */
[----:B------:R-:W-:-:S08]  /*4210*/  DFMA R6, -R6, R2, 1 ;  /* 0x3ff000000606742b */ /* 0x000fd00000000102 */
        /* <DEDUP_REMOVED lines=9> */
[----:B------:R-:W-:Y:S01]  /*42b0*/  MOV R44, R8 ;  /* 0x00000008002c7202 */ /* 0x000fe20000000f00 */
        /* <DEDUP_REMOVED lines=8> */
[----:B------:R-:W-:-:S07]  /*4340*/  IMAD.MOV.U32 R13, RZ, RZ, R7 ;  /* 0x000000ffff0d7224 */ /* 0x000fce00078e0007 */
[----:B------:R-:W-:Y:S05]  /*4350*/  CALL.REL.NOINC `($__internal_21_$__cuda_sm20_dsqrt_rn_f64_mediumpath_v1) ;  /* 0x0000005400047944 */ /* 0x000fea0003c00000 */
[----:B------:R-:W-:Y:S01]  /*4360*/  IMAD.MOV.U32 R38, RZ, RZ, R10 ;  /* 0x000000ffff267224 */ /* 0x000fe200078e000a */
[----:B------:R-:W-:-:S07]  /*4370*/  MOV R39, R11 ;  /* 0x0000000b00277202 */ /* 0x000fce0000000f00 */
.L_x_1075:
[----:B------:R-:W-:Y:S05]  /*4380*/  BSYNC.RECONVERGENT B0 ;  /* 0x0000000000007941 */ /* 0x000fea0003800200 */
.L_x_1074:
[----:B------:R-:W0:Y:S01]  /*4390*/  LDCU.64 UR4, c[0x0][0x4d8] ;  /* 0x00009b00ff0477ac */ /* 0x000e220008000a00 */
[----:B------:R-:W-:Y:S01]  /*43a0*/  DSETP.GE.AND P0, PT, R26, RZ, PT ;  /* 0x000000ff1a00722a */ /* 0x000fe20003f06000 */
[----:B------:R-:W-:Y:S01]  /*43b0*/  BSSY.RECONVERGENT B0, `(.L_x_1076) ;  /* 0x000004a000007945 */ /* 0x000fe20003800200 */
[----:B------:R-:W-:Y:S01]  /*43c0*/  DADD R38, R38, 1 ;  /* 0x3ff0000026267429 */ /* 0x000fe20000000000 */
        /* <DEDUP_REMOVED lines=11> */
.L_x_1078:
        /* <DEDUP_REMOVED lines=16> */
[----:B------:R-:W-:Y:S01]  /*4580*/  @!P0 IMAD.MOV.U32 R8, RZ, RZ, 0x0 ;  /* 0x00000000ff088424 */ /* 0x000fe200078e00ff */
[----:B------:R-:W-:Y:S01]  /*4590*/  @!P0 MOV R9, 0x7ff00000 ;  /* 0x7ff0000000098802 */ /* 0x000fe20000000f00 */
        /* <DEDUP_REMOVED lines=15> */
.L_x_1079:
        /* <DEDUP_REMOVED lines=11> */
[----:B------:R-:W-:Y:S01]  /*4740*/  @!P0 IMAD.MOV.U32 R8, RZ, RZ, 0x0 ;  /* 0x00000000ff088424 */ /* 0x000fe200078e00ff */
[----:B------:R-:W-:-:S07]  /*4750*/  @!P0 MOV R9, 0x7ff00000 ;  /* 0x7ff0000000098802 */ /* 0x000fce0000000f00 */
.L_x_1081:
[----:B------:R-:W-:Y:S05]  /*4760*/  BSYNC.RECONVERGENT B1 ;  /* 0x0000000000017941 */ /* 0x000fea0003800200 */
.L_x_1080:
        /* <DEDUP_REMOVED lines=14> */
.L_x_1077:
[----:B------:R-:W-:Y:S05]  /*4850*/  BSYNC.RECONVERGENT B0 ;  /* 0x0000000000007941 */ /* 0x000fea0003800200 */
.L_x_1076:
[----:B------:R-:W-:Y:S01]  /*4860*/  DMUL R8, R30, R2 ;  /* 0x000000021e087228 */ /* 0x000fe20000000000 */
[----:B------:R-:W-:Y:S01]  /*4870*/  IMAD.MOV.U32 R4, RZ, RZ, 0x1 ;  /* 0x00000001ff047424 */ /* 0x000fe200078e00ff */
[----:B------:R-:W-:Y:S01]  /*4880*/  DADD R10, -R24, R2 ;  /* 0x00000000180a7229 */ /* 0x000fe20000000102 */
[----:B------:R-:W0:Y:S01]  /*4890*/  LDC R42, c[0x0][0x4cc] ;  /* 0x00013300ff2a7b82 */ /* 0x000e220000000800 */
[----:B------:R-:W-:Y:S01]  /*48a0*/  BSSY.RECONVERGENT B1, `(.L_x_1082) ;  /* 0x0000017000017945 */ /* 0x000fe20003800200 */
[----:B------:R-:W-:Y:S01]  /*48b0*/  DMUL R38, R38, 0.5 ;  /* 0x3fe0000026267828 */ /* 0x000fe20000000000 */
[----:B------:R-:W1:Y:S01]  /*48c0*/  MUFU.RCP64H R5, R9 ;  /* 0x0000000900057308 */ /* 0x000e620000001800 */
[----:B------:R-:W-:Y:S02]  /*48d0*/  DMUL R36, R36, 0.5 ;  /* 0x3fe0000024247828 */ /* 0x000fe40000000000 */
[----:B------:R-:W-:-:S03]  /*48e0*/  DMUL R34, R34, 0.5 ;  /* 0x3fe0000022227828 */ /* 0x000fc60000000000 */
        /* <DEDUP_REMOVED lines=12> */
[----:B------:R-:W-:Y:S01]  /*49b0*/  MOV R4, R8 ;  /* 0x0000000800047202 */ /* 0x000fe20000000f00 */
[----:B------:R-:W-:Y:S01]  /*49c0*/  IMAD.MOV.U32 R5, RZ, RZ, R9 ;  /* 0x000000ffff057224 */ /* 0x000fe200078e0009 */
[----:B------:R-:W-:-:S07]  /*49d0*/  MOV R0, 0x49f0 ;  /* 0x000049f000007802 */ /* 0x000fce0000000f00 */
[----:B------:R-:W-:Y:S05]  /*49e0*/  CALL.REL.NOINC `($__internal_20_$__cuda_sm20_div_rn_f64_full) ;  /* 0x0000004400f47944 */ /* 0x000fea0003c00000 */
[----:B------:R-:W-:Y:S02]  /*49f0*/  IMAD.MOV.U32 R2, RZ, RZ, R14 ;  /* 0x000000ffff027224 */ /* 0x000fe400078e000e */
[----:B------:R-:W-:-:S07]  /*4a00*/  IMAD.MOV.U32 R3, RZ, RZ, R15 ;  /* 0x000000ffff037224 */ /* 0x000fce00078e000f */
.L_x_1083:
[----:B------:R-:W-:Y:S05]  /*4a10*/  BSYNC.RECONVERGENT B1 ;  /* 0x0000000000017941 */ /* 0x000fea0003800200 */
.L_x_1082:
[----:B------:R-:W0:Y:S01]  /*4a20*/  MUFU.RSQ64H R5, R3 ;  /* 0x0000000300057308 */ /* 0x000e220000001c00 */
[----:B------:R-:W-:Y:S01]  /*4a30*/  VIADD R4, R3, 0xfcb00000 ;  /* 0xfcb0000003047836 */ /* 0x000fe20000000000 */
[----:B------:R-:W-:Y:S01]  /*4a40*/  MOV R8, 0x0 ;  /* 0x0000000000087802 */ /* 0x000fe20000000f00 */
[----:B------:R-:W-:Y:S01]  /*4a50*/  IMAD.MOV.U32 R9, RZ, RZ, 0x3fd80000 ;  /* 0x3fd80000ff097424 */ /* 0x000fe200078e00ff */
[----:B------:R-:W-:Y:S02]  /*4a60*/  BSSY.RECONVERGENT B0, `(.L_x_1084) ;  /* 0x000001a000007945 */ /* 0x000fe40003800200 */
[----:B------:R-:W-:Y:S01]  /*4a70*/  ISETP.GE.U32.AND P0, PT, R4, 0x7ca00000, PT ;  /* 0x7ca000000400780c */ /* 0x000fe20003f06070 */
        /* <DEDUP_REMOVED lines=24> */
.L_x_1085:
[----:B------:R-:W-:Y:S05]  /*4c00*/  BSYNC.RECONVERGENT B0 ;  /* 0x0000000000007941 */ /* 0x000fea0003800200 */
.L_x_1084:
[----:B------:R-:W-:Y:S01]  /*4c10*/  DADD R6, R6, 1 ;  /* 0x3ff0000006067429 */ /* 0x000fe20000000000 */
[----:B------:R-:W0:Y:S01]  /*4c20*/  LDC.64 R44, c[0x0][0x3b0] ;  /* 0x0000ec00ff2c7b82 */ /* 0x000e220000000a00 */
[----:B------:R-:W-:Y:S01]  /*4c30*/  DMUL R2, R34, R34 ;  /* 0x0000002222027228 */ /* 0x000fe20000000000 */
[----:B------:R-:W1:Y:S01]  /*4c40*/  LDCU.64 UR4, c[0x0][0x4d8] ;  /* 0x00009b00ff0477ac */ /* 0x000e620008000a00 */
[----:B------:R-:W-:Y:S01]  /*4c50*/  DMUL R8, R38, R38 ;  /* 0x0000002626087228 */ /* 0x000fe20000000000 */
[----:B------:R-:W-:Y:S01]  /*4c60*/  BSSY.RECONVERGENT B0, `(.L_x_1086) ;  /* 0x000006c000007945 */ /* 0x000fe20003800200 */
[----:B------:R-:W-:Y:S02]  /*4c70*/  DMUL R4, R16, R16 ;  /* 0x0000001010047228 */ /* 0x000fe40000000000 */
[----:B------:R-:W-:Y:S01]  /*4c80*/  DMUL R6, R6, 0.5 ;  /* 0x3fe0000006067828 */ /* 0x000fe20000000000 */
[----:B------:R-:W2:Y:S01]  /*4c90*/  LDC.64 R46, c[0x0][0x3b8] ;  /* 0x0000ee00ff2e7b82 */ /* 0x000ea20000000a00 */
[----:B------:R-:W-:-:S02]  /*4ca0*/  DMUL R34, R38, R34 ;  /* 0x0000002226227228 */ /* 0x000fc40000000000 */
[C-C-:B------:R-:W-:Y:S02]  /*4cb0*/  DADD R14, R2.reuse, -R8.reuse ;  /* 0x00000000020e7229 */ /* 0x140fe40000000808 */
[----:B------:R-:W-:Y:S02]  /*4cc0*/  DFMA R10, R2, R4, -R8 ;  /* 0x00000004020a722b */ /* 0x000fe40000000808 */
[----:B------:R-:W-:Y:S01]  /*4cd0*/  DMUL R12, R6, R6 ;  /* 0x00000006060c7228 */ /* 0x000fe20000000000 */
[----:B------:R-:W3:Y:S01]  /*4ce0*/  LDC.64 R38, c[0x0][0x3a0] ;  /* 0x0000e800ff267b82 */ /* 0x000ee20000000a00 */
[C---:B------:R-:W-:Y:S02]  /*4cf0*/  DMUL R2, R36.reuse, R36 ;  /* 0x0000002424027228 */ /* 0x040fe40000000000 */
[----:B------:R-:W-:Y:S02]  /*4d00*/  DMUL R6, R36, R6 ;  /* 0x0000000624067228 */ /* 0x000fe40000000000 */
[----:B------:R-:W-:-:S02]  /*4d10*/  DMUL R8, R18, R18 ;  /* 0x0000001212087228 */ /* 0x000fc40000000000 */
[----:B------:R-:W-:Y:S01]  /*4d20*/  DADD R4, -R4, 1 ;  /* 0x3ff0000004047429 */ /* 0x000fe20000000100 */
[----:B------:R-:W4:Y:S01]  /*4d30*/  LDC.64 R36, c[0x0][0x3a8] ;  /* 0x0000ea00ff247b82 */ /* 0x000f220000000a00 */
[--C-:B------:R-:W-:Y:S02]  /*4d40*/  DADD R20, R2, -R12.reuse ;  /* 0x0000000002147229 */ /* 0x100fe4000000080c */
[----:B------:R-:W-:Y:S02]  /*4d50*/  DMUL R16, R14, R16 ;  /* 0x000000100e107228 */ /* 0x000fe40000000000 */
[----:B------:R-:W-:Y:S02]  /*4d60*/  DFMA R12, R2, R8, -R12 ;  /* 0x00000008020c722b */ /* 0x000fe4000000080c */
[----:B------:R-:W-:Y:S01]  /*4d70*/  DADD R8, -R8, 1 ;  /* 0x3ff0000008087429 */ /* 0x000fe20000000100 */
[----:B------:R-:W5:Y:S01]  /*4d80*/  LDC.64 R48, c[0x0][0x3c0] ;  /* 0x0000f000ff307b82 */ /* 0x000f620000000a00 */
[----:B------:R-:W-:Y:S01]  /*4d90*/  DMUL R34, R34, R4 ;  /* 0x0000000422227228 */ /* 0x000fe20000000000 */
[----:B--2---:R-:W-:Y:S01]  /*4da0*/  IMAD.WIDE R14, R33, 0x8, R46 ;  /* 0x00000008210e7825 */ /* 0x004fe200078e022e */
[----:B------:R-:W-:-:S02]  /*4db0*/  DMUL R20, R20, R18 ;  /* 0x0000001214147228 */ /* 0x000fc40000000000 */
[----:B------:R-:W-:Y:S02]  /*4dc0*/  DSETP.GE.AND P0, PT, R28, RZ, PT ;  /* 0x000000ff1c00722a */ /* 0x000fe40003f06000 */
[----:B------:R-:W-:Y:S01]  /*4dd0*/  DMUL R8, R6, R8 ;  /* 0x0000000806087228 */ /* 0x000fe20000000000 */
[----:B------:R-:W2:Y:S01]  /*4de0*/  LDC.64 R50, c[0x0][0x3c8] ;  /* 0x0000f200ff327b82 */ /* 0x000ea20000000a00 */
[C---:B---3--:R-:W-:Y:S02]  /*4df0*/  IMAD.WIDE R2, R33.reuse, 0x8, R38 ;  /* 0x0000000821027825 */ /* 0x048fe400078e0226 */
[----:B-1----:R-:W-:Y:S02]  /*4e00*/  DSETP.LEU.OR P0, PT, R22, UR4, !P0 ;  /* 0x0000000416007e2a */ /* 0x002fe4000c70b400 */
[C---:B0-----:R-:W-:Y:S01]  /*4e10*/  IMAD.WIDE R6, R33.reuse, 0x8, R44 ;  /* 0x0000000821067825 */ /* 0x041fe200078e022c */
[----:B------:R0:W-:Y:S03]  /*4e20*/  STG.E.64 desc[UR36][R2.64], R10 ;  /* 0x0000000a02007986 */ /* 0x0001e6000c101b24 */
[----:B----4-:R-:W-:Y:S01]  /*4e30*/  IMAD.WIDE R4, R33, 0x8, R36 ;  /* 0x0000000821047825 */ /* 0x010fe200078e0224 */
[----:B------:R-:W-:-:S04]  /*4e40*/  ISETP.NE.OR P0, PT, R42, 0x1, P0 ;  /* 0x000000012a00780c */ /* 0x000fc80000705670 */
[----:B------:R1:W-:Y:S01]  /*4e50*/  STG.E.64 desc[UR36][R4.64], R12 ;  /* 0x0000000c04007986 */ /* 0x0003e2000c101b24 */
[----:B-----5:R-:W-:-:S03]  /*4e60*/  IMAD.WIDE R18, R33, 0x8, R48 ;  /* 0x0000000821127825 */ /* 0x020fc600078e0230 */
[----:B------:R1:W-:Y:S01]  /*4e70*/  STG.E.64 desc[UR36][R6.64], R34 ;  /* 0x0000002206007986 */ /* 0x0003e2000c101b24 */
[----:B0-----:R-:W-:Y:S01]  /*4e80*/  MOV R2, 0x0 ;  /* 0x0000000000027802 */ /* 0x001fe20000000f00 */
[----:B------:R-:W-:Y:S02]  /*4e90*/  IMAD.MOV.U32 R3, RZ, RZ, 0x3ff00000 ;  /* 0x3ff00000ff037424 */ /* 0x000fe400078e00ff */
[----:B------:R1:W-:Y:S01]  /*4ea0*/  STG.E.64 desc[UR36][R14.64], R8 ;  /* 0x000000080e007986 */ /* 0x0003e2000c101b24 */
[----:B--2---:R-:W-:-:S03]  /*4eb0*/  IMAD.WIDE R36, R33, 0x8, R50 ;  /* 0x0000000821247825 */ /* 0x004fc600078e0232 */
[----:B------:R1:W-:Y:S04]  /*4ec0*/  STG.E.64 desc[UR36][R18.64], R16 ;  /* 0x0000001012007986 */ /* 0x0003e8000c101b24 */
[----:B------:R1:W-:Y:S01]  /*4ed0*/  STG.E.64 desc[UR36][R36.64], R20 ;  /* 0x0000001424007986 */ /* 0x0003e2000c101b24 */
[----:B------:R-:W-:Y:S05]  /*4ee0*/  @P0 BRA `(.L_x_1087) ;  /* 0x00000004000c0947 */ /* 0x000fea0003800000 */
[----:B------:R-:W-:Y:S01]  /*4ef0*/  DADD R10, -RZ, |R28| ;  /* 0x00000000ff0a7229 */ /* 0x000fe2000000051c */
[----:B------:R-:W-:Y:S01]  /*4f00*/  BSSY.RECONVERGENT B1, `(.L_x_1088) ;  /* 0x0000004000017945 */ /* 0x000fe20003800200 */
[----:B-1----:R-:W-:Y:S01]  /*4f10*/  IMAD.MOV.U32 R9, RZ, RZ, 0x40000000 ;  /* 0x40000000ff097424 */ /* 0x002fe200078e00ff */
[----:B------:R-:W-:-:S08]  /*4f20*/  MOV R0, 0x4f40 ;  /* 0x00004f4000007802 */ /* 0x000fd00000000f00 */
[----:B------:R-:W-:Y:S05]  /*4f30*/  CALL.REL.NOINC `($_Z17calc_trans_nonisoPdS_S_S_S_S_S_S_S_S_S_S_S_S_S_S_S_S_S_S_S_S_S_S_S_S_S_S_S_S_S_S_Piddddddiiiiiiid$__internal_accurate_pow) ;  /* 0x0000004800c87944 */ /* 0x000fea0003c00000 */
[----:B------:R-:W-:Y:S05]  /*4f40*/  BSYNC.RECONVERGENT B1 ;  /* 0x0000000000017941 */ /* 0x000fea0003800200 */
.L_x_1088:
        /* <DEDUP_REMOVED lines=33> */
.L_x_1089:
        /* <DEDUP_REMOVED lines=13> */
.L_x_1091:
[----:B------:R-:W-:Y:S05]  /*5230*/  BSYNC.RECONVERGENT B1 ;  /* 0x0000000000017941 */ /* 0x000fea0003800200 */
.L_x_1090:
        /* <DEDUP_REMOVED lines=12> */
[----:B------:R-:W-:-:S05]  /*5300*/  @P1 LOP3.LUT R5, R4, 0x3ff00000, RZ, 0xfc, !PT ;  /* 0x3ff0000004051812 */ /* 0x000fca00078efcff */
[----:B------:R-:W-:-:S07]  /*5310*/  IMAD.MOV.U32 R3, RZ, RZ, R5 ;  /* 0x000000ffff037224 */ /* 0x000fce00078e0005 */
.L_x_1087:
[----:B------:R-:W-:Y:S05]  /*5320*/  BSYNC.RECONVERGENT B0 ;  /* 0x0000000000007941 */ /* 0x000fea0003800200 */
.L_x_1086:
[----:B------:R-:W0:Y:S01]  /*5330*/  LDCU UR4, c[0x0][0x49c] ;  /* 0x00009380ff0477ac */ /* 0x000e220008000800 */
[----:B-1----:R-:W1:Y:S01]  /*5340*/  LDC.64 R8, c[0x0][0x498] ;  /* 0x00012600ff087b82 */ /* 0x002e620000000a00 */
[----:B------:R-:W-:Y:S01]  /*5350*/  IMAD.MOV.U32 R4, RZ, RZ, 0x1 ;  /* 0x00000001ff047424 */ /* 0x000fe200078e00ff */
[----:B------:R-:W-:Y:S06]  /*5360*/  BSSY.RECONVERGENT B1, `(.L_x_1092) ;  /* 0x0000017000017945 */ /* 0x000fec0003800200 */
[----:B------:R-:W2:Y:S01]  /*5370*/  LDC.64 R10, c[0x0][0x490] ;  /* 0x00012400ff0a7b82 */ /* 0x000ea20000000a00 */
[----:B0-----:R-:W1:Y:S01]  /*5380*/  MUFU.RCP64H R5, UR4 ;  /* 0x0000000400057d08 */ /* 0x001e620008001800 */
[----:B--2---:R-:W-:-:S02]  /*5390*/  DMUL R10, R28, R10 ;  /* 0x0000000a1c0a7228 */ /* 0x004fc40000000000 */
[----:B-1----:R-:W-:-:S08]  /*53a0*/  DFMA R6, R4, -R8, 1 ;  /* 0x3ff000000406742b */ /* 0x002fd00000000808 */
[----:B------:R-:W-:Y:S01]  /*53b0*/  DFMA R6, R6, R6, R6 ;  /* 0x000000060606722b */ /* 0x000fe20000000006 */
[----:B------:R-:W-:-:S07]  /*53c0*/  FSETP.GEU.AND P1, PT, |R11|, 6.5827683646048100446e-37, PT ;  /* 0x036000000b00780b */ /* 0x000fce0003f2e200 */
[----:B------:R-:W-:-:S08]  /*53d0*/  DFMA R6, R4, R6, R4 ;  /* 0x000000060406722b */ /* 0x000fd00000000004 */
[----:B------:R-:W-:-:S08]  /*53e0*/  DFMA R4, R6, -R8, 1 ;  /* 0x3ff000000604742b */ /* 0x000fd00000000808 */
[----:B------:R-:W-:-:S08]  /*53f0*/  DFMA R4, R6, R4, R6 ;  /* 0x000000040604722b */ /* 0x000fd00000000006 */
[----:B------:R-:W-:-:S08]  /*5400*/  DMUL R18, R10, R4 ;  /* 0x000000040a127228 */ /* 0x000fd00000000000 */
[----:B------:R-:W-:-:S08]  /*5410*/  DFMA R6, R18, -R8, R10 ;  /* 0x800000081206722b */ /* 0x000fd0000000000a */
[----:B------:R-:W-:-:S10]  /*5420*/  DFMA R18, R4, R6, R18 ;  /* 0x000000060412722b */ /* 0x000fd40000000012 */
[----:B------:R-:W-:-:S05]  /*5430*/  FFMA R0, RZ, UR4, R19 ;  /* 0x00000004ff007c23 */ /* 0x000fca0008000013 */
[----:B------:R-:W-:-:S13]  /*5440*/  FSETP.GT.AND P0, PT, |R0|, 1.469367938527859385e-39, PT ;  /* 0x001000000000780b */ /* 0x000fda0003f04200 */
[----:B------:R-:W-:Y:S05]  /*5450*/  @P0 BRA P1, `(.L_x_1093) ;  /* 0x00000000001c0947 */ /* 0x000fea0000800000 */
[----:B------:R-:W0:Y:S01]  /*5460*/  LDCU.64 UR4, c[0x0][0x498] ;  /* 0x00009300ff0477ac */ /* 0x000e220008000a00 */
[----:B------:R-:W-:Y:S01]  /*5470*/  MOV R0, 0x54b0 ;  /* 0x000054b000007802 */ /* 0x000fe20000000f00 */
[----:B0-----:R-:W-:Y:S01]  /*5480*/  IMAD.U32 R4, RZ, RZ, UR4 ;  /* 0x00000004ff047e24 */ /* 0x001fe2000f8e00ff */
[----:B------:R-:W-:-:S07]  /*5490*/  MOV R5, UR5 ;  /* 0x0000000500057c02 */ /* 0x000fce0008000f00 */
[----:B------:R-:W-:Y:S05]  /*54a0*/  CALL.REL.NOINC `($__internal_20_$__cuda_sm20_div_rn_f64_full) ;  /* 0x0000003c00447944 */ /* 0x000fea0003c00000 */
[----:B------:R-:W-:Y:S02]  /*54b0*/  IMAD.MOV.U32 R18, RZ, RZ, R14 ;  /* 0x000000ffff127224 */ /* 0x000fe400078e000e */
[----:B------:R-:W-:-:S07]  /*54c0*/  IMAD.MOV.U32 R19, RZ, RZ, R15 ;  /* 0x000000ffff137224 */ /* 0x000fce00078e000f */
.L_x_1093:
[----:B------:R-:W-:Y:S05]  /*54d0*/  BSYNC.RECONVERGENT B1 ;  /* 0x0000000000017941 */ /* 0x000fea0003800200 */
.L_x_1092:
[----:B------:R-:W0:Y:S01]  /*54e0*/  LDCU.64 UR4, c[0x0][0x490] ;  /* 0x00009200ff0477ac */ /* 0x000e220008000a00 */
[----:B------:R-:W-:Y:S01]  /*54f0*/  DFMA R42, R40, R2, R18 ;  /* 0x00000002282a722b */ /* 0x000fe20000000012 */
[----:B------:R-:W-:Y:S01]  /*5500*/  BSSY.RECONVERGENT B0, `(.L_x_1094) ;  /* 0x0000005000007945 */ /* 0x000fe20003800200 */
[----:B------:R-:W-:Y:S01]  /*5510*/  IMAD.MOV.U32 R9, RZ, RZ, -0x40000000 ;  /* 0xc0000000ff097424 */ /* 0x000fe200078e00ff */
[----:B------:R-:W-:Y:S01]  /*5520*/  MOV R0, 0x5550 ;  /* 0x0000555000007802 */ /* 0x000fe20000000f00 */
[----:B0-----:R-:W-:-:S11]  /*5530*/  DADD R10, -RZ, |UR4| ;  /* 0x40000004ff0a7e29 */ /* 0x001fd60008000100 */
[----:B------:R-:W-:Y:S05]  /*5540*/  CALL.REL.NOINC `($_Z17calc_trans_nonisoPdS_S_S_S_S_S_S_S_S_S_S_S_S_S_S_S_S_S_S_S_S_S_S_S_S_S_S_S_S_S_S_Piddddddiiiiiiid$__internal_accurate_pow) ;  /* 0x0000004400447944 */ /* 0x000fea0003c00000 */
[----:B------:R-:W-:Y:S05]  /*5550*/  BSYNC.RECONVERGENT B0 ;  /* 0x0000000000007941 */ /* 0x000fea0003800200 */
.L_x_1094:
[----:B------:R-:W0:Y:S01]  /*5560*/  LDC.64 R6, c[0x0][0x490] ;  /* 0x00012400ff067b82 */ /* 0x000e220000000a00 */
[----:B------:R-:W-:Y:S01]  /*5570*/  MOV R37, R9 ;  /* 0x0000000900257202 */ /* 0x000fe20000000f00 */
[----:B------:R-:W-:Y:S01]  /*5580*/  IMAD.MOV.U32 R36, RZ, RZ, R8 ;  /* 0x000000ffff247224 */ /* 0x000fe200078e0008 */
[----:B------:R-:W1:Y:S03]  /*5590*/  LDCU.64 UR4, c[0x0][0x4a0] ;  /* 0x00009400ff0477ac */ /* 0x000e660008000a00 */
[----:B------:R-:W-:Y:S02]  /*55a0*/  IMAD.MOV.U32 R4, RZ, RZ, R36 ;  /* 0x000000ffff047224 */ /* 0x000fe400078e0024 */
[----:B------:R-:W-:Y:S01]  /*55b0*/  IMAD.MOV.U32 R5, RZ, RZ, R37 ;  /* 0x000000ffff057224 */ /* 0x000fe200078e0025 */
[C---:B0-----:R-:W-:Y:S02]  /*55c0*/  DADD R46, R6.reuse, -2 ;  /* 0xc0000000062e7429 */ /* 0x041fe40000000000 */
[----:B------:R-:W-:-:S02]  /*55d0*/  DSETP.NEU.AND P0, PT, R6, RZ, PT ;  /* 0x000000ff0600722a */ /* 0x000fc40003f0d000 */
[----:B------:R-:W-:-:S06]  /*55e0*/  DSETP.NEU.AND P2, PT, R6, 1, PT ;  /* 0x3ff000000600742a */ /* 0x000fcc0003f4d000 */
[----:B------:R-:W-:-:S04]  /*55f0*/  LOP3.LUT R46, R47, 0x7ff00000, RZ, 0xc0, !PT ;  /* 0x7ff000002f2e7812 */ /* 0x000fc800078ec0ff */
[----:B------:R-:W-:Y:S02]  /*5600*/  ISETP.NE.AND P1, PT, R46, 0x7ff00000, PT ;  /* 0x7ff000002e00780c */ /* 0x000fe40003f25270 */
[----:B------:R-:W-:Y:S02]  /*5610*/  @!P0 IMAD.MOV.U32 R4, RZ, RZ, 0x0 ;  /* 0x00000000ff048424 */ /* 0x000fe400078e00ff */
[----:B------:R-:W-:-:S09]  /*5620*/  @!P0 IMAD.MOV.U32 R5, RZ, RZ, 0x7ff00000 ;  /* 0x7ff00000ff058424 */ /* 0x000fd200078e00ff */
[----:B-1----:R-:W-:Y:S05]  /*5630*/  @P1 BRA `(.L_x_1095) ;  /* 0x0000000000141947 */ /* 0x002fea0003800000 */
[----:B------:R-:W-:-:S14]  /*5640*/  DSETP.NAN.AND P0, PT, R6, R6, PT ;  /* 0x000000060600722a */ /* 0x000fdc0003f08000 */
[----:B------:R-:W-:Y:S01]  /*5650*/  @P0 DADD R4, R6, -2 ;  /* 0xc000000006040429 */ /* 0x000fe20000000000 */
[----:B------:R-:W-:Y:S10]  /*5660*/  @P0 BRA `(.L_x_1095) ;  /* 0x0000000000080947 */ /* 0x000ff40003800000 */
[----:B------:R-:W-:-:S14]  /*5670*/  DSETP.NEU.AND P0, PT, |R6|, +INF , PT ;  /* 0x7ff000000600742a */ /* 0x000fdc0003f0d200 */
[----:B------:R-:W-:-:S07]  /*5680*/  @!P0 CS2R R4, SRZ ;  /* 0x0000000000048805 */ /* 0x000fce000001ff00 */
.L_x_1095:
[----:B------:R-:W-:Y:S01]  /*5690*/  FSEL R16, R4, RZ, P2 ;  /* 0x000000ff04107208 */ /* 0x000fe20001000000 */
[----:B------:R-:W-:Y:S01]  /*56a0*/  DADD R10, -RZ, |UR4| ;  /* 0x40000004ff0a7e29 */ /* 0x000fe20008000100 */
[----:B------:R-:W-:Y:S01]  /*56b0*/  FSEL R17, R5, 1.875, P2 ;  /* 0x3ff0000005117808 */ /* 0x000fe20001000000 */
[----:B------:R-:W-:Y:S01]  /*56c0*/  DADD R4, -R22, R2 ;  /* 0x0000000016047229 */ /* 0x000fe20000000102 */
[----:B------:R-:W-:Y:S01]  /*56d0*/  BSSY.RECONVERGENT B0, `(.L_x_1096) ;  /* 0x0000006000007945 */ /* 0x000fe20003800200 */
[----:B------:R-:W-:Y:S02]  /*56e0*/  MOV R9, 0xc0000000 ;  /* 0xc000000000097802 */ /* 0x000fe40000000f00 */
[----:B------:R-:W-:Y:S01]  /*56f0*/  MOV R0, 0x5730 ;  /* 0x0000573000007802 */ /* 0x000fe20000000f00 */
[----:B------:R-:W-:-:S08]  /*5700*/  DMUL R16, R2, R16 ;  /* 0x0000001002107228 */ /* 0x000fd00000000000 */
[----:B------:R-:W-:-:S11]  /*5710*/  DMUL R16, R16, R4 ;  /* 0x0000000410107228 */ /* 0x000fd60000000000 */
[----:B------:R-:W-:Y:S05]  /*5720*/  CALL.REL.NOINC `($_Z17calc_trans_nonisoPdS_S_S_S_S_S_S_S_S_S_S_S_S_S_S_S_S_S_S_S_S_S_S_S_S_S_S_S_S_S_S_Piddddddiiiiiiid$__internal_accurate_pow) ;  /* 0x0000004000cc7944 */ /* 0x000fea0003c00000 */
[----:B------:R-:W-:Y:S05]  /*5730*/  BSYNC.RECONVERGENT B0 ;  /* 0x0000000000007941 */ /* 0x000fea0003800200 */
.L_x_1096:
[----:B------:R-:W0:Y:S01]  /*5740*/  LDC R0, c[0x0][0x494] ;  /* 0x00012500ff007b82 */ /* 0x000e220000000800 */
[----:B------:R-:W-:Y:S02]  /*5750*/  IMAD.MOV.U32 R39, RZ, RZ, R9 ;  /* 0x000000ffff277224 */ /* 0x000fe400078e0009 */
[----:B------:R-:W-:-:S05]  /*5760*/  IMAD.MOV.U32 R38, RZ, RZ, R8 ;  /* 0x000000ffff267224 */ /* 0x000fca00078e0008 */
[----:B------:R-:W1:Y:S08]  /*5770*/  LDC.64 R14, c[0x0][0x4a0] ;  /* 0x00012800ff0e7b82 */ /* 0x000e700000000a00 */
[----:B------:R-:W2:Y:S01]  /*5780*/  LDC.64 R10, c[0x0][0x490] ;  /* 0x00012400ff0a7b82 */ /* 0x000ea20000000a00 */
[----:B0-----:R-:W2:Y:S01]  /*5790*/  MUFU.RCP64H R7, R0 ;  /* 0x0000000000077308 */ /* 0x001ea20000001800 */
[----:B------:R-:W-:Y:S01]  /*57a0*/  VIADD R6, R0, 0x300402 ;  /* 0x0030040200067836 */ /* 0x000fe20000000000 */
[----:B-1----:R-:W-:-:S02]  /*57b0*/  DADD R4, R14, -2 ;  /* 0xc00000000e047429 */ /* 0x002fc40000000000 */
[C---:B------:R-:W-:Y:S02]  /*57c0*/  DSETP.NEU.AND P0, PT, R14.reuse, RZ, PT ;  /* 0x000000ff0e00722a */ /* 0x040fe40003f0d000 */
[----:B------:R-:W-:Y:S02]  /*57d0*/  DSETP.NEU.AND P1, PT, R14, 1, PT ;  /* 0x3ff000000e00742a */ /* 0x000fe40003f2d000 */
[----:B------:R-:W-:Y:S01]  /*57e0*/  IMAD.MOV.U32 R4, RZ, RZ, R38 ;  /* 0x000000ffff047224 */ /* 0x000fe200078e0026 */
[----:B--2---:R-:W-:-:S03]  /*57f0*/  DFMA R12, R6, -R10, 1 ;  /* 0x3ff00000060c742b */ /* 0x004fc6000000080a */
[----:B------:R-:W-:Y:S02]  /*5800*/  LOP3.LUT R47, R5, 0x7ff00000, RZ, 0xc0, !PT ;  /* 0x7ff00000052f7812 */ /* 0x000fe400078ec0ff */
[----:B------:R-:W-:Y:S02]  /*5810*/  MOV R5, R39 ;  /* 0x0000002700057202 */ /* 0x000fe40000000f00 */
[----:B------:R-:W-:Y:S02]  /*5820*/  ISETP.NE.AND P2, PT, R47, 0x7ff00000, PT ;  /* 0x7ff000002f00780c */ /* 0x000fe40003f45270 */
[----:B------:R-:W-:Y:S01]  /*5830*/  @!P0 IMAD.MOV.U32 R4, RZ, RZ, 0x0 ;  /* 0x00000000ff048424 */ /* 0x000fe200078e00ff */
[----:B------:R-:W-:Y:S01]  /*5840*/  DFMA R12, R12, R12, R12 ;  /* 0x0000000c0c0c722b */ /* 0x000fe2000000000c */
[----:B------:R-:W-:Y:S01]  /*5850*/  P2R R8, PR, RZ, 0x4 ;  /* 0x00000004ff087803 */ /* 0x000fe20000000000 */
[----:B------:R-:W-:-:S06]  /*5860*/  @!P0 IMAD.MOV.U32 R5, RZ, RZ, 0x7ff00000 ;  /* 0x7ff00000ff058424 */ /* 0x000fcc00078e00ff */
[----:B------:R-:W-:-:S08]  /*5870*/  DFMA R12, R6, R12, R6 ;  /* 0x0000000c060c722b */ /* 0x000fd00000000006 */
[----:B------:R-:W-:Y:S01]  /*5880*/  DFMA R10, R12, -R10, 1 ;  /* 0x3ff000000c0a742b */ /* 0x000fe2000000080a */
[----:B------:R-:W-:Y:S10]  /*5890*/  @P2 BRA `(.L_x_1097) ;  /* 0x0000000000142947 */ /* 0x000ff40003800000 */
[----:B------:R-:W-:-:S14]  /*58a0*/  DSETP.NAN.AND P0, PT, R14, R14, PT ;  /* 0x0000000e0e00722a */ /* 0x000fdc0003f08000 */
[----:B------:R-:W-:Y:S01]  /*58b0*/  @P0 DADD R4, R14, -2 ;  /* 0xc00000000e040429 */ /* 0x000fe20000000000 */
[----:B------:R-:W-:Y:S10]  /*58c0*/  @P0 BRA `(.L_x_1097) ;  /* 0x0000000000080947 */ /* 0x000ff40003800000 */
[----:B------:R-:W-:-:S14]  /*58d0*/  DSETP.NEU.AND P0, PT, |R14|, +INF , PT ;  /* 0x7ff000000e00742a */ /* 0x000fdc0003f0d200 */
[----:B------:R-:W-:-:S07]  /*58e0*/  @!P0 CS2R R4, SRZ ;  /* 0x0000000000048805 */ /* 0x000fce000001ff00 */
.L_x_1097:
[----:B------:R-:W-:Y:S01]  /*58f0*/  FSETP.GEU.AND P0, PT, |R6|, 5.8789094863358348022e-39, PT ;  /* 0x004004020600780b */ /* 0x000fe20003f0e200 */
[----:B------:R-:W-:Y:S01]  /*5900*/  DFMA R34, R12, R10, R12 ;  /* 0x0000000a0c22722b */ /* 0x000fe2000000000c */
[----:B------:R-:W-:Y:S02]  /*5910*/  FSEL R4, R4, RZ, P1 ;  /* 0x000000ff04047208 */ /* 0x000fe40000800000 */
[----:B------:R-:W-:-:S06]  /*5920*/  FSEL R5, R5, 1.875, P1 ;  /* 0x3ff0000005057808 */ /* 0x000fcc0000800000 */
[----:B------:R-:W-:-:S03]  /*5930*/  DFMA R16, R40, R16, -R4 ;  /* 0x000000102810722b */ /* 0x000fc60000000804 */
[----:B------:R-:W-:Y:S08]  /*5940*/  @P0 BRA `(.L_x_1098) ;  /* 0x0000000000240947 */ /* 0x000ff00003800000 */
[----:B------:R-:W0:Y:S01]  /*5950*/  LDCU.64 UR4, c[0x0][0x490] ;  /* 0x00009200ff0477ac */ /* 0x000e220008000a00 */
[----:B------:R-:W-:-:S04]  /*5960*/  LOP3.LUT R0, R0, 0x7fffffff, RZ, 0xc0, !PT ;  /* 0x7fffffff00007812 */ /* 0x000fc800078ec0ff */
[----:B------:R-:W-:Y:S02]  /*5970*/  IADD3 R51, PT, PT, R0, -0x100000, RZ ;  /* 0xfff0000000337810 */ /* 0x000fe40007ffe0ff */
[----:B------:R-:W-:Y:S01]  /*5980*/  MOV R0, 0x59c0 ;  /* 0x000059c000007802 */ /* 0x000fe20000000f00 */
[----:B0-----:R-:W-:Y:S02]  /*5990*/  IMAD.U32 R14, RZ, RZ, UR4 ;  /* 0x00000004ff0e7e24 */ /* 0x001fe4000f8e00ff */
[----:B------:R-:W-:-:S07]  /*59a0*/  IMAD.U32 R15, RZ, RZ, UR5 ;  /* 0x00000005ff0f7e24 */ /* 0x000fce000f8e00ff */
[----:B------:R-:W-:Y:S05]  /*59b0*/  CALL.REL.NOINC `($__internal_19_$__cuda_sm20_dblrcp_rn_slowpath_v3) ;  /* 0x00000034004c7944 */ /* 0x000fea0003c00000 */
[----:B------:R-:W-:Y:S02]  /*59c0*/  IMAD.MOV.U32 R34, RZ, RZ, R56 ;  /* 0x000000ffff227224 */ /* 0x000fe400078e0038 */
[----:B------:R-:W-:-:S07]  /*59d0*/  IMAD.MOV.U32 R35, RZ, RZ, R57 ;  /* 0x000000ffff237224 */ /* 0x000fce00078e0039 */
.L_x_1098:
[----:B------:R-:W0:Y:S01]  /*59e0*/  LDCU.64 UR4, c[0x0][0x4a0] ;  /* 0x00009400ff0477ac */ /* 0x000e220008000a00 */
[----:B------:R-:W-:Y:S01]  /*59f0*/  BSSY.RECONVERGENT B0, `(.L_x_1099) ;  /* 0x0000014000007945 */ /* 0x000fe20003800200 */
[----:B0-----:R-:W-:-:S08]  /*5a00*/  DMUL R4, R2, UR4 ;  /* 0x0000000402047c28 */ /* 0x001fd00008000000 */
[----:B------:R-:W-:-:S06]  /*5a10*/  DMUL R10, R40, R4 ;  /* 0x00000004280a7228 */ /* 0x000fcc0000000000 */
[----:B------:R-:W0:Y:S04]  /*5a20*/  MUFU.RCP64H R5, R11 ;  /* 0x0000000b00057308 */ /* 0x000e280000001800 */
[----:B------:R-:W-:-:S05]  /*5a30*/  VIADD R4, R11, 0x300402 ;  /* 0x003004020b047836 */ /* 0x000fca0000000000 */
[----:B------:R-:W-:Y:S01]  /*5a40*/  FSETP.GEU.AND P0, PT, |R4|, 5.8789094863358348022e-39, PT ;  /* 0x004004020400780b */ /* 0x000fe20003f0e200 */
[----:B0-----:R-:W-:-:S08]  /*5a50*/  DFMA R6, -R10, R4, 1 ;  /* 0x3ff000000a06742b */ /* 0x001fd00000000104 */
[----:B------:R-:W-:-:S08]  /*5a60*/  DFMA R6, R6, R6, R6 ;  /* 0x000000060606722b */ /* 0x000fd00000000006 */
[----:B------:R-:W-:-:S08]  /*5a70*/  DFMA R6, R4, R6, R4 ;  /* 0x000000060406722b */ /* 0x000fd00000000004 */
[----:B------:R-:W-:-:S08]  /*5a80*/  DFMA R8, -R10, R6, 1 ;  /* 0x3ff000000a08742b */ /* 0x000fd00000000106 */
[----:B------:R-:W-:Y:S01]  /*5a90*/  DFMA R48, R6, R8, R6 ;  /* 0x000000080630722b */ /* 0x000fe20000000006 */
[----:B------:R-:W-:Y:S10]  /*5aa0*/  @P0 BRA `(.L_x_1100) ;  /* 0x0000000000200947 */ /* 0x000ff40003800000 */
[----:B------:R-:W-:Y:S01]  /*5ab0*/  LOP3.LUT R0, R11, 0x7fffffff, RZ, 0xc0, !PT ;  /* 0x7fffffff0b007812 */ /* 0x000fe200078ec0ff */
[----:B------:R-:W-:Y:S01]  /*5ac0*/  IMAD.MOV.U32 R14, RZ, RZ, R10 ;  /* 0x000000ffff0e7224 */ /* 0x000fe200078e000a */
[----:B------:R-:W-:-:S03]  /*5ad0*/  MOV R15, R11 ;  /* 0x0000000b000f7202 */ /* 0x000fc60000000f00 */
[----:B------:R-:W-:Y:S01]  /*5ae0*/  VIADD R51, R0, 0xfff00000 ;  /* 0xfff0000000337836 */ /* 0x000fe20000000000 */
[----:B------:R-:W-:-:S07]  /*5af0*/  MOV R0, 0x5b10 ;  /* 0x00005b1000007802 */ /* 0x000fce0000000f00 */
[----:B------:R-:W-:Y:S05]  /*5b00*/  CALL.REL.NOINC `($__internal_19_$__cuda_sm20_dblrcp_rn_slowpath_v3) ;  /* 0x0000003000f87944 */ /* 0x000fea0003c00000 */
[----:B------:R-:W-:Y:S02]  /*5b10*/  IMAD.MOV.U32 R48, RZ, RZ, R56 ;  /* 0x000000ffff307224 */ /* 0x000fe400078e0038 */
[----:B------:R-:W-:-:S07]  /*5b20*/  IMAD.MOV.U32 R49, RZ, RZ, R57 ;  /* 0x000000ffff317224 */ /* 0x000fce00078e0039 */
.L_x_1100:
[----:B------:R-:W-:Y:S05]  /*5b30*/  BSYNC.RECONVERGENT B0 ;  /* 0x0000000000007941 */ /* 0x000fea0003800200 */
.L_x_1099:
[----:B------:R-:W0:Y:S01]  /*5b40*/  LDCU.128 UR4, c[0x0][0x490] ;  /* 0x00009200ff0477ac */ /* 0x000e220008000c00 */
[----:B------:R-:W-:Y:S01]  /*5b50*/  IMAD.MOV.U32 R4, RZ, RZ, 0x1 ;  /* 0x00000001ff047424 */ /* 0x000fe200078e00ff */
[----:B------:R-:W-:Y:S01]  /*5b60*/  BSSY.RECONVERGENT B1, `(.L_x_1101) ;  /* 0x000001d000017945 */ /* 0x000fe20003800200 */
[----:B------:R-:W-:Y:S02]  /*5b70*/  DADD R48, R48, R34 ;  /* 0x0000000030307229 */ /* 0x000fe40000000022 */
[----:B0-----:R-:W-:Y:S01]  /*5b80*/  DMUL R2, R2, UR6 ;  /* 0x0000000602027c28 */ /* 0x001fe20008000000 */
[----:B------:R-:W0:Y:S07]  /*5b90*/  LDCU.64 UR6, c[0x0][0x4a0] ;  /* 0x00009400ff0677ac */ /* 0x000e2e0008000a00 */
[----:B------:R-:W-:-:S06]  /*5ba0*/  DMUL R8, R40, R2 ;  /* 0x0000000228087228 */ /* 0x000fcc0000000000 */
[----:B------:R-:W1:Y:S02]  /*5bb0*/  MUFU.RCP64H R5, R9 ;  /* 0x0000000900057308 */ /* 0x000e640000001800 */
[----:B-1----:R-:W-:-:S08]  /*5bc0*/  DFMA R2, -R8, R4, 1 ;  /* 0x3ff000000802742b */ /* 0x002fd00000000104 */
[----:B------:R-:W-:Y:S02]  /*5bd0*/  DFMA R6, R2, R2, R2 ;  /* 0x000000020206722b */ /* 0x000fe40000000002 */
[----:B------:R-:W-:-:S06]  /*5be0*/  DMUL R2, R22, UR4 ;  /* 0x0000000416027c28 */ /* 0x000fcc0008000000 */
[----:B------:R-:W-:Y:S02]  /*5bf0*/  DFMA R6, R4, R6, R4 ;  /* 0x000000060406722b */ /* 0x000fe40000000004 */
[----:B------:R-:W-:-:S06]  /*5c00*/  DMUL R2, R2, R28 ;  /* 0x0000001c02027228 */ /* 0x000fcc0000000000 */
[----:B------:R-:W-:Y:S02]  /*5c10*/  DFMA R4, -R8, R6, 1 ;  /* 0x3ff000000804742b */ /* 0x000fe40000000106 */
[----:B0-----:R-:W-:-:S06]  /*5c20*/  DMUL R44, R2, UR6 ;  /* 0x00000006022c7c28 */ /* 0x001fcc0008000000 */
        /* <DEDUP_REMOVED lines=13> */
[----:B------:R-:W-:Y:S05]  /*5d00*/  CALL.REL.NOINC `($__internal_20_$__cuda_sm20_div_rn_f64_full) ;  /* 0x00000034002c7944 */ /* 0x000fea0003c00000 */
[----:B------:R-:W-:Y:S01]  /*5d10*/  IMAD.MOV.U32 R2, RZ, RZ, R14 ;  /* 0x000000ffff027224 */ /* 0x000fe200078e000e */
[----:B------:R-:W-:-:S07]  /*5d20*/  MOV R3, R15 ;  /* 0x0000000f00037202 */ /* 0x000fce0000000f00 */
.L_x_1102:
[----:B------:R-:W-:Y:S05]  /*5d30*/  BSYNC.RECONVERGENT B1 ;  /* 0x0000000000017941 */ /* 0x000fea0003800200 */
.L_x_1101:
        /* <DEDUP_REMOVED lines=19> */
[----:B------:R-:W-:Y:S05]  /*5e70*/  CALL.REL.NOINC `($__internal_20_$__cuda_sm20_div_rn_f64_full) ;  /* 0x0000003000d07944 */ /* 0x000fea0003c00000 */
[----:B------:R-:W-:Y:S01]  /*5e80*/  IMAD.MOV.U32 R4, RZ, RZ, R14 ;  /* 0x000000ffff047224 */ /* 0x000fe200078e000e */
[----:B------:R-:W-:-:S07]  /*5e90*/  MOV R5, R15 ;  /* 0x0000000f00057202 */ /* 0x000fce0000000f00 */
.L_x_1104:
[----:B------:R-:W-:Y:S05]  /*5ea0*/  BSYNC.RECONVERGENT B1 ;  /* 0x0000000000017941 */ /* 0x000fea0003800200 */
.L_x_1103:
[----:B------:R-:W-:Y:S01]  /*5eb0*/  DFMA R48, R48, R4, R2 ;  /* 0x000000043030722b */ /* 0x000fe20000000002 */
[----:B------:R-:W-:Y:S07]  /*5ec0*/  BSSY.RECONVERGENT B6, `(.L_x_1105) ;  /* 0x0000029000067945 */ /* 0x000fee0003800200 */
[----:B------:R-:W-:-:S08]  /*5ed0*/  DMUL R16, R48, 0.5 ;  /* 0x3fe0000030107828 */ /* 0x000fd00000000000 */
[----:B------:R-:W-:-:S14]  /*5ee0*/  DSETP.GEU.AND P0, PT, |R16|, 100000000, PT ;  /* 0x4197d7841000742a */ /* 0x000fdc0003f0e200 */
[----:B------:R-:W-:Y:S05]  /*5ef0*/  @!P0 BRA `(.L_x_1106) ;  /* 0x0000000000948947 */ /* 0x000fea0003800000 */
[----:B------:R-:W0:Y:S02]  /*5f00*/  LDCU UR4, c[0x0][0x4d0] ;  /* 0x00009a00ff0477ac */ /* 0x000e240008000800 */
[----:B0-----:R-:W-:-:S09]  /*5f10*/  UISETP.NE.AND UP0, UPT, UR4, 0x1, UPT ;  /* 0x000000010400788c */ /* 0x001fd2000bf05270 */
[----:B------:R-:W-:Y:S05]  /*5f20*/  BRA.U UP0, `(.L_x_1107) ;  /* 0x0000000100207547 */ /* 0x000fea000b800000 */
[----:B------:R-:W-:Y:S01]  /*5f30*/  MOV R0, 0x40 ;  /* 0x0000004000007802 */ /* 0x000fe20000000f00 */
[----:B------:R-:W0:Y:S01]  /*5f40*/  LDCU.64 UR4, c[0x4][URZ] ;  /* 0x01000000ff0477ac */ /* 0x000e220008000a00 */
[----:B------:R-:W-:Y:S02]  /*5f50*/  CS2R R6, SRZ ;  /* 0x0000000000067805 */ /* 0x000fe4000001ff00 */
[----:B------:R1:W2:Y:S01]  /*5f60*/  LDC.64 R2, c[0x4][R0] ;  /* 0x0100000000027b82 */ /* 0x0002a20000000a00 */
[----:B0-----:R-:W-:Y:S02]  /*5f70*/  IMAD.U32 R4, RZ, RZ, UR4 ;  /* 0x00000004ff047e24 */ /* 0x001fe4000f8e00ff */
[----:B-1----:R-:W-:-:S07]  /*5f80*/  IMAD.U32 R5, RZ, RZ, UR5 ;  /* 0x00000005ff057e24 */ /* 0x002fce000f8e00ff */
[----:B------:R-:W-:-:S07]  /*5f90*/  LEPC R20, `(.L_x_1107) ;  /* 0x000000001014794e */ /* 0x000fce0000000000 */
[----:B--2---:R-:W-:Y:S05]  /*5fa0*/  CALL.ABS.NOINC R2 ;  /* 0x0000000002007343 */ /* 0x004fea0003c00000 */
.L_x_1107:
[----:B------:R-:W-:Y:S01]  /*5fb0*/  DADD R8, -RZ, |R16| ;  /* 0x00000000ff087229 */ /* 0x000fe20000000510 */
[----:B------:R-:W-:Y:S01]  /*5fc0*/  IMAD.MOV.U32 R2, RZ, RZ, 0x1 ;  /* 0x00000001ff027424 */ /* 0x000fe200078e00ff */
[C---:B------:R-:W-:Y:S01]  /*5fd0*/  DMUL R10, R16.reuse, 100000000 ;  /* 0x4197d784100a7828 */ /* 0x040fe20000000000 */
[----:B------:R-:W-:Y:S03]  /*5fe0*/  BSSY.RECONVERGENT B1, `(.L_x_1108) ;  /* 0x0000014000017945 */ /* 0x000fe60003800200 */
[----:B------:R-:W0:Y:S06]  /*5ff0*/  MUFU.RCP64H R3, R9 ;  /* 0x0000000900037308 */ /* 0x000e2c0000001800 */
[----:B------:R-:W-:Y:S01]  /*6000*/  FSETP.GEU.AND P1, PT, |R11|, 6.5827683646048100446e-37, PT ;  /* 0x036000000b00780b */ /* 0x000fe20003f2e200 */
[----:B0-----:R-:W-:-:S08]  /*6010*/  DFMA R4, -|R16|, R2, 1 ;  /* 0x3ff000001004742b */ /* 0x001fd00000000302 */
[----:B------:R-:W-:-:S08]  /*6020*/  DFMA R4, R4, R4, R4 ;  /* 0x000000040404722b */ /* 0x000fd00000000004 */
[----:B------:R-:W-:-:S08]  /*6030*/  DFMA R4, R2, R4, R2 ;  /* 0x000000040204722b */ /* 0x000fd00000000002 */
[----:B------:R-:W-:-:S08]  /*6040*/  DFMA R2, -|R16|, R4, 1 ;  /* 0x3ff000001002742b */ /* 0x000fd00000000304 */
[----:B------:R-:W-:-:S08]  /*6050*/  DFMA R2, R4, R2, R4 ;  /* 0x000000020402722b */ /* 0x000fd00000000004 */
[----:B------:R-:W-:-:S08]  /*6060*/  DMUL R4, R10, R2 ;  /* 0x000000020a047228 */ /* 0x000fd00000000000 */
[----:B------:R-:W-:-:S08]  /*6070*/  DFMA R6, -|R16|, R4, R10 ;  /* 0x000000041006722b */ /* 0x000fd0000000030a */
        /* <DEDUP_REMOVED lines=10> */
.L_x_1109:
[----:B------:R-:W-:Y:S05]  /*6120*/  BSYNC.RECONVERGENT B1 ;  /* 0x0000000000017941 */ /* 0x000fea0003800200 */
.L_x_1108:
[----:B------:R-:W-:Y:S02]  /*6130*/  IMAD.MOV.U32 R16, RZ, RZ, R2 ;  /* 0x000000ffff107224 */ /* 0x000fe400078e0002 */
[----:B------:R-:W-:-:S07]  /*6140*/  IMAD.MOV.U32 R17, RZ, RZ, R3 ;  /* 0x000000ffff117224 */ /* 0x000fce00078e0003 */
.L_x_1106:
[----:B------:R-:W-:Y:S05]  /*6150*/  BSYNC.RECONVERGENT B6 ;  /* 0x0000000000067941 */ /* 0x000fea0003800200 */
.L_x_1105:
[----:B------:R-:W0:Y:S01]  /*6160*/  LDC.64 R4, c[0x0][0x3d0] ;  /* 0x0000f400ff047b82 */ /* 0x000e220000000a00 */
[----:B------:R-:W1:Y:S01]  /*6170*/  LDCU.64 UR4, c[0x0][0x4d8] ;  /* 0x00009b00ff0477ac */ /* 0x000e620008000a00 */
[----:B------:R-:W-:Y:S01]  /*6180*/  DSETP.GE.AND P0, PT, R26, RZ, PT ;  /* 0x000000ff1a00722a */ /* 0x000fe20003f06000 */
[----:B------:R-:W-:Y:S01]  /*6190*/  BSSY.RECONVERGENT B0, `(.L_x_1110) ;  /* 0x000004c000007945 */ /* 0x000fe20003800200 */
[----:B------:R-:W-:Y:S01]  /*61a0*/  MOV R2, 0x0 ;  /* 0x0000000000027802 */ /* 0x000fe20000000f00 */
[----:B------:R-:W-:-:S03]  /*61b0*/  IMAD.MOV.U32 R3, RZ, RZ, 0x3ff00000 ;  /* 0x3ff00000ff037424 */ /* 0x000fc600078e00ff */
[----:B------:R-:W2:Y:S01]  /*61c0*/  LDC R0, c[0x0][0x4cc] ;  /* 0x00013300ff007b82 */ /* 0x000ea20000000800 */
[----:B-1----:R-:W-:Y:S01]  /*61d0*/  DSETP.LEU.OR P0, PT, R24, UR4, !P0 ;  /* 0x0000000418007e2a */ /* 0x002fe2000c70b400 */
[----:B0-----:R-:W-:-:S05]  /*61e0*/  IMAD.WIDE R4, R33, 0x8, R4 ;  /* 0x0000000821047825 */ /* 0x001fca00078e0204 */
[----:B------:R0:W-:Y:S01]  /*61f0*/  STG.E.64 desc[UR36][R4.64], R16 ;  /* 0x0000001004007986 */ /* 0x0001e2000c101b24 */
[----:B--2---:R-:W-:-:S13]  /*6200*/  ISETP.NE.OR P0, PT, R0, 0x1, P0 ;  /* 0x000000010000780c */ /* 0x004fda0000705670 */
[----:B0-----:R-:W-:Y:S05]  /*6210*/  @P0 BRA `(.L_x_1111) ;  /* 0x00000004000c0947 */ /* 0x001fea0003800000 */
[----:B------:R-:W-:Y:S01]  /*6220*/  DADD R10, -RZ, |R26| ;  /* 0x00000000ff0a7229 */ /* 0x000fe2000000051a */
[----:B------:R-:W-:Y:S01]  /*6230*/  BSSY.RECONVERGENT B1, `(.L_x_1112) ;  /* 0x0000004000017945 */ /* 0x000fe20003800200 */
[----:B------:R-:W-:Y:S01]  /*6240*/  IMAD.MOV.U32 R9, RZ, RZ, 0x40000000 ;  /* 0x40000000ff097424 */ /* 0x000fe200078e00ff */
[----:B------:R-:W-:-:S08]  /*6250*/  MOV R0, 0x6270 ;  /* 0x0000627000007802 */ /* 0x000fd00000000f00 */
[----:B------:R-:W-:Y:S05]  /*6260*/  CALL.REL.NOINC `($_Z17calc_trans_nonisoPdS_S_S_S_S_S_S_S_S_S_S_S_S_S_S_S_S_S_S_S_S_S_S_S_S_S_S_S_S_S_S_Piddddddiiiiiiid$__internal_accurate_pow) ;  /* 0x0000003400fc7944 */ /* 0x000fea0003c00000 */
[----:B------:R-:W-:Y:S05]  /*6270*/  BSYNC.RECONVERGENT B1 ;  /* 0x0000000000017941 */ /* 0x000fea0003800200 */
.L_x_1112:
        /* <DEDUP_REMOVED lines=33> */
.L_x_1113:
        /* <DEDUP_REMOVED lines=13> */
.L_x_1115:
[----:B------:R-:W-:Y:S05]  /*6560*/  BSYNC.RECONVERGENT B1 ;  /* 0x0000000000017941 */ /* 0x000fea0003800200 */
.L_x_1114:
        /* <DEDUP_REMOVED lines=14> */
.L_x_1111:
[----:B------:R-:W-:Y:S05]  /*6650*/  BSYNC.RECONVERGENT B0 ;  /* 0x0000000000007941 */ /* 0x000fea0003800200 */
.L_x_1110:
[----:B------:R-:W0:Y:S01]  /*6660*/  LDCU UR4, c[0x0][0x49c] ;  /* 0x00009380ff0477ac */ /* 0x000e220008000800 */
[----:B------:R-:W1:Y:S01]  /*6670*/  LDC.64 R8, c[0x0][0x498] ;  /* 0x00012600ff087b82 */ /* 0x000e620000000a00 */
[----:B------:R-:W-:Y:S01]  /*6680*/  IMAD.MOV.U32 R4, RZ, RZ, 0x1 ;  /* 0x00000001ff047424 */ /* 0x000fe200078e00ff */
[----:B------:R-:W-:Y:S06]  /*6690*/  BSSY.RECONVERGENT B1, `(.L_x_1116) ;  /* 0x0000018000017945 */ /* 0x000fec0003800200 */
[----:B------:R-:W2:Y:S01]  /*66a0*/  LDC.64 R6, c[0x0][0x490] ;  /* 0x00012400ff067b82 */ /* 0x000ea20000000a00 */
[----:B0-----:R-:W1:Y:S01]  /*66b0*/  MUFU.RCP64H R5, UR4 ;  /* 0x0000000400057d08 */ /* 0x001e620008001800 */
[----:B--2---:R-:W-:-:S02]  /*66c0*/  DSETP.NEU.AND P1, PT, R6, RZ, PT ;  /* 0x000000ff0600722a */ /* 0x004fc40003f2d000 */
[----:B-1----:R-:W-:-:S08]  /*66d0*/  DFMA R10, R4, -R8, 1 ;  /* 0x3ff00000040a742b */ /* 0x002fd00000000808 */
[----:B------:R-:W-:-:S08]  /*66e0*/  DFMA R10, R10, R10, R10 ;  /* 0x0000000a0a0a722b */ /* 0x000fd0000000000a */
[----:B------:R-:W-:Y:S02]  /*66f0*/  DFMA R4, R4, R10, R4 ;  /* 0x0000000a0404722b */ /* 0x000fe40000000004 */
[----:B------:R-:W-:-:S06]  /*6700*/  DMUL R10, R26, R6 ;  /* 0x000000061a0a7228 */ /* 0x000fcc0000000000 */
[----:B------:R-:W-:-:S04]  /*6710*/  DFMA R12, R4, -R8, 1 ;  /* 0x3ff00000040c742b */ /* 0x000fc80000000808 */
[----:B------:R-:W-:-:S04]  /*6720*/  FSETP.GEU.AND P2, PT, |R11|, 6.5827683646048100446e-37, PT ;  /* 0x036000000b00780b */ /* 0x000fc80003f4e200 */
        /* <DEDUP_REMOVED lines=14> */
.L_x_1117:
[----:B------:R-:W-:Y:S05]  /*6810*/  BSYNC.RECONVERGENT B1 ;  /* 0x0000000000017941 */ /* 0x000fea0003800200 */
.L_x_1116:
[----:B------:R-:W0:Y:S01]  /*6820*/  LDC.64 R20, c[0x0][0x4a0] ;  /* 0x00012800ff147b82 */ /* 0x000e220000000a00 */
[----:B------:R-:W-:-:S04]  /*6830*/  ISETP.NE.AND P3, PT, R46, 0x7ff00000, PT ;  /* 0x7ff000002e00780c */ /* 0x000fc80003f65270 */
[----:B------:R-:W-:-:S03]  /*6840*/  P2R R0, PR, RZ, 0x8 ;  /* 0x00000008ff007803 */ /* 0x000fc60000000000 */
[----:B------:R-:W1:Y:S01]  /*6850*/  LDC.64 R6, c[0x0][0x490] ;  /* 0x00012400ff067b82 */ /* 0x000e620000000a00 */
[----:B0-----:R-:W-:Y:S02]  /*6860*/  DMUL R4, R2, R20 ;  /* 0x0000001402047228 */ /* 0x001fe40000000000 */
[----:B------:R-:W-:-:S06]  /*6870*/  DSETP.NEU.AND P0, PT, R20, RZ, PT ;  /* 0x000000ff1400722a */ /* 0x000fcc0003f0d000 */
[----:B------:R-:W-:Y:S02]  /*6880*/  DMUL R14, R30, R4 ;  /* 0x000000041e0e7228 */ /* 0x000fe40000000000 */
[----:B-1----:R-:W-:-:S04]  /*6890*/  DSETP.NEU.AND P2, PT, R6, 1, PT ;  /* 0x3ff000000600742a */ /* 0x002fc80003f4d000 */
[----:B------:R-:W0:Y:S04]  /*68a0*/  MUFU.RCP64H R11, R15 ;  /* 0x0000000f000b7308 */ /* 0x000e280000001800 */
[----:B------:R-:W-:-:S06]  /*68b0*/  VIADD R10, R15, 0x300402 ;  /* 0x003004020f0a7836 */ /* 0x000fcc0000000000 */
[----:B0-----:R-:W-:-:S08]  /*68c0*/  DFMA R4, -R14, R10, 1 ;  /* 0x3ff000000e04742b */ /* 0x001fd0000000010a */
[----:B------:R-:W-:Y:S01]  /*68d0*/  DFMA R6, R4, R4, R4 ;  /* 0x000000040406722b */ /* 0x000fe20000000004 */
[----:B------:R-:W-:Y:S01]  /*68e0*/  IMAD.MOV.U32 R4, RZ, RZ, R36 ;  /* 0x000000ffff047224 */ /* 0x000fe200078e0024 */
[----:B------:R-:W-:Y:S01]  /*68f0*/  MOV R5, R37 ;  /* 0x0000002500057202 */ /* 0x000fe20000000f00 */
[----:B------:R-:W-:Y:S02]  /*6900*/  @!P1 IMAD.MOV.U32 R4, RZ, RZ, 0x0 ;  /* 0x00000000ff049424 */ /* 0x000fe400078e00ff */
[----:B------:R-:W-:Y:S01]  /*6910*/  @!P1 IMAD.MOV.U32 R5, RZ, RZ, 0x7ff00000 ;  /* 0x7ff00000ff059424 */ /* 0x000fe200078e00ff */
[----:B------:R-:W-:Y:S06]  /*6920*/  @P3 BRA `(.L_x_1118) ;  /* 0x0000000000183947 */ /* 0x000fec0003800000 */
[----:B------:R-:W0:Y:S02]  /*6930*/  LDC.64 R8, c[0x0][0x490] ;  /* 0x00012400ff087b82 */ /* 0x000e240000000a00 */
[----:B0-----:R-:W-:-:S14]  /*6940*/  DSETP.NAN.AND P1, PT, R8, R8, PT ;  /* 0x000000080800722a */ /* 0x001fdc0003f28000 */
[----:B------:R-:W-:Y:S01]  /*6950*/  @P1 DADD R4, R8, -2 ;  /* 0xc000000008041429 */ /* 0x000fe20000000000 */
[----:B------:R-:W-:Y:S10]  /*6960*/  @P1 BRA `(.L_x_1118) ;  /* 0x0000000000081947 */ /* 0x000ff40003800000 */
[----:B------:R-:W-:-:S14]  /*6970*/  DSETP.NEU.AND P1, PT, |R8|, +INF , PT ;  /* 0x7ff000000800742a */ /* 0x000fdc0003f2d200 */
[----:B------:R-:W-:-:S07]  /*6980*/  @!P1 CS2R R4, SRZ ;  /* 0x0000000000049805 */ /* 0x000fce000001ff00 */
.L_x_1118:
[----:B------:R-:W-:Y:S01]  /*6990*/  ISETP.NE.AND P3, PT, R47, 0x7ff00000, PT ;  /* 0x7ff000002f00780c */ /* 0x000fe20003f65270 */
[----:B------:R-:W-:Y:S01]  /*69a0*/  DFMA R12, R10, R6, R10 ;  /* 0x000000060a0c722b */ /* 0x000fe2000000000a */
[----:B------:R-:W-:Y:S01]  /*69b0*/  FSEL R4, R4, RZ, P2 ;  /* 0x000000ff04047208 */ /* 0x000fe20001000000 */
[----:B------:R-:W-:Y:S01]  /*69c0*/  DSETP.NEU.AND P1, PT, R20, 1, PT ;  /* 0x3ff000001400742a */ /* 0x000fe20003f2d000 */
[----:B------:R-:W-:Y:S01]  /*69d0*/  FSEL R5, R5, 1.875, P2 ;  /* 0x3ff0000005057808 */ /* 0x000fe20001000000 */
[----:B------:R-:W-:Y:S01]  /*69e0*/  DADD R6, -R24, R2 ;  /* 0x0000000018067229 */ /* 0x000fe20000000102 */
[----:B------:R-:W-:Y:S01]  /*69f0*/  IMAD.MOV.U32 R8, RZ, RZ, R38 ;  /* 0x000000ffff087224 */ /* 0x000fe200078e0026 */
[----:B------:R-:W-:Y:S01]  /*6a00*/  @!P0 MOV R8, 0x0 ;  /* 0x0000000000088802 */ /* 0x000fe20000000f00 */
[----:B------:R-:W-:Y:S02]  /*6a10*/  IMAD.MOV.U32 R9, RZ, RZ, R39 ;  /* 0x000000ffff097224 */ /* 0x000fe400078e0027 */
[----:B------:R-:W-:Y:S01]  /*6a20*/  DMUL R4, R2, R4 ;  /* 0x0000000402047228 */ /* 0x000fe20000000000 */
[----:B------:R-:W-:-:S02]  /*6a30*/  @!P0 IMAD.MOV.U32 R9, RZ, RZ, 0x7ff00000 ;  /* 0x7ff00000ff098424 */ /* 0x000fc400078e00ff */
[----:B------:R-:W-:Y:S08]  /*6a40*/  @P3 BRA `(.L_x_1119) ;  /* 0x0000000000143947 */ /* 0x000ff00003800000 */
[----:B------:R-:W-:-:S14]  /*6a50*/  DSETP.NAN.AND P0, PT, R20, R20, PT ;  /* 0x000000141400722a */ /* 0x000fdc0003f08000 */
[----:B------:R-:W-:Y:S01]  /*6a60*/  @P0 DADD R8, R20, -2 ;  /* 0xc000000014080429 */ /* 0x000fe20000000000 */
[----:B------:R-:W-:Y:S10]  /*6a70*/  @P0 BRA `(.L_x_1119) ;  /* 0x0000000000080947 */ /* 0x000ff40003800000 */
[----:B------:R-:W-:-:S14]  /*6a80*/  DSETP.NEU.AND P0, PT, |R20|, +INF , PT ;  /* 0x7ff000001400742a */ /* 0x000fdc0003f0d200 */
[----:B------:R-:W-:-:S07]  /*6a90*/  @!P0 CS2R R8, SRZ ;  /* 0x0000000000088805 */ /* 0x000fce000001ff00 */
.L_x_1119:
[----:B------:R-:W-:Y:S01]  /*6aa0*/  FSETP.GEU.AND P0, PT, |R10|, 5.8789094863358348022e-39, PT ;  /* 0x004004020a00780b */ /* 0x000fe20003f0e200 */
[----:B------:R-:W-:Y:S01]  /*6ab0*/  DMUL R6, R4, R6 ;  /* 0x0000000604067228 */ /* 0x000fe20000000000 */
[----:B------:R-:W-:Y:S01]  /*6ac0*/  FSEL R48, R8, RZ, P1 ;  /* 0x000000ff08307208 */ /* 0x000fe20000800000 */
[----:B------:R-:W-:Y:S01]  /*6ad0*/  DFMA R4, -R14, R12, 1 ;  /* 0x3ff000000e04742b */ /* 0x000fe2000000010c */
[----:B------:R-:W-:Y:S01]  /*6ae0*/  FSEL R49, R9, 1.875, P1 ;  /* 0x3ff0000009317808 */ /* 0x000fe20000800000 */
[----:B------:R-:W-:Y:S01]  /*6af0*/  BSSY.RECONVERGENT B0, `(.L_x_1120) ;  /* 0x0000009000007945 */ /* 0x000fe20003800200 */
[----:B------:R-:W-:-:S04]  /*6b00*/  DFMA R54, R30, R2, R16 ;  /* 0x000000021e36722b */ /* 0x000fc80000000010 */
[----:B------:R-:W-:Y:S02]  /*6b10*/  DFMA R48, R30, R6, -R48 ;  /* 0x000000061e30722b */ /* 0x000fe40000000830 */
[----:B------:R-:W-:Y:S01]  /*6b20*/  DFMA R56, R12, R4, R12 ;  /* 0x000000040c38722b */ /* 0x000fe2000000000c */
[----:B------:R-:W-:Y:S10]  /*6b30*/  @P0 BRA `(.L_x_1121) ;  /* 0x0000000000100947 */ /* 0x000ff40003800000 */
[----:B------:R-:W-:-:S05]  /*6b40*/  LOP3.LUT R0, R15, 0x7fffffff, RZ, 0xc0, !PT ;  /* 0x7fffffff0f007812 */ /* 0x000fca00078ec0ff */
[----:B------:R-:W-:Y:S01]  /*6b50*/  VIADD R51, R0, 0xfff00000 ;  /* 0xfff0000000337836 */ /* 0x000fe20000000000 */
[----:B------:R-:W-:-:S07]  /*6b60*/  MOV R0, 0x6b80 ;  /* 0x00006b8000007802 */ /* 0x000fce0000000f00 */
[----:B------:R-:W-:Y:S05]  /*6b70*/  CALL.REL.NOINC `($__internal_19_$__cuda_sm20_dblrcp_rn_slowpath_v3) ;  /* 0x0000002000dc7944 */ /* 0x000fea0003c00000 */
.L_x_1121:
[----:B------:R-:W-:Y:S05]  /*6b80*/  BSYNC.RECONVERGENT B0 ;  /* 0x0000000000007941 */ /* 0x000fea0003800200 */
.L_x_1120:
        /* <DEDUP_REMOVED lines=31> */
.L_x_1123:
[----:B------:R-:W-:Y:S05]  /*6d80*/  BSYNC.RECONVERGENT B1 ;  /* 0x0000000000017941 */ /* 0x000fea0003800200 */
.L_x_1122:
        /* <DEDUP_REMOVED lines=20> */
[----:B------:R-:W-:Y:S02]  /*6ed0*/  IMAD.MOV.U32 R4, RZ, RZ, R14 ;  /* 0x000000ffff047224 */ /* 0x000fe400078e000e */
[----:B------:R-:W-:-:S07]  /*6ee0*/  IMAD.MOV.U32 R5, RZ, RZ, R15 ;  /* 0x000000ffff057224 */ /* 0x000fce00078e000f */
.L_x_1125:
[----:B------:R-:W-:Y:S05]  /*6ef0*/  BSYNC.RECONVERGENT B1 ;  /* 0x0000000000017941 */ /* 0x000fea0003800200 */
.L_x_1124:
        /* <DEDUP_REMOVED lines=12> */
[----:B0-----:R-:W-:Y:S01]  /*6fc0*/  MOV R4, UR4 ;  /* 0x0000000400047c02 */ /* 0x001fe20008000f00 */
[----:B-1----:R-:W-:-:S07]  /*6fd0*/  IMAD.U32 R5, RZ, RZ, UR5 ;  /* 0x00000005ff057e24 */ /* 0x002fce000f8e00ff */
[----:B------:R-:W-:-:S07]  /*6fe0*/  LEPC R20, `(.L_x_1128) ;  /* 0x000000001014794e */ /* 0x000fce0000000000 */
[----:B--2---:R-:W-:Y:S05]  /*6ff0*/  CALL.ABS.NOINC R2 ;  /* 0x0000000002007343 */ /* 0x004fea0003c00000 */
.L_x_1128:
        /* <DEDUP_REMOVED lines=21> */
[----:B------:R-:W-:Y:S01]  /*7150*/  MOV R2, R14 ;  /* 0x0000000e00027202 */ /* 0x000fe20000000f00 */
[----:B------:R-:W-:-:S07]  /*7160*/  IMAD.MOV.U32 R3, RZ, RZ, R15 ;  /* 0x000000ffff037224 */ /* 0x000fce00078e000f */
.L_x_1130:
[----:B------:R-:W-:Y:S05]  /*7170*/  BSYNC.RECONVERGENT B1 ;  /* 0x0000000000017941 */ /* 0x000fea0003800200 */
.L_x_1129:
[----:B------:R-:W-:Y:S02]  /*7180*/  IMAD.MOV.U32 R48, RZ, RZ, R2 ;  /* 0x000000ffff307224 */ /* 0x000fe400078e0002 */
[----:B------:R-:W-:-:S07]  /*7190*/  IMAD.MOV.U32 R49, RZ, RZ, R3 ;  /* 0x000000ffff317224 */ /* 0x000fce00078e0003 */
.L_x_1127:
[----:B------:R-:W-:Y:S05]  /*71a0*/  BSYNC.RECONVERGENT B6 ;  /* 0x0000000000067941 */ /* 0x000fea0003800200 */
.L_x_1126:
[----:B------:R-:W0:Y:S01]  /*71b0*/  LDC.64 R4, c[0x0][0x3d8] ;  /* 0x0000f600ff047b82 */ /* 0x000e220000000a00 */
[----:B------:R-:W1:Y:S01]  /*71c0*/  LDCU.64 UR4, c[0x0][0x4d8] ;  /* 0x00009b00ff0477ac */ /* 0x000e620008000a00 */
[----:B------:R-:W-:Y:S01]  /*71d0*/  DSETP.GE.AND P0, PT, R28, RZ, PT ;  /* 0x000000ff1c00722a */ /* 0x000fe20003f06000 */
[----:B------:R-:W-:Y:S01]  /*71e0*/  BSSY.RECONVERGENT B0, `(.L_x_1131) ;  /* 0x000004b000007945 */ /* 0x000fe20003800200 */
[----:B------:R-:W-:Y:S01]  /*71f0*/  IMAD.MOV.U32 R2, RZ, RZ, 0x0 ;  /* 0x00000000ff027424 */ /* 0x000fe200078e00ff */
[----:B------:R-:W-:-:S03]  /*7200*/  MOV R3, 0x3ff00000 ;  /* 0x3ff0000000037802 */ /* 0x000fc60000000f00 */
        /* <DEDUP_REMOVED lines=12> */
.L_x_1133:
        /* <DEDUP_REMOVED lines=33> */
.L_x_1134:
        /* <DEDUP_REMOVED lines=13> */
.L_x_1136:
[----:B------:R-:W-:Y:S05]  /*75b0*/  BSYNC.RECONVERGENT B1 ;  /* 0x0000000000017941 */ /* 0x000fea0003800200 */
.L_x_1135:
        /* <DEDUP_REMOVED lines=9> */
[----:B------:R-:W-:-:S04]  /*7650*/  MOV R0, R29 ;  /* 0x0000001d00007202 */ /* 0x000fc80000000f00 */
[----:B------:R-:W-:Y:S02]  /*7660*/  FSEL R3, R0, 1.875, P0 ;  /* 0x3ff0000000037808 */ /* 0x000fe40000000000 */
[----:B------:R-:W-:-:S06]  /*7670*/  SEL R2, R28, RZ, P0 ;  /* 0x000000ff1c027207 */ /* 0x000fcc0000000000 */
[----:B------:R-:W-:-:S07]  /*7680*/  @P1 LOP3.LUT R3, R4, 0x3ff00000, RZ, 0xfc, !PT ;  /* 0x3ff0000004031812 */ /* 0x000fce00078efcff */
.L_x_1132:
[----:B------:R-:W-:Y:S05]  /*7690*/  BSYNC.RECONVERGENT B0 ;  /* 0x0000000000007941 */ /* 0x000fea0003800200 */
.L_x_1131:
[----:B------:R-:W0:Y:S01]  /*76a0*/  LDC.64 R20, c[0x0][0x4a0] ;  /* 0x00012800ff147b82 */ /* 0x000e220000000a00 */
[----:B------:R-:W-:-:S07]  /*76b0*/  ISETP.NE.AND P3, PT, R46, 0x7ff00000, PT ;  /* 0x7ff000002e00780c */ /* 0x000fce0003f65270 */
[----:B------:R-:W1:Y:S01]  /*76c0*/  LDC.64 R8, c[0x0][0x490] ;  /* 0x00012400ff087b82 */ /* 0x000e620000000a00 */
[----:B0-----:R-:W-:Y:S02]  /*76d0*/  DMUL R4, R2, R20 ;  /* 0x0000001402047228 */ /* 0x001fe40000000000 */
[----:B------:R-:W-:-:S06]  /*76e0*/  DSETP.NEU.AND P0, PT, R20, RZ, PT ;  /* 0x000000ff1400722a */ /* 0x000fcc0003f0d000 */
[----:B------:R-:W-:Y:S02]  /*76f0*/  DMUL R14, R40, R4 ;  /* 0x00000004280e7228 */ /* 0x000fe40000000000 */
[C---:B-1----:R-:W-:Y:S02]  /*7700*/  DSETP.NEU.AND P1, PT, R8.reuse, RZ, PT ;  /* 0x000000ff0800722a */ /* 0x042fe40003f2d000 */
[----:B------:R-:W-:Y:S02]  /*7710*/  DSETP.NEU.AND P2, PT, R8, 1, PT ;  /* 0x3ff000000800742a */ /* 0x000fe40003f4d000 */
[----:B------:R-:W0:Y:S04]  /*7720*/  MUFU.RCP64H R11, R15 ;  /* 0x0000000f000b7308 */ /* 0x000e280000001800 */
[----:B------:R-:W-:-:S06]  /*7730*/  VIADD R10, R15, 0x300402 ;  /* 0x003004020f0a7836 */ /* 0x000fcc0000000000 */
[----:B0-----:R-:W-:-:S08]  /*7740*/  DFMA R4, -R14, R10, 1 ;  /* 0x3ff000000e04742b */ /* 0x001fd0000000010a */
[----:B------:R-:W-:Y:S01]  /*7750*/  DFMA R6, R4, R4, R4 ;  /* 0x000000040406722b */ /* 0x000fe20000000004 */
[----:B------:R-:W-:Y:S02]  /*7760*/  IMAD.MOV.U32 R4, RZ, RZ, R36 ;  /* 0x000000ffff047224 */ /* 0x000fe400078e0024 */
[----:B------:R-:W-:Y:S01]  /*7770*/  IMAD.MOV.U32 R5, RZ, RZ, R37 ;  /* 0x000000ffff057224 */ /* 0x000fe200078e0025 */
[----:B------:R-:W-:Y:S01]  /*7780*/  @!P1 MOV R5, 0x7ff00000 ;  /* 0x7ff0000000059802 */ /* 0x000fe20000000f00 */
[----:B------:R-:W-:Y:S01]  /*7790*/  @!P1 IMAD.MOV.U32 R4, RZ, RZ, 0x0 ;  /* 0x00000000ff049424 */ /* 0x000fe200078e00ff */
[----:B------:R-:W-:Y:S06]  /*77a0*/  @P3 BRA `(.L_x_1137) ;  /* 0x0000000000143947 */ /* 0x000fec0003800000 */
[----:B------:R-:W-:-:S14]  /*77b0*/  DSETP.NAN.AND P1, PT, R8, R8, PT ;  /* 0x000000080800722a */ /* 0x000fdc0003f28000 */
[----:B------:R-:W-:Y:S01]  /*77c0*/  @P1 DADD R4, R8, -2 ;  /* 0xc000000008041429 */ /* 0x000fe20000000000 */
[----:B------:R-:W-:Y:S10]  /*77d0*/  @P1 BRA `(.L_x_1137) ;  /* 0x0000000000081947 */ /* 0x000ff40003800000 */
[----:B------:R-:W-:-:S14]  /*77e0*/  DSETP.NEU.AND P1, PT, |R8|, +INF , PT ;  /* 0x7ff000000800742a */ /* 0x000fdc0003f2d200 */
[----:B------:R-:W-:-:S07]  /*77f0*/  @!P1 CS2R R4, SRZ ;  /* 0x0000000000049805 */ /* 0x000fce000001ff00 */
.L_x_1137:
[----:B------:R-:W-:Y:S01]  /*7800*/  ISETP.NE.AND P3, PT, R47, 0x7ff00000, PT ;  /* 0x7ff000002f00780c */ /* 0x000fe20003f65270 */
[----:B------:R-:W-:Y:S01]  /*7810*/  DFMA R12, R10, R6, R10 ;  /* 0x000000060a0c722b */ /* 0x000fe2000000000a */
[----:B------:R-:W-:Y:S01]  /*7820*/  FSEL R4, R4, RZ, P2 ;  /* 0x000000ff04047208 */ /* 0x000fe20001000000 */
[----:B------:R-:W-:Y:S01]  /*7830*/  DSETP.NEU.AND P1, PT, R20, 1, PT ;  /* 0x3ff000001400742a */ /* 0x000fe20003f2d000 */
[----:B------:R-:W-:Y:S01]  /*7840*/  FSEL R5, R5, 1.875, P2 ;  /* 0x3ff0000005057808 */ /* 0x000fe20001000000 */
[----:B------:R-:W-:Y:S01]  /*7850*/  DADD R6, -R22, R2 ;  /* 0x0000000016067229 */ /* 0x000fe20000000102 */
[----:B------:R-:W-:Y:S02]  /*7860*/  IMAD.MOV.U32 R8, RZ, RZ, R38 ;  /* 0x000000ffff087224 */ /* 0x000fe400078e0026 */
[----:B------:R-:W-:Y:S02]  /*7870*/  IMAD.MOV.U32 R9, RZ, RZ, R39 ;  /* 0x000000ffff097224 */ /* 0x000fe400078e0027 */
[----:B------:R-:W-:Y:S01]  /*7880*/  DMUL R4, R2, R4 ;  /* 0x0000000402047228 */ /* 0x000fe20000000000 */
[----:B------:R-:W-:-:S02]  /*7890*/  @!P0 IMAD.MOV.U32 R8, RZ, RZ, 0x0 ;  /* 0x00000000ff088424 */ /* 0x000fc400078e00ff */
[----:B------:R-:W-:Y:S01]  /*78a0*/  @!P0 IMAD.MOV.U32 R9, RZ, RZ, 0x7ff00000 ;  /* 0x7ff00000ff098424 */ /* 0x000fe200078e00ff */
[----:B------:R-:W-:Y:S07]  /*78b0*/  @P3 BRA `(.L_x_1138) ;  /* 0x0000000000143947 */ /* 0x000fee0003800000 */
[----:B------:R-:W-:-:S14]  /*78c0*/  DSETP.NAN.AND P0, PT, R20, R20, PT ;  /* 0x000000141400722a */ /* 0x000fdc0003f08000 */
[----:B------:R-:W-:Y:S01]  /*78d0*/  @P0 DADD R8, R20, -2 ;  /* 0xc000000014080429 */ /* 0x000fe20000000000 */
[----:B------:R-:W-:Y:S10]  /*78e0*/  @P0 BRA `(.L_x_1138) ;  /* 0x0000000000080947 */ /* 0x000ff40003800000 */
[----:B------:R-:W-:-:S14]  /*78f0*/  DSETP.NEU.AND P0, PT, |R20|, +INF , PT ;  /* 0x7ff000001400742a */ /* 0x000fdc0003f0d200 */
[----:B------:R-:W-:-:S07]  /*7900*/  @!P0 CS2R R8, SRZ ;  /* 0x0000000000088805 */ /* 0x000fce000001ff00 */
.L_x_1138:
        /* <DEDUP_REMOVED lines=10> */
[----:B------:R-:W-:-:S04]  /*79b0*/  LOP3.LUT R0, R15, 0x7fffffff, RZ, 0xc0, !PT ;  /* 0x7fffffff0f007812 */ /* 0x000fc800078ec0ff */
[----:B------:R-:W-:Y:S02]  /*79c0*/  IADD3 R51, PT, PT, R0, -0x100000, RZ ;  /* 0xfff0000000337810 */ /* 0x000fe40007ffe0ff */
[----:B------:R-:W-:-:S07]  /*79d0*/  MOV R0, 0x79f0 ;  /* 0x000079f000007802 */ /* 0x000fce0000000f00 */
[----:B------:R-:W-:Y:S05]  /*79e0*/  CALL.REL.NOINC `($__internal_19_$__cuda_sm20_dblrcp_rn_slowpath_v3) ;  /* 0x0000001400407944 */ /* 0x000fea0003c00000 */
[----:B------:R-:W-:Y:S02]  /*79f0*/  IMAD.MOV.U32 R4, RZ, RZ, R56 ;  /* 0x000000ffff047224 */ /* 0x000fe400078e0038 */
[----:B------:R-:W-:-:S07]  /*7a00*/  IMAD.MOV.U32 R5, RZ, RZ, R57 ;  /* 0x000000ffff057224 */ /* 0x000fce00078e0039 */
.L_x_1140:
[----:B------:R-:W-:Y:S05]  /*7a10*/  BSYNC.RECONVERGENT B0 ;  /* 0x0000000000007941 */ /* 0x000fea0003800200 */
.L_x_1139:
[----:B------:R-:W0:Y:S01]  /*7a20*/  LDCU.64 UR4, c[0x0][0x498] ;  /* 0x00009300ff0477ac */ /* 0x000e220008000a00 */
[----:B------:R-:W-:Y:S01]  /*7a30*/  FSETP.GEU.AND P1, PT, |R45|, 6.5827683646048100446e-37, PT ;  /* 0x036000002d00780b */ /* 0x000fe20003f2e200 */
[----:B------:R-:W-:Y:S01]  /*7a40*/  BSSY.RECONVERGENT B1, `(.L_x_1141) ;  /* 0x0000019000017945 */ /* 0x000fe20003800200 */
[----:B0-----:R-:W-:-:S08]  /*7a50*/  DMUL R2, R2, UR4 ;  /* 0x0000000402027c28 */ /* 0x001fd00008000000 */
[----:B------:R-:W-:Y:S01]  /*7a60*/  DMUL R12, R40, R2 ;  /* 0x00000002280c7228 */ /* 0x000fe20000000000 */
[----:B------:R-:W-:Y:S01]  /*7a70*/  IMAD.MOV.U32 R2, RZ, RZ, 0x1 ;  /* 0x00000001ff027424 */ /* 0x000fe200078e00ff */
[----:B------:R-:W-:-:S04]  /*7a80*/  DADD R40, -R4, R34 ;  /* 0x0000000004287229 */ /* 0x000fc80000000122 */
        /* <DEDUP_REMOVED lines=20> */
.L_x_1142:
[----:B------:R-:W-:Y:S05]  /*7bd0*/  BSYNC.RECONVERGENT B1 ;  /* 0x0000000000017941 */ /* 0x000fea0003800200 */
.L_x_1141:
        /* <DEDUP_REMOVED lines=22> */
.L_x_1144:
[----:B------:R-:W-:Y:S05]  /*7d40*/  BSYNC.RECONVERGENT B1 ;  /* 0x0000000000017941 */ /* 0x000fea0003800200 */
.L_x_1143:
[----:B------:R-:W-:Y:S01]  /*7d50*/  DFMA R40, R40, R4, -R2 ;  /* 0x000000042828722b */ /* 0x000fe20000000802 */
        /* <DEDUP_REMOVED lines=15> */
.L_x_1147:
        /* <DEDUP_REMOVED lines=23> */
.L_x_1149:
[----:B------:R-:W-:Y:S05]  /*7fc0*/  BSYNC.RECONVERGENT B1 ;  /* 0x0000000000017941 */ /* 0x000fea0003800200 */
.L_x_1148:
[----:B------:R-:W-:Y:S02]  /*7fd0*/  IMAD.MOV.U32 R18, RZ, RZ, R2 ;  /* 0x000000ffff127224 */ /* 0x000fe400078e0002 */
[----:B------:R-:W-:-:S07]  /*7fe0*/  IMAD.MOV.U32 R19, RZ, RZ, R3 ;  /* 0x000000ffff137224 */ /* 0x000fce00078e0003 */
.L_x_1146:
[----:B------:R-:W-:Y:S05]  /*7ff0*/  BSYNC.RECONVERGENT B6 ;  /* 0x0000000000067941 */ /* 0x000fea0003800200 */
.L_x_1145:
        /* <DEDUP_REMOVED lines=18> */
.L_x_1152:
        /* <DEDUP_REMOVED lines=33> */
.L_x_1153:
        /* <DEDUP_REMOVED lines=13> */
.L_x_1155:
[----:B------:R-:W-:Y:S05]  /*8400*/  BSYNC.RECONVERGENT B1 ;  /* 0x0000000000017941 */ /* 0x000fea0003800200 */
.L_x_1154:
        /* <DEDUP_REMOVED lines=9> */
[----:B------:R-:W-:-:S04]  /*84a0*/  MOV R0, R27 ;  /* 0x0000001b00007202 */ /* 0x000fc80000000f00 */
[----:B------:R-:W-:Y:S02]  /*84b0*/  FSEL R5, R0, 1.875, P0 ;  /* 0x3ff0000000057808 */ /* 0x000fe40000000000 */
[----:B------:R-:W-:-:S06]  /*84c0*/  SEL R4, R26, RZ, P0 ;  /* 0x000000ff1a047207 */ /* 0x000fcc0000000000 */
[----:B------:R-:W-:-:S07]  /*84d0*/  @P1 LOP3.LUT R5, R2, 0x3ff00000, RZ, 0xfc, !PT ;  /* 0x3ff0000002051812 */ /* 0x000fce00078efcff */
.L_x_1151:
[----:B------:R-:W-:Y:S05]  /*84e0*/  BSYNC.RECONVERGENT B0 ;  /* 0x0000000000007941 */ /* 0x000fea0003800200 */
.L_x_1150:
        /* <DEDUP_REMOVED lines=10> */
[----:B------:R-:W-:Y:S02]  /*8590*/  @!P1 IMAD.MOV.U32 R36, RZ, RZ, 0x0 ;  /* 0x00000000ff249424 */ /* 0x000fe400078e00ff */
[----:B------:R-:W-:Y:S01]  /*85a0*/  @!P1 IMAD.MOV.U32 R37, RZ, RZ, 0x7ff00000 ;  /* 0x7ff00000ff259424 */ /* 0x000fe200078e00ff */
[----:B0-----:R-:W-:-:S08]  /*85b0*/  DFMA R2, -R14, R8, 1 ;  /* 0x3ff000000e02742b */ /* 0x001fd00000000108 */
[----:B------:R-:W-:Y:S01]  /*85c0*/  DFMA R2, R2, R2, R2 ;  /* 0x000000020202722b */ /* 0x000fe20000000002 */
[----:B------:R-:W-:Y:S10]  /*85d0*/  @P2 BRA `(.L_x_1156) ;  /* 0x0000000000142947 */ /* 0x000ff40003800000 */
[----:B------:R-:W-:-:S14]  /*85e0*/  DSETP.NAN.AND P1, PT, R6, R6, PT ;  /* 0x000000060600722a */ /* 0x000fdc0003f28000 */
[----:B------:R-:W-:Y:S01]  /*85f0*/  @P1 DADD R36, R6, -2 ;  /* 0xc000000006241429 */ /* 0x000fe20000000000 */
[----:B------:R-:W-:Y:S10]  /*8600*/  @P1 BRA `(.L_x_1156) ;  /* 0x0000000000081947 */ /* 0x000ff40003800000 */
[----:B------:R-:W-:-:S14]  /*8610*/  DSETP.NEU.AND P1, PT, |R6|, +INF , PT ;  /* 0x7ff000000600742a */ /* 0x000fdc0003f2d200 */
[----:B------:R-:W-:-:S07]  /*8620*/  @!P1 CS2R R36, SRZ ;  /* 0x0000000000249805 */ /* 0x000fce000001ff00 */
.L_x_1156:
[----:B------:R-:W-:Y:S01]  /*8630*/  ISETP.NE.AND P1, PT, R47, 0x7ff00000, PT ;  /* 0x7ff000002f00780c */ /* 0x000fe20003f25270 */
[----:B------:R-:W-:Y:S01]  /*8640*/  DFMA R10, R8, R2, R8 ;  /* 0x00000002080a722b */ /* 0x000fe20000000008 */
[----:B------:R-:W-:Y:S01]  /*8650*/  FSEL R12, R36, RZ, P3 ;  /* 0x000000ff240c7208 */ /* 0x000fe20001800000 */
[----:B------:R-:W-:Y:S01]  /*8660*/  DSETP.NEU.AND P2, PT, R18, 1, PT ;  /* 0x3ff000001200742a */ /* 0x000fe20003f4d000 */
[----:B------:R-:W-:Y:S01]  /*8670*/  FSEL R13, R37, 1.875, P3 ;  /* 0x3ff00000250d7808 */ /* 0x000fe20001800000 */
[----:B------:R-:W-:Y:S01]  /*8680*/  DADD R6, -R24, R4 ;  /* 0x0000000018067229 */ /* 0x000fe20000000104 */
[----:B------:R-:W-:Y:S01]  /*8690*/  @!P0 IMAD.MOV.U32 R38, RZ, RZ, 0x0 ;  /* 0x00000000ff268424 */ /* 0x000fe200078e00ff */
[----:B------:R-:W-:-:S03]  /*86a0*/  @!P0 MOV R39, 0x7ff00000 ;  /* 0x7ff0000000278802 */ /* 0x000fc60000000f00 */
[----:B------:R-:W-:-:S03]  /*86b0*/  DMUL R2, R4, R12 ;  /* 0x0000000c04027228 */ /* 0x000fc60000000000 */
[----:B------:R-:W-:Y:S08]  /*86c0*/  @P1 BRA `(.L_x_1157) ;  /* 0x0000000000141947 */ /* 0x000ff00003800000 */
[----:B------:R-:W-:-:S14]  /*86d0*/  DSETP.NAN.AND P0, PT, R18, R18, PT ;  /* 0x000000121200722a */ /* 0x000fdc0003f08000 */
[----:B------:R-:W-:Y:S01]  /*86e0*/  @P0 DADD R38, R18, -2 ;  /* 0xc000000012260429 */ /* 0x000fe20000000000 */
[----:B------:R-:W-:Y:S10]  /*86f0*/  @P0 BRA `(.L_x_1157) ;  /* 0x0000000000080947 */ /* 0x000ff40003800000 */
[----:B------:R-:W-:-:S14]  /*8700*/  DSETP.NEU.AND P0, PT, |R18|, +INF , PT ;  /* 0x7ff000001200742a */ /* 0x000fdc0003f0d200 */
[----:B------:R-:W-:-:S07]  /*8710*/  @!P0 CS2R R38, SRZ ;  /* 0x0000000000268805 */ /* 0x000fce000001ff00 */
.L_x_1157:
        /* <DEDUP_REMOVED lines=14> */
[----:B------:R-:W-:Y:S02]  /*8800*/  IMAD.MOV.U32 R10, RZ, RZ, R56 ;  /* 0x000000ffff0a7224 */ /* 0x000fe400078e0038 */
[----:B------:R-:W-:-:S07]  /*8810*/  IMAD.MOV.U32 R11, RZ, RZ, R57 ;  /* 0x000000ffff0b7224 */ /* 0x000fce00078e0039 */
.L_x_1159:
[----:B------:R-:W-:Y:S05]  /*8820*/  BSYNC.RECONVERGENT B0 ;  /* 0x0000000000007941 */ /* 0x000fea0003800200 */
.L_x_1158:
[----:B------:R-:W0:Y:S01]  /*8830*/  LDCU.64 UR4, c[0x0][0x498] ;  /* 0x00009300ff0477ac */ /* 0x000e220008000a00 */
[----:B------:R-:W-:Y:S01]  /*8840*/  IMAD.MOV.U32 R2, RZ, RZ, 0x1 ;  /* 0x00000001ff027424 */ /* 0x000fe200078e00ff */
[----:B------:R-:W-:Y:S01]  /*8850*/  FSETP.GEU.AND P1, PT, |R43|, 6.5827683646048100446e-37, PT ;  /* 0x036000002b00780b */ /* 0x000fe20003f2e200 */
[----:B------:R-:W-:Y:S01]  /*8860*/  BSSY.RECONVERGENT B1, `(.L_x_1160) ;  /* 0x0000018000017945 */ /* 0x000fe20003800200 */
[----:B------:R-:W-:Y:S02]  /*8870*/  DADD R34, -R10, R34 ;  /* 0x000000000a227229 */ /* 0x000fe40000000122 */
[----:B0-----:R-:W-:-:S08]  /*8880*/  DMUL R4, R4, UR4 ;  /* 0x0000000404047c28 */ /* 0x001fd00008000000 */
[----:B------:R-:W-:-:S06]  /*8890*/  DMUL R30, R30, R4 ;  /* 0x000000041e1e7228 */ /* 0x000fcc0000000000 */
        /* <DEDUP_REMOVED lines=20> */
.L_x_1161:
[----:B------:R-:W-:Y:S05]  /*89e0*/  BSYNC.RECONVERGENT B1 ;  /* 0x0000000000017941 */ /* 0x000fea0003800200 */
.L_x_1160:
        /* <DEDUP_REMOVED lines=22> */
.L_x_1163:
[----:B------:R-:W-:Y:S05]  /*8b50*/  BSYNC.RECONVERGENT B1 ;  /* 0x0000000000017941 */ /* 0x000fea0003800200 */
.L_x_1162:
        /* <DEDUP_REMOVED lines=16> */
.L_x_1166:
        /* <DEDUP_REMOVED lines=23> */
.L_x_1168:
[----:B------:R-:W-:Y:S05]  /*8dd0*/  BSYNC.RECONVERGENT B1 ;  /* 0x0000000000017941 */ /* 0x000fea0003800200 */
.L_x_1167:
[----:B------:R-:W-:Y:S02]  /*8de0*/  IMAD.MOV.U32 R16, RZ, RZ, R2 ;  /* 0x000000ffff107224 */ /* 0x000fe400078e0002 */
[----:B------:R-:W-:-:S07]  /*8df0*/  IMAD.MOV.U32 R17, RZ, RZ, R3 ;  /* 0x000000ffff117224 */ /* 0x000fce00078e0003 */
.L_x_1165:
[----:B------:R-:W-:Y:S05]  /*8e00*/  BSYNC.RECONVERGENT B6 ;  /* 0x0000000000067941 */ /* 0x000fea0003800200 */
.L_x_1164:
[----:B------:R-:W0:Y:S01]  /*8e10*/  LDCU.64 UR4, c[0x0][0x4b0] ;  /* 0x00009600ff0477ac */ /* 0x000e220008000a00 */
[----:B------:R-:W1:Y:S08]  /*8e20*/  LDC.64 R2, c[0x0][0x3e8] ;  /* 0x0000fa00ff027b82 */ /* 0x000e700000000a00 */
[----:B------:R-:W2:Y:S01]  /*8e30*/  LDC.64 R4, c[0x0][0x480] ;  /* 0x00012000ff047b82 */ /* 0x000ea20000000a00 */
[----:B0-----:R-:W-:-:S02]  /*8e40*/  DSETP.GT.AND P0, PT, R22, UR4, PT ;  /* 0x0000000416007e2a */ /* 0x001fc4000bf04000 */
[----:B------:R-:W-:Y:S01]  /*8e50*/  DSETP.GT.AND P1, PT, R24, UR4, PT ;  /* 0x0000000418007e2a */ /* 0x000fe2000bf24000 */
[----:B-1----:R-:W-:-:S05]  /*8e60*/  IMAD.WIDE R2, R33, 0x8, R2 ;  /* 0x0000000821027825 */ /* 0x002fca00078e0202 */
[----:B------:R0:W-:Y:S01]  /*8e70*/  STG.E.64 desc[UR36][R2.64], R16 ;  /* 0x0000001002007986 */ /* 0x0001e2000c101b24 */
[----:B--2---:R-:W-:-:S05]  /*8e80*/  IMAD.WIDE R32, R32, 0x4, R4 ;  /* 0x0000000420207825 */ /* 0x004fca00078e0204 */
[----:B------:R-:W-:-:S05]  /*8e90*/  @P0 MOV R5, 0x1 ;  /* 0x0000000100050802 */ /* 0x000fca0000000f00 */
[----:B------:R0:W-:Y:S01]  /*8ea0*/  @P0 STG.E desc[UR36][R32.64], R5 ;  /* 0x0000000520000986 */ /* 0x0001e2000c101924 */
[----:B------:R-:W-:Y:S05]  /*8eb0*/  @!P1 EXIT ;  /* 0x000000000000994d */ /* 0x000fea0003800000 */
[----:B0-----:R-:W-:-:S05]  /*8ec0*/  IMAD.MOV.U32 R3, RZ, RZ, 0x1 ;  /* 0x00000001ff037424 */ /* 0x001fca00078e00ff */
[----:B------:R-:W-:Y:S01]  /*8ed0*/  STG.E desc[UR36][R32.64], R3 ;  /* 0x0000000320007986 */ /* 0x000fe2000c101924 */
[----:B------:R-:W-:Y:S05]  /*8ee0*/  EXIT ;  /* 0x000000000000794d */ /* 0x000fea0003800000 */
        .weak           $__internal_19_$__cuda_sm20_dblrcp_rn_slowpath_v3
        .type           $__internal_19_$__cuda_sm20_dblrcp_rn_slowpath_v3,@function
        .size           $__internal_19_$__cuda_sm20_dblrcp_rn_slowpath_v3,($__internal_20_$__cuda_sm20_div_rn_f64_full - $__internal_19_$__cuda_sm20_dblrcp_rn_slowpath_v3)
$__internal_19_$__cuda_sm20_dblrcp_rn_slowpath_v3:
[----:B------:R-:W-:Y:S01]  /*8ef0*/  IMAD.MOV.U32 R20, RZ, RZ, R14 ;  /* 0x000000ffff147224 */ /* 0x000fe200078e000e */
[----:B------:R-:W-:Y:S01]  /*8f00*/  BSSY.RECONVERGENT B1, `(.L_x_1169) ;  /* 0x0000026000017945 */ /* 0x000fe20003800200 */
[----:B------:R-:W-:-:S06]  /*8f10*/  IMAD.MOV.U32 R21, RZ, RZ, R15 ;  /* 0x000000ffff157224 */ /* 0x000fcc00078e000f */
[----:B------:R-:W-:-:S14]  /*8f20*/  DSETP.GTU.AND P0, PT, |R20|, +INF , PT ;  /* 0x7ff000001400742a */ /* 0x000fdc0003f0c200 */
        /* <DEDUP_REMOVED lines=23> */
.L_x_1172:
        /* <DEDUP_REMOVED lines=10> */
.L_x_1170:
[----:B------:R-:W-:Y:S02]  /*9140*/  LOP3.LUT R11, R21, 0x80000, RZ, 0xfc, !PT ;  /* 0x00080000150b7812 */ /* 0x000fe400078efcff */
[----:B------:R-:W-:-:S07]  /*9150*/  MOV R10, R20 ;  /* 0x00000014000a7202 */ /* 0x000fce0000000f00 */
.L_x_1171:
[----:B------:R-:W-:Y:S05]  /*9160*/  BSYNC.RECONVERGENT B1 ;  /* 0x0000000000017941 */ /* 0x000fea0003800200 */
.L_x_1169:
[----:B------:R-:W-:Y:S02]  /*9170*/  IMAD.MOV.U32 R56, RZ, RZ, R10 ;  /* 0x000000ffff387224 */ /* 0x000fe400078e000a */
[----:B------:R-:W-:Y:S02]  /*9180*/  IMAD.MOV.U32 R57, RZ, RZ, R11 ;  /* 0x000000ffff397224 */ /* 0x000fe400078e000b */
[----:B------:R-:W-:Y:S02]  /*9190*/  IMAD.MOV.U32 R10, RZ, RZ, R0 ;  /* 0x000000ffff0a7224 */ /* 0x000fe400078e0000 */
[----:B------:R-:W-:-:S04]  /*91a0*/  IMAD.MOV.U32 R11, RZ, RZ, 0x0 ;  /* 0x00000000ff0b7424 */ /* 0x000fc800078e00ff */
[----:B------:R-:W-:Y:S05]  /*91b0*/  RET.REL.NODEC R10 `(_Z17calc_trans_nonisoPdS_S_S_S_S_S_S_S_S_S_S_S_S_S_S_S_S_S_S_S_S_S_S_S_S_S_S_S_S_S_S_Piddddddiiiiiiid) ;  /* 0xffffff6c0a907950 */ /* 0x000fea0003c3ffff */
        .weak           $__internal_20_$__cuda_sm20_div_rn_f64_full
        .type           $__internal_20_$__cuda_sm20_div_rn_f64_full,@function
        .size           $__internal_20_$__cuda_sm20_div_rn_f64_full,($__internal_21_$__cuda_sm20_dsqrt_rn_f64_mediumpath_v1 - $__internal_20_$__cuda_sm20_div_rn_f64_full)
$__internal_20_$__cuda_sm20_div_rn_f64_full:
[----:B------:R-:W-:Y:S01]  /*91c0*/  FSETP.GEU.AND P3, PT, |R11|, 1.469367938527859385e-39, PT ;  /* 0x001000000b00780b */ /* 0x000fe20003f6e200 */
[----:B------:R-:W-:Y:S01]  /*91d0*/  IMAD.MOV.U32 R15, RZ, RZ, 0x1ca00000 ;  /* 0x1ca00000ff0f7424 */ /* 0x000fe200078e00ff */
[C---:B------:R-:W-:Y:S01]  /*91e0*/  FSETP.GEU.AND P0, PT, |R5|.reuse, 1.469367938527859385e-39, PT ;  /* 0x001000000500780b */ /* 0x040fe20003f0e200 */
[----:B------:R-:W-:Y:S01]  /*91f0*/  IMAD.MOV.U32 R8, RZ, RZ, R10 ;  /* 0x000000ffff087224 */ /* 0x000fe200078e000a */
[----:B------:R-:W-:Y:S01]  /*9200*/  LOP3.LUT R6, R5, 0x800fffff, RZ, 0xc0, !PT ;  /* 0x800fffff05067812 */ /* 0x000fe200078ec0ff */
[----:B------:R-:W-:Y:S01]  /*9210*/  IMAD.MOV.U32 R12, RZ, RZ, 0x1 ;  /* 0x00000001ff0c7424 */ /* 0x000fe200078e00ff */
[----:B------:R-:W-:Y:S01]  /*9220*/  LOP3.LUT R14, R11, 0x7ff00000, RZ, 0xc0, !PT ;  /* 0x7ff000000b0e7812 */ /* 0x000fe200078ec0ff */
[----:B------:R-:W-:Y:S01]  /*9230*/  BSSY.RECONVERGENT B0, `(.L_x_1173) ;  /* 0x0000050000007945 */ /* 0x000fe20003800200 */
[----:B------:R-:W-:Y:S02]  /*9240*/  LOP3.LUT R7, R6, 0x3ff00000, RZ, 0xfc, !PT ;  /* 0x3ff0000006077812 */ /* 0x000fe400078efcff */
[----:B------:R-:W-:-:S02]  /*9250*/  MOV R6, R4 ;  /* 0x0000000400067202 */ /* 0x000fc40000000f00 */
[C---:B------:R-:W-:Y:S02]  /*9260*/  LOP3.LUT R21, R5.reuse, 0x7ff00000, RZ, 0xc0, !PT ;  /* 0x7ff0000005157812 */ /* 0x040fe400078ec0ff */
[----:B------:R-:W-:Y:S01]  /*9270*/  @!P3 LOP3.LUT R9, R5, 0x7ff00000, RZ, 0xc0, !PT ;  /* 0x7ff000000509b812 */ /* 0x000fe200078ec0ff */
[----:B------:R-:W-:Y:S01]  /*9280*/  @!P0 DMUL R6, R4, 8.98846567431157953865e+307 ;  /* 0x7fe0000004068828 */ /* 0x000fe20000000000 */
[C---:B------:R-:W-:Y:S02]  /*9290*/  ISETP.GE.U32.AND P2, PT, R14.reuse, R21, PT ;  /* 0x000000150e00720c */ /* 0x040fe40003f46070 */
[----:B------:R-:W-:Y:S02]  /*92a0*/  @!P3 ISETP.GE.U32.AND P4, PT, R14, R9, PT ;  /* 0x000000090e00b20c */ /* 0x000fe40003f86070 */
[----:B------:R-:W-:Y:S01]  /*92b0*/  MOV R20, R14 ;  /* 0x0000000e00147202 */ /* 0x000fe20000000f00 */
[----:B------:R-:W0:Y:S01]  /*92c0*/  MUFU.RCP64H R13, R7 ;  /* 0x00000007000d7308 */ /* 0x000e220000001800 */
[----:B------:R-:W-:-:S03]  /*92d0*/  @!P3 SEL R9, R15, 0x63400000, !P4 ;  /* 0x634000000f09b807 */ /* 0x000fc60006000000 */
[----:B------:R-:W-:Y:S02]  /*92e0*/  @!P0 LOP3.LUT R21, R7, 0x7ff00000, RZ, 0xc0, !PT ;  /* 0x7ff0000007158812 */ /* 0x000fe400078ec0ff */
[--C-:B------:R-:W-:Y:S02]  /*92f0*/  @!P3 LOP3.LUT R50, R9, 0x80000000, R11.reuse, 0xf8, !PT ;  /* 0x800000000932b812 */ /* 0x100fe400078ef80b */
[----:B------:R-:W-:Y:S02]  /*9300*/  SEL R9, R15, 0x63400000, !P2 ;  /* 0x634000000f097807 */ /* 0x000fe40005000000 */
[----:B------:R-:W-:Y:S01]  /*9310*/  @!P3 LOP3.LUT R51, R50, 0x100000, RZ, 0xfc, !PT ;  /* 0x001000003233b812 */ /* 0x000fe200078efcff */
[----:B------:R-:W-:Y:S01]  /*9320*/  @!P3 IMAD.MOV.U32 R50, RZ, RZ, RZ ;  /* 0x000000ffff32b224 */ /* 0x000fe200078e00ff */
[----:B------:R-:W-:-:S06]  /*9330*/  LOP3.LUT R9, R9, 0x800fffff, R11, 0xf8, !PT ;  /* 0x800fffff09097812 */ /* 0x000fcc00078ef80b */
[----:B------:R-:W-:Y:S02]  /*9340*/  @!P3 DFMA R8, R8, 2, -R50 ;  /* 0x400000000808b82b */ /* 0x000fe40000000832 */
[----:B0-----:R-:W-:-:S08]  /*9350*/  DFMA R50, R12, -R6, 1 ;  /* 0x3ff000000c32742b */ /* 0x001fd00000000806 */
[----:B------:R-:W-:Y:S01]  /*9360*/  DFMA R50, R50, R50, R50 ;  /* 0x000000323232722b */ /* 0x000fe20000000032 */
[----:B------:R-:W-:-:S07]  /*9370*/  @!P3 LOP3.LUT R20, R9, 0x7ff00000, RZ, 0xc0, !PT ;  /* 0x7ff000000914b812 */ /* 0x000fce00078ec0ff */
[----:B------:R-:W-:-:S08]  /*9380*/  DFMA R12, R12, R50, R12 ;  /* 0x000000320c0c722b */ /* 0x000fd0000000000c */
[----:B------:R-:W-:-:S08]  /*9390*/  DFMA R50, R12, -R6, 1 ;  /* 0x3ff000000c32742b */ /* 0x000fd00000000806 */
[----:B------:R-:W-:-:S08]  /*93a0*/  DFMA R12, R12, R50, R12 ;  /* 0x000000320c0c722b */ /* 0x000fd0000000000c */
        /* <DEDUP_REMOVED lines=8> */
[----:B------:R-:W-:Y:S02]  /*9430*/  LOP3.LUT R11, R5, 0x7ff00000, RZ, 0xc0, !PT ;  /* 0x7ff00000050b7812 */ /* 0x000fe400078ec0ff */
[----:B------:R-:W-:Y:S02]  /*9440*/  MOV R20, RZ ;  /* 0x000000ff00147202 */ /* 0x000fe40000000f00 */
[CC--:B------:R-:W-:Y:S02]  /*9450*/  ISETP.GE.U32.AND P0, PT, R14.reuse, R11.reuse, PT ;  /* 0x0000000b0e00720c */ /* 0x0c0fe40003f06070 */
[----:B------:R-:W-:Y:S02]  /*9460*/  VIADDMNMX R10, R14, -R11, 0xb9600000, !PT ;  /* 0xb96000000e0a7446 */ /* 0x000fe4000780090b */
[----:B------:R-:W-:Y:S02]  /*9470*/  SEL R15, R15, 0x63400000, !P0 ;  /* 0x634000000f0f7807 */ /* 0x000fe40004000000 */
[----:B------:R-:W-:-:S05]  /*9480*/  VIMNMX R10, PT, PT, R10, 0x46a00000, PT ;  /* 0x46a000000a0a7848 */ /* 0x000fca0003fe0100 */
        /* <DEDUP_REMOVED lines=11> */
[----:B------:R-:W-:Y:S02]  /*9540*/  IMAD.MOV R5, RZ, RZ, -R10 ;  /* 0x000000ffff057224 */ /* 0x000fe400078e0a0a */
[----:B------:R-:W-:-:S06]  /*9550*/  IMAD.MOV.U32 R4, RZ, RZ, RZ ;  /* 0x000000ffff047224 */ /* 0x000fcc00078e00ff */
[----:B------:R-:W-:Y:S02]  /*9560*/  DFMA R4, R14, -R4, R12 ;  /* 0x800000040e04722b */ /* 0x000fe4000000000c */
[----:B------:R-:W-:-:S04]  /*9570*/  DMUL.RP R12, R12, R20 ;  /* 0x000000140c0c7228 */ /* 0x000fc80000008000 */
[----:B------:R-:W-:-:S04]  /*9580*/  IADD3 R4, PT, PT, -R10, -0x43300000, RZ ;  /* 0xbcd000000a047810 */ /* 0x000fc80007ffe1ff */
[----:B------:R-:W-:Y:S02]  /*9590*/  FSETP.NEU.AND P0, PT, |R5|, R4, PT ;  /* 0x000000040500720b */ /* 0x000fe40003f0d200 */
[----:B------:R-:W-:Y:S02]  /*95a0*/  LOP3.LUT R9, R13, R9, RZ, 0x3c, !PT ;  /* 0x000000090d097212 */ /* 0x000fe400078e3cff */
[----:B------:R-:W-:Y:S02]  /*95b0*/  FSEL R14, R12, R14, !P0 ;  /* 0x0000000e0c0e7208 */ /* 0x000fe40004000000 */
[----:B------:R-:W-:Y:S01]  /*95c0*/  FSEL R15, R9, R15, !P0 ;  /* 0x0000000f090f7208 */ /* 0x000fe20004000000 */
[----:B------:R-:W-:Y:S06]  /*95d0*/  BRA `(.L_x_1175) ;  /* 0x0000000000547947 */ /* 0x000fec0003800000 */
.L_x_1174:
        /* <DEDUP_REMOVED lines=16> */
.L_x_1177:
[----:B------:R-:W-:Y:S01]  /*96e0*/  LOP3.LUT R15, R5, 0x80000, RZ, 0xfc, !PT ;  /* 0x00080000050f7812 */ /* 0x000fe200078efcff */
[----:B------:R-:W-:Y:S01]  /*96f0*/  IMAD.MOV.U32 R14, RZ, RZ, R4 ;  /* 0x000000ffff0e7224 */ /* 0x000fe200078e0004 */
[----:B------:R-:W-:Y:S06]  /*9700*/  BRA `(.L_x_1175) ;  /* 0x0000000000087947 */ /* 0x000fec0003800000 */
.L_x_1176:
[----:B------:R-:W-:Y:S02]  /*9710*/  LOP3.LUT R15, R11, 0x80000, RZ, 0xfc, !PT ;  /* 0x000800000b0f7812 */ /* 0x000fe400078efcff */
[----:B------:R-:W-:-:S07]  /*9720*/  MOV R14, R10 ;  /* 0x0000000a000e7202 */ /* 0x000fce0000000f00 */
.L_x_1175:
[----:B------:R-:W-:Y:S05]  /*9730*/  BSYNC.RECONVERGENT B0 ;  /* 0x0000000000007941 */ /* 0x000fea0003800200 */
.L_x_1173:
[----:B------:R-:W-:Y:S02]  /*9740*/  IMAD.MOV.U32 R4, RZ, RZ, R0 ;  /* 0x000000ffff047224 */ /* 0x000fe400078e0000 */
[----:B------:R-:W-:-:S04]  /*9750*/  IMAD.MOV.U32 R5, RZ, RZ, 0x0 ;  /* 0x00000000ff057424 */ /* 0x000fc800078e00ff */
[----:B------:R-:W-:Y:S05]  /*9760*/  RET.REL.NODEC R4 `(_Z17calc_trans_nonisoPdS_S_S_S_S_S_S_S_S_S_S_S_S_S_S_S_S_S_S_S_S_S_S_S_S_S_S_S_S_S_S_Piddddddiiiiiiid) ;  /* 0xffffff6804247950 */ /* 0x000fea0003c3ffff */
        .weak           $__internal_21_$__cuda_sm20_dsqrt_rn_f64_mediumpath_v1
        .type           $__internal_21_$__cuda_sm20_dsqrt_rn_f64_mediumpath_v1,@function
        .size           $__internal_21_$__cuda_sm20_dsqrt_rn_f64_mediumpath_v1,($_Z17calc_trans_nonisoPdS_S_S_S_S_S_S_S_S_S_S_S_S_S_S_S_S_S_S_S_S_S_S_S_S_S_S_S_S_S_S_Piddddddiiiiiiid$__internal_accurate_pow - $__internal_21_$__cuda_sm20_dsqrt_rn_f64_mediumpath_v1)
$__internal_21_$__cuda_sm20_dsqrt_rn_f64_mediumpath_v1:
        /* <DEDUP_REMOVED lines=16> */
.L_x_1179:
[----:B------:R-:W-:-:S14]  /*9870*/  DSETP.NE.AND P0, PT, R10, RZ, PT ;  /* 0x000000ff0a00722a */ /* 0x000fdc0003f05000 */
[----:B------:R-:W-:Y:S05]  /*9880*/  @!P0 BRA `(.L_x_1181) ;  /* 0x0000000000588947 */ /* 0x000fea0003800000 */
[----:B------:R-:W-:-:S13]  /*9890*/  ISETP.GE.AND P0, PT, R11, RZ, PT ;  /* 0x000000ff0b00720c */ /* 0x000fda0003f06270 */
[----:B------:R-:W-:Y:S01]  /*98a0*/  @!P0 IMAD.MOV.U32 R8, RZ, RZ, 0x0 ;  /* 0x00000000ff088424 */ /* 0x000fe200078e00ff */
[----:B------:R-:W-:Y:S01]  /*98b0*/  @!P0 MOV R9, 0xfff80000 ;  /* 0xfff8000000098802 */ /* 0x000fe20000000f00 */
[----:B------:R-:W-:Y:S06]  /*98c0*/  @!P0 BRA `(.L_x_1180) ;  /* 0x00000000004c8947 */ /* 0x000fec0003800000 */
[----:B------:R-:W-:-:S13]  /*98d0*/  ISETP.GT.AND P0, PT, R11, 0x7fefffff, PT ;  /* 0x7fefffff0b00780c */ /* 0x000fda0003f04270 */
[----:B------:R-:W-:Y:S05]  /*98e0*/  @P0 BRA `(.L_x_1181) ;  /* 0x0000000000400947 */ /* 0x000fea0003800000 */
[----:B------:R-:W-:Y:S01]  /*98f0*/  DMUL R8, R10, 8.11296384146066816958e+31 ;  /* 0x469000000a087828 */ /* 0x000fe20000000000 */
[----:B------:R-:W-:Y:S02]  /*9900*/  IMAD.MOV.U32 R14, RZ, RZ, 0x0 ;  /* 0x00000000ff0e7424 */ /* 0x000fe400078e00ff */
[----:B------:R-:W-:Y:S02]  /*9910*/  IMAD.MOV.U32 R10, RZ, RZ, RZ ;  /* 0x000000ffff0a7224 */ /* 0x000fe400078e00ff */
[----:B------:R-:W-:Y:S01]  /*9920*/  IMAD.MOV.U32 R15, RZ, RZ, 0x3fd80000 ;  /* 0x3fd80000ff0f7424 */ /* 0x000fe200078e00ff */
[----:B------:R-:W0:Y:S03]  /*9930*/  MUFU.RSQ64H R11, R9 ;  /* 0x00000009000b7308 */ /* 0x000e260000001c00 */
        /* <DEDUP_REMOVED lines=11> */
.L_x_1181:
[----:B------:R-:W-:-:S11]  /*99f0*/  DADD R8, R10, R10 ;  /* 0x000000000a087229 */ /* 0x000fd6000000000a */
.L_x_1180:
[----:B------:R-:W-:Y:S05]  /*9a00*/  BSYNC.RECONVERGENT B1 ;  /* 0x0000000000017941 */ /* 0x000fea0003800200 */
.L_x_1178:
[----:B------:R-:W-:Y:S02]  /*9a10*/  IMAD.MOV.U32 R10, RZ, RZ, R8 ;  /* 0x000000ffff0a7224 */ /* 0x000fe400078e0008 */
[----:B------:R-:W-:Y:S02]  /*9a20*/  IMAD.MOV.U32 R11, RZ, RZ, R9 ;  /* 0x000000ffff0b7224 */ /* 0x000fe400078e0009 */
[----:B------:R-:W-:Y:S02]  /*9a30*/  IMAD.MOV.U32 R8, RZ, RZ, R45 ;  /* 0x000000ffff087224 */ /* 0x000fe400078e002d */
[----:B------:R-:W-:-:S04]  /*9a40*/  IMAD.MOV.U32 R9, RZ, RZ, 0x0 ;  /* 0x00000000ff097424 */ /* 0x000fc800078e00ff */
[----:B------:R-:W-:Y:S05]  /*9a50*/  RET.REL.NODEC R8 `(_Z17calc_trans_nonisoPdS_S_S_S_S_S_S_S_S_S_S_S_S_S_S_S_S_S_S_S_S_S_S_S_S_S_S_S_S_S_S_Piddddddiiiiiiid) ;  /* 0xffffff6408687950 */ /* 0x000fea0003c3ffff */
        .type           $_Z17calc_trans_nonisoPdS_S_S_S_S_S_S_S_S_S_S_S_S_S_S_S_S_S_S_S_S_S_S_S_S_S_S_S_S_S_S_Piddddddiiiiiiid$__internal_accurate_pow,@function
        .size           $_Z17calc_trans_nonisoPdS_S_S_S_S_S_S_S_S_S_S_S_S_S_S_S_S_S_S_S_S_S_S_S_S_S_S_S_S_S_S_Piddddddiiiiiiid$__internal_accurate_pow,(.L_x_1584 - $_Z17calc_trans_nonisoPdS_S_S_S_S_S_S_S_S_S_S_S_S_S_S_S_S_S_S_S_S_S_S_S_S_S_S_S_S_S_S_Piddddddiiiiiiid$__internal_accurate_pow)
$_Z17calc_trans_nonisoPdS_S_S_S_S_S_S_S_S_S_S_S_S_S_S_S_S_S_S_S_S_S_S_S_S_S_S_S_S_S_S_Piddddddiiiiiiid$__internal_accurate_pow:
[----:B------:R-:W-:Y:S01]  /*9a60*/  ISETP.GT.U32.AND P0, PT, R11, 0xfffff, PT ;  /* 0x000fffff0b00780c */ /* 0x000fe20003f04070 */
[----:B------:R-:W-:Y:S01]  /*9a70*/  IMAD.MOV.U32 R48, RZ, RZ, RZ ;  /* 0x000000ffff307224 */ /* 0x000fe200078e00ff */
[----:B------:R-:W-:Y:S01]  /*9a80*/  MOV R8, R11 ;  /* 0x0000000b00087202 */ /* 0x000fe20000000f00 */
[----:B------:R-:W-:Y:S01]  /*9a90*/  IMAD.MOV.U32 R52, RZ, RZ, 0x41ad3b5a ;  /* 0x41ad3b5aff347424 */ /* 0x000fe200078e00ff */
[----:B------:R-:W-:Y:S01]  /*9aa0*/  UMOV UR4, 0x7d2cafe2 ;  /* 0x7d2cafe200047882 */ /* 0x000fe20000000000 */
[----:B------:R-:W-:Y:S01]  /*9ab0*/  IMAD.MOV.U32 R53, RZ, RZ, 0x3ed0f5d2 ;  /* 0x3ed0f5d2ff357424 */ /* 0x000fe200078e00ff */
[----:B------:R-:W-:Y:S01]  /*9ac0*/  UMOV UR5, 0x3eb0f5ff ;  /* 0x3eb0f5ff00057882 */ /* 0x000fe20000000000 */
[----:B------:R-:W-:Y:S01]  /*9ad0*/  UMOV UR6, 0x3b39803f ;  /* 0x3b39803f00067882 */ /* 0x000fe20000000000 */
[----:B------:R-:W-:-:S05]  /*9ae0*/  UMOV UR7, 0x3c7abc9e ;  /* 0x3c7abc9e00077882 */ /* 0x000fca0000000000 */
[----:B------:R-:W-:Y:S01]  /*9af0*/  @!P0 DMUL R54, R10, 1.80143985094819840000e+16 ;  /* 0x435000000a368828 */ /* 0x000fe20000000000 */
[----:B------:R-:W-:-:S09]  /*9b00*/  SHF.R.U32.HI R11, RZ, 0x14, R11 ;  /* 0x00000014ff0b7819 */ /* 0x000fd2000001160b */
[----:B------:R-:W-:Y:S01]  /*9b10*/  @!P0 IMAD.MOV.U32 R8, RZ, RZ, R55 ;  /* 0x000000ffff088224 */ /* 0x000fe200078e0037 */
[----:B------:R-:W-:Y:S01]  /*9b20*/  @!P0 LEA.HI R11, R55, 0xffffffca, RZ, 0xc ;  /* 0xffffffca370b8811 */ /* 0x000fe200078f60ff */
[----:B------:R-:W-:-:S03]  /*9b30*/  @!P0 IMAD.MOV.U32 R10, RZ, RZ, R54 ;  /* 0x000000ffff0a8224 */ /* 0x000fc600078e0036 */
[----:B------:R-:W-:Y:S01]  /*9b40*/  LOP3.LUT R8, R8, 0x800fffff, RZ, 0xc0, !PT ;  /* 0x800fffff08087812 */ /* 0x000fe200078ec0ff */
[----:B------:R-:W-:Y:S02]  /*9b50*/  IMAD.MOV.U32 R12, RZ, RZ, R10 ;  /* 0x000000ffff0c7224 */ /* 0x000fe400078e000a */
[----:B------:R-:W-:Y:S01]  /*9b60*/  VIADD R10, R11, 0xfffffc01 ;  /* 0xfffffc010b0a7836 */ /* 0x000fe20000000000 */
[----:B------:R-:W-:Y:S01]  /*9b70*/  LOP3.LUT R13, R8, 0x3ff00000, RZ, 0xfc, !PT ;  /* 0x3ff00000080d7812 */ /* 0x000fe200078efcff */
[----:B------:R-:W-:-:S03]  /*9b80*/  IMAD.U32 R8, RZ, RZ, UR38 ;  /* 0x00000026ff087e24 */ /* 0x000fc6000f8e00ff */
[----:B------:R-:W-:-:S13]  /*9b90*/  ISETP.GE.U32.AND P1, PT, R13, 0x3ff6a09f, PT ;  /* 0x3ff6a09f0d00780c */ /* 0x000fda0003f26070 */
[----:B------:R-:W-:Y:S02]  /*9ba0*/  @P1 VIADD R15, R13, 0xfff00000 ;  /* 0xfff000000d0f1836 */ /* 0x000fe40000000000 */
[----:B------:R-:W-:Y:S02]  /*9bb0*/  @P1 VIADD R10, R11, 0xfffffc02 ;  /* 0xfffffc020b0a1836 */ /* 0x000fe40000000000 */
[----:B------:R-:W-:Y:S01]  /*9bc0*/  IMAD.MOV.U32 R11, RZ, RZ, 0x43300000 ;  /* 0x43300000ff0b7424 */ /* 0x000fe200078e00ff */
[----:B------:R-:W-:Y:S02]  /*9bd0*/  @P1 MOV R13, R15 ;  /* 0x0000000f000d1202 */ /* 0x000fe40000000f00 */
[----:B------:R-:W-:-:S04]  /*9be0*/  LOP3.LUT R10, R10, 0x80000000, RZ, 0x3c, !PT ;  /* 0x800000000a0a7812 */ /* 0x000fc800078e3cff */
        /* <DEDUP_REMOVED lines=13> */
[----:B------:R-:W-:Y:S02]  /*9cc0*/  DADD R52, R14, -R12 ;  /* 0x000000000e347229 */ /* 0x000fe4000000080c */
[----:B------:R-:W-:-:S03]  /*9cd0*/  DMUL R58, R12, R56 ;  /* 0x000000380c3a7228 */ /* 0x000fc60000000000 */
        /* <DEDUP_REMOVED lines=28> */
[C---:B------:R-:W-:Y:S01]  /*9ea0*/  DFMA R48, R12.reuse, R48, R20 ;  /* 0x000000300c30722b */ /* 0x040fe20000000014 */
[----:B------:R-:W-:Y:S01]  /*9eb0*/  UMOV UR5, 0x43300000 ;  /* 0x4330000000057882 */ /* 0x000fe20000000000 */
        /* <DEDUP_REMOVED lines=16> */
[----:B------:R-:W-:-:S08]  /*9fc0*/  DADD R12, R50, R12 ;  /* 0x00000000320c7229 */ /* 0x000fd0000000000c */
        /* <DEDUP_REMOVED lines=74> */
[----:B------:R-:W-:Y:S02]  /*a470*/  @!P1 MOV R10, R14 ;  /* 0x0000000e000a9202 */ /* 0x000fe40000000f00 */
[----:B------:R-:W-:Y:S02]  /*a480*/  @!P1 SHF.R.S32.HI R11, RZ, 0x1, R8 ;  /* 0x00000001ff0b9819 */ /* 0x000fe40000011408 */
[----:B------:R-:W-:-:S03]  /*a490*/  FSEL R8, R48, RZ, P0 ;  /* 0x000000ff30087208 */ /* 0x000fc60000000000 */
[----:B------:R-:W-:Y:S02]  /*a4a0*/  @!P1 IMAD.IADD R12, R12, 0x1, -R11 ;  /* 0x000000010c0c9824 */ /* 0x000fe400078e0a0b */
[----:B------:R-:W-:-:S03]  /*a4b0*/  @!P1 IMAD R11, R11, 0x100000, R15 ;  /* 0x001000000b0b9824 */ /* 0x000fc600078e020f */
[----:B------:R-:W-:Y:S01]  /*a4c0*/  @!P1 LEA R13, R12, 0x3ff00000, 0x14 ;  /* 0x3ff000000c0d9811 */ /* 0x000fe200078ea0ff */
[----:B------:R-:W-:-:S06]  /*a4d0*/  @!P1 IMAD.MOV.U32 R12, RZ, RZ, RZ ;  /* 0x000000ffff0c9224 */ /* 0x000fcc00078e00ff */
[----:B------:R-:W-:-:S11]  /*a4e0*/  @!P1 DMUL R8, R10, R12 ;  /* 0x0000000c0a089228 */ /* 0x000fd60000000000 */
.L_x_1182:
[----:B------:R-:W-:Y:S02]  /*a4f0*/  DFMA R10, R20, R8, R8 ;  /* 0x00000008140a722b */ /* 0x000fe40000000008 */
[----:B------:R-:W-:-:S08]  /*a500*/  DSETP.NEU.AND P0, PT, |R8|, +INF , PT ;  /* 0x7ff000000800742a */ /* 0x000fd00003f0d200 */
[----:B------:R-:W-:Y:S01]  /*a510*/  FSEL R8, R8, R10, !P0 ;  /* 0x0000000a08087208 */ /* 0x000fe20004000000 */
[----:B------:R-:W-:Y:S01]  /*a520*/  IMAD.MOV.U32 R10, RZ, RZ, R0 ;  /* 0x000000ffff0a7224 */ /* 0x000fe200078e0000 */
[----:B------:R-:W-:Y:S01]  /*a530*/  FSEL R9, R9, R11, !P0 ;  /* 0x0000000b09097208 */ /* 0x000fe20004000000 */
[----:B------:R-:W-:-:S04]  /*a540*/  IMAD.MOV.U32 R11, RZ, RZ, 0x0 ;  /* 0x00000000ff0b7424 */ /* 0x000fc800078e00ff */
[----:B------:R-:W-:Y:S05]  /*a550*/  RET.REL.NODEC R10 `(_Z17calc_trans_nonisoPdS_S_S_S_S_S_S_S_S_S_S_S_S_S_S_S_S_S_S_S_S_S_S_S_S_S_S_S_S_S_S_Piddddddiiiiiiid) ;  /* 0xffffff580aa87950 */ /* 0x000fea0003c3ffff */
.L_x_1183:
        /* <DEDUP_REMOVED lines=10> */
.L_x_1584:


//--------------------- .text._Z14calc_trans_isoPdS_S_S_S_S_S_S_S_S_S_S_S_S_S_S_Piddddddiiiiiiid --------------------------
	.section	.text._Z14calc_trans_isoPdS_S_S_S_S_S_S_S_S_S_S_S_S_S_S_Piddddddiiiiiiid,"ax",@progbits
	.align	128
        .global         _Z14calc_trans_isoPdS_S_S_S_S_S_S_S_S_S_S_S_S_S_S_Piddddddiiiiiiid
        .type           _Z14calc_trans_isoPdS_S_S_S_S_S_S_S_S_S_S_S_S_S_S_Piddddddiiiiiiid,@function
        .size           _Z14calc_trans_isoPdS_S_S_S_S_S_S_S_S_S_S_S_S_S_S_Piddddddiiiiiiid,(.L_x_1588 - _Z14calc_trans_isoPdS_S_S_S_S_S_S_S_S_S_S_S_S_S_S_Piddddddiiiiiiid)
        .other          _Z14calc_trans_isoPdS_S_S_S_S_S_S_S_S_S_S_S_S_S_S_Piddddddiiiiiiid,@"STO_CUDA_ENTRY STV_DEFAULT"
_Z14calc_trans_isoPdS_S_S_S_S_S_S_S_S_S_S_S_S_S_S_Piddddddiiiiiiid:
.text._Z14calc_trans_isoPdS_S_S_S_S_S_S_S_S_S_S_S_S_S_S_Piddddddiiiiiiid:
        /* <DEDUP_REMOVED lines=19> */
[----:B------:R-:W0:Y:S01]  /*0130*/  LDC R0, c[0x0][0x438] ;  /* 0x00010e00ff007b82 */ /* 0x000e220000000800 */
[----:B------:R-:W1:Y:S01]  /*0140*/  LDCU.64 UR36, c[0x0][0x358] ;  /* 0x00006b00ff2477ac */ /* 0x000e620008000a00 */
[----:B------:R-:W-:Y:S01]  /*0150*/  IMAD R19, R22, UR7, RZ ;  /* 0x0000000716137c24 */ /* 0x000fe2000f8e02ff */
[----:B------:R-:W-:Y:S01]  /*0160*/  CS2R R32, SRZ ;  /* 0x0000000000207805 */ /* 0x000fe2000001ff00 */
[C---:B------:R-:W-:Y:S01]  /*0170*/  IMAD R18, R13.reuse, UR8, R18 ;  /* 0x000000080d127c24 */ /* 0x040fe2000f8e0212 */
[----:B------:R-:W-:Y:S01]  /*0180*/  CS2R R26, SRZ ;  /* 0x00000000001a7805 */ /* 0x000fe2000001ff00 */
[----:B------:R-:W-:Y:S02]  /*0190*/  IMAD.IADD R34, R13, 0x1, R19 ;  /* 0x000000010d227824 */ /* 0x000fe400078e0213 */
[----:B------:R-:W2:Y:S01]  /*01a0*/  LDC.64 R24, c[0x0][0x3d8] ;  /* 0x0000f600ff187b82 */ /* 0x000ea20000000a00 */
[----:B------:R-:W-:-:S07]  /*01b0*/  IMAD R19, R19, UR8, R18 ;  /* 0x0000000813137c24 */ /* 0x000fce000f8e0212 */
[----:B------:R-:W3:Y:S01]  /*01c0*/  LDC.64 R30, c[0x0][0x3c8] ;  /* 0x0000f200ff1e7b82 */ /* 0x000ee20000000a00 */
[----:B0-----:R-:W-:-:S07]  /*01d0*/  ISETP.NE.AND P0, PT, R0, 0x1, PT ;  /* 0x000000010000780c */ /* 0x001fce0003f05270 */
[----:B------:R-:W0:Y:S01]  /*01e0*/  LDC.64 R16, c[0x0][0x3c0] ;  /* 0x0000f000ff107b82 */ /* 0x000e220000000a00 */
[----:B--2---:R-:W-:-:S07]  /*01f0*/  IMAD.WIDE R24, R34, 0x8, R24 ;  /* 0x0000000822187825 */ /* 0x004fce00078e0218 */
[----:B------:R-:W2:Y:S01]  /*0200*/  LDC R0, c[0x0][0x448] ;  /* 0x00011200ff007b82 */ /* 0x000ea20000000800 */
[C---:B------:R-:W-:Y:S01]  /*0210*/  @!P0 IMAD R3, R22.reuse, UR7, R13 ;  /* 0x0000000716038c24 */ /* 0x040fe2000f8e020d */
[----:B-1----:R-:W4:Y:S01]  /*0220*/  LDG.E.64 R24, desc[UR36][R24.64] ;  /* 0x0000002418187981 */ /* 0x002f22000c1e1b00 */
[----:B---3--:R-:W-:-:S05]  /*0230*/  IMAD.WIDE.U32 R30, R22, 0x8, R30 ;  /* 0x00000008161e7825 */ /* 0x008fca00078e001e */
[----:B------:R-:W1:Y:S01]  /*0240*/  @!P0 LDC.64 R4, c[0x0][0x3d0] ;  /* 0x0000f400ff048b82 */ /* 0x000e620000000a00 */
[----:B------:R-:W4:Y:S07]  /*0250*/  LDG.E.64 R10, desc[UR36][R30.64] ;  /* 0x000000241e0a7981 */ /* 0x000f2e000c1e1b00 */
[----:B------:R-:W3:Y:S01]  /*0260*/  @!P0 LDC.64 R6, c[0x0][0x3e0] ;  /* 0x0000f800ff068b82 */ /* 0x000ee20000000a00 */
[----:B0-----:R-:W-:-:S05]  /*0270*/  IMAD.WIDE R16, R19, 0x8, R16 ;  /* 0x0000000813107825 */ /* 0x001fca00078e0210 */
[----:B------:R-:W4:Y:S01]  /*0280*/  LDG.E.64 R8, desc[UR36][R16.64] ;  /* 0x0000002410087981 */ /* 0x000f22000c1e1b00 */
[----:B-1----:R-:W-:-:S05]  /*0290*/  @!P0 IMAD.WIDE R4, R3, 0x8, R4 ;  /* 0x0000000803048825 */ /* 0x002fca00078e0204 */
[----:B------:R0:W4:Y:S01]  /*02a0*/  @!P0 LDG.E.64 R32, desc[UR36][R4.64] ;  /* 0x0000002404208981 */ /* 0x000122000c1e1b00 */
[----:B---3--:R-:W-:-:S05]  /*02b0*/  @!P0 IMAD.WIDE R6, R3, 0x8, R6 ;  /* 0x0000000803068825 */ /* 0x008fca00078e0206 */
[----:B------:R-:W3:Y:S01]  /*02c0*/  @!P0 LDG.E.64 R26, desc[UR36][R6.64] ;  /* 0x00000024061a8981 */ /* 0x000ee2000c1e1b00 */
[----:B0-----:R-:W-:Y:S01]  /*02d0*/  IMAD.MOV.U32 R4, RZ, RZ, 0x1 ;  /* 0x00000001ff047424 */ /* 0x001fe200078e00ff */
[----:B--2---:R-:W-:Y:S01]  /*02e0*/  ISETP.NE.AND P0, PT, R0, 0x1, PT ;  /* 0x000000010000780c */ /* 0x004fe20003f05270 */
[----:B------:R-:W0:-:S12]  /*02f0*/  LDCU.64 UR4, c[0x0][0x408] ;  /* 0x00008100ff0477ac */ /* 0x000e180008000a00 */
[----:B------:R-:W1:Y:S01]  /*0300*/  @!P0 LDC.64 R2, c[0x0][0x3f8] ;  /* 0x0000fe00ff028b82 */ /* 0x000e620000000a00 */
[----:B------:R-:W-:Y:S02]  /*0310*/  @!P0 IMAD R13, R22, UR7, R13 ;  /* 0x00000007160d8c24 */ /* 0x000fe4000f8e020d */
[----:B0-----:R-:W-:Y:S02]  /*0320*/  IMAD.U32 R36, RZ, RZ, UR4 ;  /* 0x00000004ff247e24 */ /* 0x001fe4000f8e00ff */
[----:B------:R-:W-:Y:S02]  /*0330*/  IMAD.U32 R37, RZ, RZ, UR5 ;  /* 0x00000005ff257e24 */ /* 0x000fe4000f8e00ff */
[----:B-1----:R-:W-:-:S05]  /*0340*/  @!P0 IMAD.WIDE R2, R13, 0x8, R2 ;  /* 0x000000080d028825 */ /* 0x002fca00078e0202 */
[----:B------:R0:W5:Y:S01]  /*0350*/  @!P0 LDG.E.64 R36, desc[UR36][R2.64] ;  /* 0x0000002402248981 */ /* 0x000162000c1e1b00 */
[----:B------:R-:W-:Y:S01]  /*0360*/  BSSY.RECONVERGENT B1, `(.L_x_1184) ;  /* 0x0000013000017945 */ /* 0x000fe20003800200 */
[----:B----4-:R-:W-:Y:S02]  /*0370*/  DFMA R8, R8, R10, R24 ;  /* 0x0000000a0808722b */ /* 0x010fe40000000018 */
[----:B---3--:R-:W-:-:S08]  /*0380*/  DADD R10, R26, R32 ;  /* 0x000000001a0a7229 */ /* 0x008fd00000000020 */
[----:B------:R-:W-:-:S06]  /*0390*/  DADD R14, R10, R8 ;  /* 0x000000000a0e7229 */ /* 0x000fcc0000000008 */
[----:B------:R-:W1:Y:S02]  /*03a0*/  MUFU.RCP64H R5, R15 ;  /* 0x0000000f00057308 */ /* 0x000e640000001800 */
[----:B-1----:R-:W-:-:S08]  /*03b0*/  DFMA R6, -R14, R4, 1 ;  /* 0x3ff000000e06742b */ /* 0x002fd00000000104 */
[----:B------:R-:W-:-:S08]  /*03c0*/  DFMA R6, R6, R6, R6 ;  /* 0x000000060606722b */ /* 0x000fd00000000006 */
[----:B------:R-:W-:-:S08]  /*03d0*/  DFMA R6, R4, R6, R4 ;  /* 0x000000060406722b */ /* 0x000fd00000000004 */
[----:B------:R-:W-:-:S08]  /*03e0*/  DFMA R4, -R14, R6, 1 ;  /* 0x3ff000000e04742b */ /* 0x000fd00000000106 */
[----:B------:R-:W-:-:S08]  /*03f0*/  DFMA R4, R6, R4, R6 ;  /* 0x000000040604722b */ /* 0x000fd00000000006 */
[----:B0-----:R-:W-:-:S08]  /*0400*/  DMUL R2, R10, R4 ;  /* 0x000000040a027228 */ /* 0x001fd00000000000 */
[----:B------:R-:W-:-:S08]  /*0410*/  DFMA R6, -R14, R2, R10 ;  /* 0x000000020e06722b */ /* 0x000fd0000000010a */
[----:B------:R-:W-:Y:S01]  /*0420*/  DFMA R4, R4, R6, R2 ;  /* 0x000000060404722b */ /* 0x000fe20000000002 */
[----:B------:R-:W-:-:S09]  /*0430*/  FSETP.GEU.AND P1, PT, |R11|, 6.5827683646048100446e-37, PT ;  /* 0x036000000b00780b */ /* 0x000fd20003f2e200 */
[----:B------:R-:W-:-:S05]  /*0440*/  FFMA R0, RZ, R15, R5 ;  /* 0x0000000fff007223 */ /* 0x000fca0000000005 */
[----:B------:R-:W-:-:S13]  /*0450*/  FSETP.GT.AND P0, PT, |R0|, 1.469367938527859385e-39, PT ;  /* 0x001000000000780b */ /* 0x000fda0003f04200 */
[----:B------:R-:W-:Y:S05]  /*0460*/  @P0 BRA P1, `(.L_x_1185) ;  /* 0x0000000000080947 */ /* 0x000fea0000800000 */
[----:B------:R-:W-:-:S07]  /*0470*/  MOV R0, 0x490 ;  /* 0x0000049000007802 */ /* 0x000fce0000000f00 */
[----:B-----5:R-:W-:Y:S05]  /*0480*/  CALL.REL.NOINC `($__internal_23_$__cuda_sm20_div_rn_f64_full) ;  /* 0x0000004000e47944 */ /* 0x020fea0003c00000 */
.L_x_1185:
[----:B------:R-:W-:Y:S05]  /*0490*/  BSYNC.RECONVERGENT B1 ;  /* 0x0000000000017941 */ /* 0x000fea0003800200 */
.L_x_1184:
[----:B------:R-:W0:Y:S01]  /*04a0*/  LDCU.64 UR4, c[0x0][0x428] ;  /* 0x00008500ff0477ac */ /* 0x000e220008000a00 */
[----:B------:R-:W1:Y:S01]  /*04b0*/  LDC.64 R2, c[0x0][0x3f0] ;  /* 0x0000fc00ff027b82 */ /* 0x000e620000000a00 */
[----:B------:R-:W-:Y:S01]  /*04c0*/  IMAD.MOV.U32 R0, RZ, RZ, R5 ;  /* 0x000000ffff007224 */ /* 0x000fe200078e0005 */
[----:B0-----:R-:W-:Y:S01]  /*04d0*/  DSETP.MIN.AND P0, P1, R4, UR4, PT ;  /* 0x0000000404007e2a */ /* 0x001fe2000b900000 */
[----:B------:R-:W-:-:S05]  /*04e0*/  UMOV UR6, UR5 ;  /* 0x0000000500067c82 */ /* 0x000fca0008000000 */
[----:B------:R-:W-:Y:S01]  /*04f0*/  FSEL R29, R0, UR6, P0 ;  /* 0x00000006001d7c08 */ /* 0x000fe20008000000 */
[----:B------:R-:W-:Y:S01]  /*0500*/  IMAD.U32 R0, RZ, RZ, UR6 ;  /* 0x00000006ff007e24 */ /* 0x000fe2000f8e00ff */
[----:B------:R-:W-:Y:S01]  /*0510*/  SEL R28, R4, UR4, P0 ;  /* 0x00000004041c7c07 */ /* 0x000fe20008000000 */
[----:B-1----:R-:W-:Y:S02]  /*0520*/  IMAD.WIDE R4, R19, 0x8, R2 ;  /* 0x0000000813047825 */ /* 0x002fe400078e0202 */
[----:B------:R-:W0:Y:S03]  /*0530*/  LDC.64 R2, c[0x0][0x3b8] ;  /* 0x0000ee00ff027b82 */ /* 0x000e260000000a00 */
[----:B------:R-:W-:-:S05]  /*0540*/  @P1 LOP3.LUT R29, R0, 0x80000, RZ, 0xfc, !PT ;  /* 0x00080000001d1812 */ /* 0x000fca00078efcff */
[----:B------:R1:W-:Y:S04]  /*0550*/  STG.E.64 desc[UR36][R4.64], R28 ;  /* 0x0000001c04007986 */ /* 0x0003e8000c101b24 */
[----:B------:R-:W2:Y:S04]  /*0560*/  LDG.E.64 R14, desc[UR36][R30.64] ;  /* 0x000000241e0e7981 */ /* 0x000ea8000c1e1b00 */
[----:B------:R-:W5:Y:S01]  /*0570*/  LDG.E.64 R16, desc[UR36][R16.64] ;  /* 0x0000002410107981 */ /* 0x000f62000c1e1b00 */
[----:B0-----:R-:W-:-:S05]  /*0580*/  IMAD.WIDE.U32 R22, R22, 0x8, R2 ;  /* 0x0000000816167825 */ /* 0x001fca00078e0002 */
[----:B------:R0:W5:Y:S01]  /*0590*/  LDG.E.64 R2, desc[UR36][R22.64] ;  /* 0x0000002416027981 */ /* 0x000162000c1e1b00 */
[----:B------:R-:W-:Y:S01]  /*05a0*/  IMAD.MOV.U32 R6, RZ, RZ, 0x1 ;  /* 0x00000001ff067424 */ /* 0x000fe200078e00ff */
[----:B------:R-:W-:Y:S01]  /*05b0*/  FSETP.GEU.AND P1, PT, |R33|, 6.5827683646048100446e-37, PT ;  /* 0x036000002100780b */ /* 0x000fe20003f2e200 */
[----:B------:R-:W-:Y:S01]  /*05c0*/  BSSY.RECONVERGENT B1, `(.L_x_1186) ;  /* 0x0000011000017945 */ /* 0x000fe20003800200 */
[----:B--2---:R-:W2:Y:S03]  /*05d0*/  MUFU.RCP64H R7, R15 ;  /* 0x0000000f00077308 */ /* 0x004ea60000001800 */
[----:B--2---:R-:W-:-:S08]  /*05e0*/  DFMA R8, -R14, R6, 1 ;  /* 0x3ff000000e08742b */ /* 0x004fd00000000106 */
[----:B------:R-:W-:-:S08]  /*05f0*/  DFMA R8, R8, R8, R8 ;  /* 0x000000080808722b */ /* 0x000fd00000000008 */
[----:B------:R-:W-:-:S08]  /*0600*/  DFMA R8, R6, R8, R6 ;  /* 0x000000080608722b */ /* 0x000fd00000000006 */
[----:B-1----:R-:W-:-:S08]  /*0610*/  DFMA R4, -R14, R8, 1 ;  /* 0x3ff000000e04742b */ /* 0x002fd00000000108 */
        /* <DEDUP_REMOVED lines=10> */
[----:B-----5:R-:W-:Y:S05]  /*06c0*/  CALL.REL.NOINC `($__internal_23_$__cuda_sm20_div_rn_f64_full) ;  /* 0x0000004000547944 */ /* 0x020fea0003c00000 */
.L_x_1187:
[----:B------:R-:W-:Y:S05]  /*06d0*/  BSYNC.RECONVERGENT B1 ;  /* 0x0000000000017941 */ /* 0x000fea0003800200 */
.L_x_1186:
[----:B------:R-:W0:Y:S01]  /*06e0*/  LDC.64 R6, c[0x0][0x388] ;  /* 0x0000e200ff067b82 */ /* 0x000e220000000a00 */
[----:B-----5:R-:W-:-:S08]  /*06f0*/  DADD R16, R16, R4 ;  /* 0x0000000010107229 */ /* 0x020fd00000000004 */
[----:B------:R-:W-:Y:S01]  /*0700*/  DMUL R16, R2, R16 ;  /* 0x0000001002107228 */ /* 0x000fe20000000000 */
[----:B0-----:R-:W-:-:S06]  /*0710*/  IMAD.WIDE R2, R19, 0x8, R6 ;  /* 0x0000000813027825 */ /* 0x001fcc00078e0206 */
[----:B------:R0:W-:Y:S04]  /*0720*/  STG.E.64 desc[UR36][R2.64], R16 ;  /* 0x0000001002007986 */ /* 0x0001e8000c101b24 */
[----:B------:R-:W2:Y:S04]  /*0730*/  LDG.E.64 R14, desc[UR36][R30.64] ;  /* 0x000000241e0e7981 */ /* 0x000ea8000c1e1b00 */
[----:B------:R-:W3:Y:S01]  /*0740*/  LDG.E.64 R22, desc[UR36][R22.64] ;  /* 0x0000002416167981 */ /* 0x000ee2000c1e1b00 */
[----:B------:R-:W-:Y:S01]  /*0750*/  IMAD.MOV.U32 R4, RZ, RZ, 0x1 ;  /* 0x00000001ff047424 */ /* 0x000fe200078e00ff */
[----:B------:R-:W-:Y:S01]  /*0760*/  DADD R24, R24, R26 ;  /* 0x0000000018187229 */ /* 0x000fe2000000001a */
[----:B------:R-:W-:Y:S01]  /*0770*/  BSSY.RECONVERGENT B1, `(.L_x_1188) ;  /* 0x0000011000017945 */ /* 0x000fe20003800200 */
[----:B--2---:R-:W1:Y:S06]  /*0780*/  MUFU.RCP64H R5, R15 ;  /* 0x0000000f00057308 */ /* 0x004e6c0000001800 */
[----:B---3--:R-:W-:-:S10]  /*0790*/  DMUL R10, R22, R24 ;  /* 0x00000018160a7228 */ /* 0x008fd40000000000 */
        /* <DEDUP_REMOVED lines=12> */
[----:B------:R-:W-:-:S07]  /*0860*/  MOV R0, 0x880 ;  /* 0x0000088000007802 */ /* 0x000fce0000000f00 */
[----:B------:R-:W-:Y:S05]  /*0870*/  CALL.REL.NOINC `($__internal_23_$__cuda_sm20_div_rn_f64_full) ;  /* 0x0000003c00e87944 */ /* 0x000fea0003c00000 */
.L_x_1189:
[----:B------:R-:W-:Y:S05]  /*0880*/  BSYNC.RECONVERGENT B1 ;  /* 0x0000000000017941 */ /* 0x000fea0003800200 */
.L_x_1188:
[----:B------:R-:W0:Y:S01]  /*0890*/  LDC.64 R6, c[0x0][0x3e8] ;  /* 0x0000fa00ff067b82 */ /* 0x000e220000000a00 */
[----:B------:R-:W1:Y:S07]  /*08a0*/  LDCU.64 UR4, c[0x0][0x458] ;  /* 0x00008b00ff0477ac */ /* 0x000e6e0008000a00 */
[----:B------:R-:W2:Y:S01]  /*08b0*/  LDC R0, c[0x0][0x44c] ;  /* 0x00011300ff007b82 */ /* 0x000ea20000000800 */
[----:B0-----:R-:W-:-:S05]  /*08c0*/  IMAD.WIDE R34, R34, 0x8, R6 ;  /* 0x0000000822227825 */ /* 0x001fca00078e0206 */
[----:B------:R0:W-:Y:S04]  /*08d0*/  STG.E.64 desc[UR36][R34.64], R4 ;  /* 0x0000000422007986 */ /* 0x0001e8000c101b24 */
[----:B------:R-:W3:Y:S01]  /*08e0*/  LDG.E.64 R16, desc[UR36][R2.64] ;  /* 0x0000002402107981 */ /* 0x000ee2000c1e1b00 */
[----:B------:R-:W-:Y:S01]  /*08f0*/  DSETP.GE.AND P0, PT, R36, RZ, PT ;  /* 0x000000ff2400722a */ /* 0x000fe20003f06000 */
[----:B------:R-:W-:Y:S01]  /*0900*/  UMOV UR38, URZ ;  /* 0x000000ff00267c82 */ /* 0x000fe20008000000 */
[----:B------:R-:W-:Y:S01]  /*0910*/  BSSY.RECONVERGENT B0, `(.L_x_1190) ;  /* 0x0000049000007945 */ /* 0x000fe20003800200 */
[----:B------:R-:W-:Y:S01]  /*0920*/  MOV R6, 0x0 ;  /* 0x0000000000067802 */ /* 0x000fe20000000f00 */
[----:B------:R-:W-:Y:S02]  /*0930*/  IMAD.MOV.U32 R7, RZ, RZ, 0x3ff00000 ;  /* 0x3ff00000ff077424 */ /* 0x000fe400078e00ff */
[----:B-1----:R-:W-:-:S06]  /*0940*/  DSETP.LEU.OR P0, PT, R28, UR4, !P0 ;  /* 0x000000041c007e2a */ /* 0x002fcc000c70b400 */
[----:B--2---:R-:W-:Y:S01]  /*0950*/  ISETP.NE.OR P0, PT, R0, 0x1, P0 ;  /* 0x000000010000780c */ /* 0x004fe20000705670 */
[----:B---3--:R-:W-:-:S12]  /*0960*/  DADD R16, R16, R4 ;  /* 0x0000000010107229 */ /* 0x008fd80000000004 */
[----:B0-----:R-:W-:Y:S05]  /*0970*/  @P0 BRA `(.L_x_1191) ;  /* 0x0000000400080947 */ /* 0x001fea0003800000 */
[----:B------:R-:W-:Y:S01]  /*0980*/  DADD R42, -RZ, |R36| ;  /* 0x00000000ff2a7229 */ /* 0x000fe20000000524 */
[----:B------:R-:W-:Y:S01]  /*0990*/  BSSY.RECONVERGENT B1, `(.L_x_1192) ;  /* 0x0000004000017945 */ /* 0x000fe20003800200 */
[----:B------:R-:W-:Y:S01]  /*09a0*/  IMAD.MOV.U32 R21, RZ, RZ, 0x40000000 ;  /* 0x40000000ff157424 */ /* 0x000fe200078e00ff */
[----:B------:R-:W-:-:S08]  /*09b0*/  MOV R0, 0x9d0 ;  /* 0x000009d000007802 */ /* 0x000fd00000000f00 */
[----:B------:R-:W-:Y:S05]  /*09c0*/  CALL.REL.NOINC `($_Z14calc_trans_isoPdS_S_S_S_S_S_S_S_S_S_S_S_S_S_S_Piddddddiiiiiiid$__internal_accurate_pow) ;  /* 0x0000004400c47944 */ /* 0x000fea0003c00000 */
[----:B------:R-:W-:Y:S05]  /*09d0*/  BSYNC.RECONVERGENT B1 ;  /* 0x0000000000017941 */ /* 0x000fea0003800200 */
.L_x_1192:
        /* <DEDUP_REMOVED lines=9> */
[----:B------:R-:W-:Y:S01]  /*0a70*/  IMAD.MOV.U32 R21, RZ, RZ, 0x40000000 ;  /* 0x40000000ff157424 */ /* 0x000fe200078e00ff */
[----:B------:R-:W-:Y:S01]  /*0a80*/  LOP3.LUT R2, R3, 0x7ff00000, RZ, 0xc0, !PT ;  /* 0x7ff0000003027812 */ /* 0x000fe200078ec0ff */
[----:B------:R-:W-:Y:S01]  /*0a90*/  IMAD.MOV.U32 R3, RZ, RZ, 0x3ff39999 ;  /* 0x3ff39999ff037424 */ /* 0x000fe200078e00ff */
[----:B------:R-:W-:-:S02]  /*0aa0*/  MOV R0, 0xbe0 ;  /* 0x00000be000007802 */ /* 0x000fc40000000f00 */
[----:B------:R-:W-:Y:S01]  /*0ab0*/  ISETP.NE.OR P0, PT, R2, 0x7ff00000, P0 ;  /* 0x7ff000000200780c */ /* 0x000fe20000705670 */
[----:B------:R-:W-:-:S03]  /*0ac0*/  IMAD.MOV.U32 R2, RZ, RZ, -0x66666666 ;  /* 0x9999999aff027424 */ /* 0x000fc600078e00ff */
[----:B------:R-:W-:-:S03]  /*0ad0*/  @!P1 CS2R R4, SRZ ;  /* 0x0000000000049805 */ /* 0x000fc6000001ff00 */
        /* <DEDUP_REMOVED lines=13> */
[----:B------:R-:W-:-:S08]  /*0bb0*/  DADD R2, R2, -R6 ;  /* 0x0000000002027229 */ /* 0x000fd00000000806 */
[----:B------:R-:W-:-:S11]  /*0bc0*/  DFMA R2, R4, R36, R2 ;  /* 0x000000240402722b */ /* 0x000fd60000000002 */
[----:B------:R-:W-:Y:S05]  /*0bd0*/  CALL.REL.NOINC `($_Z14calc_trans_isoPdS_S_S_S_S_S_S_S_S_S_S_S_S_S_S_Piddddddiiiiiiid$__internal_accurate_pow) ;  /* 0x0000004400407944 */ /* 0x000fea0003c00000 */
[----:B------:R-:W-:Y:S05]  /*0be0*/  BSYNC.RECONVERGENT B1 ;  /* 0x0000000000017941 */ /* 0x000fea0003800200 */
.L_x_1193:
        /* <DEDUP_REMOVED lines=13> */
.L_x_1195:
[----:B------:R-:W-:Y:S05]  /*0cc0*/  BSYNC.RECONVERGENT B1 ;  /* 0x0000000000017941 */ /* 0x000fea0003800200 */
.L_x_1194:
        /* <DEDUP_REMOVED lines=13> */
.L_x_1191:
[----:B------:R-:W-:Y:S05]  /*0da0*/  BSYNC.RECONVERGENT B0 ;  /* 0x0000000000007941 */ /* 0x000fea0003800200 */
.L_x_1190:
        /* <DEDUP_REMOVED lines=14> */
[----:B------:R-:W-:Y:S01]  /*0e90*/  MOV R0, 0xed0 ;  /* 0x00000ed000007802 */ /* 0x000fe20000000f00 */
[----:B0-----:R-:W-:Y:S02]  /*0ea0*/  IMAD.U32 R4, RZ, RZ, UR4 ;  /* 0x00000004ff047e24 */ /* 0x001fe4000f8e00ff */
[----:B------:R-:W-:-:S07]  /*0eb0*/  IMAD.U32 R5, RZ, RZ, UR5 ;  /* 0x00000005ff057e24 */ /* 0x000fce000f8e00ff */
[----:B------:R-:W-:Y:S05]  /*0ec0*/  CALL.REL.NOINC `($__internal_22_$__cuda_sm20_dblrcp_rn_slowpath_v3) ;  /* 0x0000003400b47944 */ /* 0x000fea0003c00000 */
[----:B------:R-:W-:Y:S02]  /*0ed0*/  IMAD.MOV.U32 R2, RZ, RZ, R8 ;  /* 0x000000ffff027224 */ /* 0x000fe400078e0008 */
[----:B------:R-:W-:-:S07]  /*0ee0*/  IMAD.MOV.U32 R3, RZ, RZ, R9 ;  /* 0x000000ffff037224 */ /* 0x000fce00078e0009 */
.L_x_1196:
[C---:B------:R-:W-:Y:S01]  /*0ef0*/  DFMA R34, R28.reuse, -R36, 1 ;  /* 0x3ff000001c22742b */ /* 0x040fe20000000824 */
[----:B------:R-:W-:Y:S01]  /*0f00*/  IMAD.MOV.U32 R8, RZ, RZ, 0x0 ;  /* 0x00000000ff087424 */ /* 0x000fe200078e00ff */
[----:B------:R-:W-:Y:S01]  /*0f10*/  DADD R4, -R28, R6 ;  /* 0x000000001c047229 */ /* 0x000fe20000000106 */
[----:B------:R-:W-:Y:S01]  /*0f20*/  MOV R9, 0x3fd80000 ;  /* 0x3fd8000000097802 */ /* 0x000fe20000000f00 */
        /* <DEDUP_REMOVED lines=18> */
[----:B------:R-:W-:Y:S01]  /*1050*/  MOV R0, 0x1080 ;  /* 0x0000108000007802 */ /* 0x000fe20000000f00 */
[----:B------:R-:W-:-:S07]  /*1060*/  IMAD.MOV.U32 R6, RZ, RZ, R4 ;  /* 0x000000ffff067224 */ /* 0x000fce00078e0004 */
[----:B------:R-:W-:Y:S05]  /*1070*/  CALL.REL.NOINC `($__internal_24_$__cuda_sm20_dsqrt_rn_f64_mediumpath_v1) ;  /* 0x0000003c00547944 */ /* 0x000fea0003c00000 */
[----:B------:R-:W-:Y:S02]  /*1080*/  IMAD.MOV.U32 R6, RZ, RZ, R8 ;  /* 0x000000ffff067224 */ /* 0x000fe400078e0008 */
[----:B------:R-:W-:-:S07]  /*1090*/  IMAD.MOV.U32 R7, RZ, RZ, R9 ;  /* 0x000000ffff077224 */ /* 0x000fce00078e0009 */
.L_x_1198:
[----:B------:R-:W-:Y:S05]  /*10a0*/  BSYNC.RECONVERGENT B0 ;  /* 0x0000000000007941 */ /* 0x000fea0003800200 */
.L_x_1197:
        /* <DEDUP_REMOVED lines=62> */
.L_x_1200:
[----:B------:R-:W-:Y:S05]  /*1490*/  BSYNC.RECONVERGENT B0 ;  /* 0x0000000000007941 */ /* 0x000fea0003800200 */
.L_x_1199:
        /* <DEDUP_REMOVED lines=14> */
[----:B------:R-:W-:Y:S05]  /*1580*/  CALL.REL.NOINC `($_Z14calc_trans_isoPdS_S_S_S_S_S_S_S_S_S_S_S_S_S_S_Piddddddiiiiiiid$__internal_accurate_pow) ;  /* 0x0000003800d47944 */ /* 0x000fea0003c00000 */
[----:B------:R-:W-:Y:S05]  /*1590*/  BSYNC.RECONVERGENT B1 ;  /* 0x0000000000017941 */ /* 0x000fea0003800200 */
.L_x_1203:
        /* <DEDUP_REMOVED lines=17> */
[----:B------:R-:W-:Y:S01]  /*16b0*/  @!P0 IMAD.MOV.U32 R4, RZ, RZ, 0x0 ;  /* 0x00000000ff048424 */ /* 0x000fe200078e00ff */
[----:B------:R-:W-:Y:S01]  /*16c0*/  @!P0 MOV R5, 0x7ff00000 ;  /* 0x7ff0000000058802 */ /* 0x000fe20000000f00 */
        /* <DEDUP_REMOVED lines=14> */
.L_x_1204:
        /* <DEDUP_REMOVED lines=13> */
.L_x_1206:
[----:B------:R-:W-:Y:S05]  /*1880*/  BSYNC.RECONVERGENT B1 ;  /* 0x0000000000017941 */ /* 0x000fea0003800200 */
.L_x_1205:
        /* <DEDUP_REMOVED lines=13> */
.L_x_1202:
[----:B------:R-:W-:Y:S05]  /*1960*/  BSYNC.RECONVERGENT B0 ;  /* 0x0000000000007941 */ /* 0x000fea0003800200 */
.L_x_1201:
[----:B------:R-:W-:Y:S01]  /*1970*/  DMUL R14, R34, R4 ;  /* 0x00000004220e7228 */ /* 0x000fe20000000000 */
[----:B------:R-:W-:Y:S01]  /*1980*/  IMAD.MOV.U32 R2, RZ, RZ, 0x1 ;  /* 0x00000001ff027424 */ /* 0x000fe200078e00ff */
[----:B------:R-:W-:Y:S01]  /*1990*/  DADD R10, -R28, R4 ;  /* 0x000000001c0a7229 */ /* 0x000fe20000000104 */
[----:B------:R-:W-:Y:S03]  /*19a0*/  BSSY.RECONVERGENT B1, `(.L_x_1207) ;  /* 0x0000011000017945 */ /* 0x000fe60003800200 */
        /* <DEDUP_REMOVED lines=10> */
[----:B------:R-:W0:Y:S09]  /*1a50*/  LDC R2, c[0x0][0x44c] ;  /* 0x00011300ff027b82 */ /* 0x000e320000000800 */
[----:B------:R-:W-:-:S05]  /*1a60*/  FFMA R0, RZ, R15, R5 ;  /* 0x0000000fff007223 */ /* 0x000fca0000000005 */
[----:B------:R-:W-:-:S13]  /*1a70*/  FSETP.GT.AND P0, PT, |R0|, 1.469367938527859385e-39, PT ;  /* 0x001000000000780b */ /* 0x000fda0003f04200 */
[----:B------:R-:W-:Y:S05]  /*1a80*/  @P0 BRA P1, `(.L_x_1208) ;  /* 0x0000000000080947 */ /* 0x000fea0000800000 */
[----:B------:R-:W-:-:S07]  /*1a90*/  MOV R0, 0x1ab0 ;  /* 0x00001ab000007802 */ /* 0x000fce0000000f00 */
[----:B0-----:R-:W-:Y:S05]  /*1aa0*/  CALL.REL.NOINC `($__internal_23_$__cuda_sm20_div_rn_f64_full) ;  /* 0x0000002c005c7944 */ /* 0x001fea0003c00000 */
.L_x_1208:
[----:B------:R-:W-:Y:S05]  /*1ab0*/  BSYNC.RECONVERGENT B1 ;  /* 0x0000000000017941 */ /* 0x000fea0003800200 */
.L_x_1207:
[----:B------:R-:W1:Y:S01]  /*1ac0*/  MUFU.RSQ64H R7, R5 ;  /* 0x0000000500077308 */ /* 0x000e620000001c00 */
[----:B------:R-:W-:Y:S01]  /*1ad0*/  VIADD R6, R5, 0xfcb00000 ;  /* 0xfcb0000005067836 */ /* 0x000fe20000000000 */
[----:B------:R-:W-:Y:S01]  /*1ae0*/  MOV R10, 0x0 ;  /* 0x00000000000a7802 */ /* 0x000fe20000000f00 */
[----:B------:R-:W-:Y:S01]  /*1af0*/  IMAD.MOV.U32 R11, RZ, RZ, 0x3fd80000 ;  /* 0x3fd80000ff0b7424 */ /* 0x000fe200078e00ff */
[----:B------:R-:W-:Y:S02]  /*1b00*/  BSSY.RECONVERGENT B0, `(.L_x_1209) ;  /* 0x0000011000007945 */ /* 0x000fe40003800200 */
[----:B------:R-:W-:Y:S01]  /*1b10*/  ISETP.GE.U32.AND P0, PT, R6, 0x7ca00000, PT ;  /* 0x7ca000000600780c */ /* 0x000fe20003f06070 */
[----:B-1----:R-:W-:-:S08]  /*1b20*/  DMUL R8, R6, R6 ;  /* 0x0000000606087228 */ /* 0x002fd00000000000 */
        /* <DEDUP_REMOVED lines=13> */
[----:B0-----:R-:W-:Y:S05]  /*1c00*/  CALL.REL.NOINC `($__internal_24_$__cuda_sm20_dsqrt_rn_f64_mediumpath_v1) ;  /* 0x0000003000707944 */ /* 0x001fea0003c00000 */
.L_x_1210:
[----:B------:R-:W-:Y:S05]  /*1c10*/  BSYNC.RECONVERGENT B0 ;  /* 0x0000000000007941 */ /* 0x000fea0003800200 */
.L_x_1209:
[----:B------:R-:W1:Y:S01]  /*1c20*/  LDCU.64 UR4, c[0x0][0x458] ;  /* 0x00008b00ff0477ac */ /* 0x000e620008000a00 */
[----:B------:R-:W-:Y:S01]  /*1c30*/  DSETP.GE.AND P0, PT, R36, RZ, PT ;  /* 0x000000ff2400722a */ /* 0x000fe20003f06000 */
[----:B------:R-:W-:Y:S01]  /*1c40*/  BSSY.RECONVERGENT B0, `(.L_x_1211) ;  /* 0x0000049000007945 */ /* 0x000fe20003800200 */
[----:B------:R-:W-:Y:S02]  /*1c50*/  IMAD.MOV.U32 R4, RZ, RZ, 0x0 ;  /* 0x00000000ff047424 */ /* 0x000fe400078e00ff */
[----:B------:R-:W-:Y:S02]  /*1c60*/  IMAD.MOV.U32 R5, RZ, RZ, 0x3ff00000 ;  /* 0x3ff00000ff057424 */ /* 0x000fe400078e00ff */
[----:B-1----:R-:W-:-:S06]  /*1c70*/  DSETP.LEU.OR P0, PT, R28, UR4, !P0 ;  /* 0x000000041c007e2a */ /* 0x002fcc000c70b400 */
[----:B0-----:R-:W-:Y:S01]  /*1c80*/  ISETP.NE.OR P0, PT, R2, 0x1, P0 ;  /* 0x000000010200780c */ /* 0x001fe20000705670 */
[----:B------:R-:W-:-:S12]  /*1c90*/  DADD R2, -R8, 1 ;  /* 0x3ff0000008027429 */ /* 0x000fd80000000100 */
[----:B------:R-:W-:Y:S05]  /*1ca0*/  @P0 BRA `(.L_x_1212) ;  /* 0x0000000400080947 */ /* 0x000fea0003800000 */
[----:B------:R-:W-:Y:S01]  /*1cb0*/  DADD R42, -RZ, |R36| ;  /* 0x00000000ff2a7229 */ /* 0x000fe20000000524 */
[----:B------:R-:W-:Y:S01]  /*1cc0*/  BSSY.RECONVERGENT B1, `(.L_x_1213) ;  /* 0x0000004000017945 */ /* 0x000fe20003800200 */
[----:B------:R-:W-:Y:S01]  /*1cd0*/  IMAD.MOV.U32 R21, RZ, RZ, 0x40000000 ;  /* 0x40000000ff157424 */ /* 0x000fe200078e00ff */
[----:B------:R-:W-:-:S08]  /*1ce0*/  MOV R0, 0x1d00 ;  /* 0x00001d0000007802 */ /* 0x000fd00000000f00 */
[----:B------:R-:W-:Y:S05]  /*1cf0*/  CALL.REL.NOINC `($_Z14calc_trans_isoPdS_S_S_S_S_S_S_S_S_S_S_S_S_S_S_Piddddddiiiiiiid$__internal_accurate_pow) ;  /* 0x0000003000f87944 */ /* 0x000fea0003c00000 */
[----:B------:R-:W-:Y:S05]  /*1d00*/  BSYNC.RECONVERGENT B1 ;  /* 0x0000000000017941 */ /* 0x000fea0003800200 */
.L_x_1213:
        /* <DEDUP_REMOVED lines=33> */
.L_x_1214:
        /* <DEDUP_REMOVED lines=13> */
.L_x_1216:
[----:B------:R-:W-:Y:S05]  /*1ff0*/  BSYNC.RECONVERGENT B1 ;  /* 0x0000000000017941 */ /* 0x000fea0003800200 */
.L_x_1215:
        /* <DEDUP_REMOVED lines=13> */
.L_x_1212:
[----:B------:R-:W-:Y:S05]  /*20d0*/  BSYNC.RECONVERGENT B0 ;  /* 0x0000000000007941 */ /* 0x000fea0003800200 */
.L_x_1211:
[----:B------:R-:W-:Y:S01]  /*20e0*/  DMUL R14, R34, R4 ;  /* 0x00000004220e7228 */ /* 0x000fe20000000000 */
[----:B------:R-:W-:Y:S01]  /*20f0*/  IMAD.MOV.U32 R6, RZ, RZ, 0x1 ;  /* 0x00000001ff067424 */ /* 0x000fe200078e00ff */
[----:B------:R-:W-:Y:S01]  /*2100*/  DADD R10, -R28, R4 ;  /* 0x000000001c0a7229 */ /* 0x000fe20000000104 */
[----:B------:R-:W0:Y:S01]  /*2110*/  LDC R22, c[0x0][0x44c] ;  /* 0x00011300ff167b82 */ /* 0x000e220000000800 */
[----:B------:R-:W-:Y:S01]  /*2120*/  BSSY.RECONVERGENT B1, `(.L_x_1217) ;  /* 0x0000011000017945 */ /* 0x000fe20003800200 */
[----:B------:R-:W-:Y:S01]  /*2130*/  DMUL R2, R2, 0.5 ;  /* 0x3fe0000002027828 */ /* 0x000fe20000000000 */
        /* <DEDUP_REMOVED lines=15> */
.L_x_1218:
[----:B------:R-:W-:Y:S05]  /*2230*/  BSYNC.RECONVERGENT B1 ;  /* 0x0000000000017941 */ /* 0x000fea0003800200 */
.L_x_1217:
        /* <DEDUP_REMOVED lines=21> */
.L_x_1220:
[----:B------:R-:W-:Y:S05]  /*2390*/  BSYNC.RECONVERGENT B0 ;  /* 0x0000000000007941 */ /* 0x000fea0003800200 */
.L_x_1219:
[----:B------:R-:W-:Y:S01]  /*23a0*/  DADD R8, R8, 1 ;  /* 0x3ff0000008087429 */ /* 0x000fe20000000000 */
[----:B------:R-:W0:Y:S01]  /*23b0*/  LDC.64 R14, c[0x0][0x390] ;  /* 0x0000e400ff0e7b82 */ /* 0x000e220000000a00 */
[----:B------:R-:W-:Y:S01]  /*23c0*/  DMUL R6, R16, R16 ;  /* 0x0000001010067228 */ /* 0x000fe20000000000 */
[----:B------:R-:W1:Y:S01]  /*23d0*/  LDCU.64 UR4, c[0x0][0x458] ;  /* 0x00008b00ff0477ac */ /* 0x000e620008000a00 */
[----:B------:R-:W-:Y:S01]  /*23e0*/  DMUL R4, R2, R2 ;  /* 0x0000000202047228 */ /* 0x000fe20000000000 */
[----:B------:R-:W-:Y:S01]  /*23f0*/  BSSY.RECONVERGENT B0, `(.L_x_1221) ;  /* 0x000005a000007945 */ /* 0x000fe20003800200 */
[----:B------:R-:W-:Y:S02]  /*2400*/  DSETP.GE.AND P0, PT, R36, RZ, PT ;  /* 0x000000ff2400722a */ /* 0x000fe40003f06000 */
[----:B------:R-:W-:Y:S01]  /*2410*/  DMUL R8, R8, 0.5 ;  /* 0x3fe0000008087828 */ /* 0x000fe20000000000 */
[----:B------:R-:W2:Y:S07]  /*2420*/  LDC.64 R20, c[0x0][0x398] ;  /* 0x0000e600ff147b82 */ /* 0x000eae0000000a00 */
[-C--:B------:R-:W-:Y:S01]  /*2430*/  DMUL R10, R8, R8.reuse ;  /* 0x00000008080a7228 */ /* 0x080fe20000000000 */
[----:B------:R-:W3:Y:S01]  /*2440*/  LDC.64 R24, c[0x0][0x3a0] ;  /* 0x0000e800ff187b82 */ /* 0x000ee20000000a00 */
[----:B------:R-:W-:-:S02]  /*2450*/  DMUL R2, R2, R8 ;  /* 0x0000000802027228 */ /* 0x000fc40000000000 */
[----:B------:R-:W-:Y:S02]  /*2460*/  DADD R8, -R6, 1 ;  /* 0x3ff0000006087429 */ /* 0x000fe40000000100 */
[----:B-1----:R-:W-:Y:S02]  /*2470*/  DSETP.LEU.OR P0, PT, R28, UR4, !P0 ;  /* 0x000000041c007e2a */ /* 0x002fe4000c70b400 */
[C-C-:B------:R-:W-:Y:S02]  /*2480*/  DADD R12, R4.reuse, -R10.reuse ;  /* 0x00000000040c7229 */ /* 0x140fe4000000080a */
[----:B------:R-:W-:Y:S02]  /*2490*/  DFMA R4, R4, R6, -R10 ;  /* 0x000000060404722b */ /* 0x000fe4000000080a */
[----:B------:R-:W-:Y:S01]  /*24a0*/  DMUL R8, R2, R8 ;  /* 0x0000000802087228 */ /* 0x000fe20000000000 */
[----:B0-----:R-:W-:Y:S01]  /*24b0*/  IMAD.WIDE R6, R19, 0x8, R14 ;  /* 0x0000000813067825 */ /* 0x001fe200078e020e */
[----:B------:R-:W-:-:S02]  /*24c0*/  ISETP.NE.OR P0, PT, R22, 0x1, P0 ;  /* 0x000000011600780c */ /* 0x000fc40000705670 */
[----:B------:R-:W-:Y:S01]  /*24d0*/  DMUL R12, R12, R16 ;  /* 0x000000100c0c7228 */ /* 0x000fe20000000000 */
[C---:B--2---:R-:W-:Y:S01]  /*24e0*/  IMAD.WIDE R10, R19.reuse, 0x8, R20 ;  /* 0x00000008130a7825 */ /* 0x044fe200078e0214 */
[----:B------:R0:W-:Y:S03]  /*24f0*/  STG.E.64 desc[UR36][R6.64], R4 ;  /* 0x0000000406007986 */ /* 0x0001e6000c101b24 */
[----:B------:R-:W-:Y:S01]  /*2500*/  IMAD.MOV.U32 R2, RZ, RZ, 0x0 ;  /* 0x00000000ff027424 */ /* 0x000fe200078e00ff */
[----:B------:R0:W-:Y:S01]  /*2510*/  STG.E.64 desc[UR36][R10.64], R8 ;  /* 0x000000080a007986 */ /* 0x0001e2000c101b24 */
[----:B------:R-:W-:Y:S02]  /*2520*/  IMAD.MOV.U32 R3, RZ, RZ, 0x3ff00000 ;  /* 0x3ff00000ff037424 */ /* 0x000fe400078e00ff */
[----:B---3--:R-:W-:-:S05]  /*2530*/  IMAD.WIDE R14, R19, 0x8, R24 ;  /* 0x00000008130e7825 */ /* 0x008fca00078e0218 */
[----:B------:R0:W-:Y:S01]  /*2540*/  STG.E.64 desc[UR36][R14.64], R12 ;  /* 0x0000000c0e007986 */ /* 0x0001e2000c101b24 */
[----:B------:R-:W-:Y:S05]  /*2550*/  @P0 BRA `(.L_x_1222) ;  /* 0x00000004000c0947 */ /* 0x000fea0003800000 */
[----:B------:R-:W-:Y:S01]  /*2560*/  DADD R42, -RZ, |R36| ;  /* 0x00000000ff2a7229 */ /* 0x000fe20000000524 */
[----:B------:R-:W-:Y:S01]  /*2570*/  BSSY.RECONVERGENT B1, `(.L_x_1223) ;  /* 0x0000004000017945 */ /* 0x000fe20003800200 */
[----:B------:R-:W-:Y:S01]  /*2580*/  IMAD.MOV.U32 R21, RZ, RZ, 0x40000000 ;  /* 0x40000000ff157424 */ /* 0x000fe200078e00ff */
[----:B------:R-:W-:-:S08]  /*2590*/  MOV R0, 0x25b0 ;  /* 0x000025b000007802 */ /* 0x000fd00000000f00 */
[----:B0-----:R-:W-:Y:S05]  /*25a0*/  CALL.REL.NOINC `($_Z14calc_trans_isoPdS_S_S_S_S_S_S_S_S_S_S_S_S_S_S_Piddddddiiiiiiid$__internal_accurate_pow) ;  /* 0x0000002800cc7944 */ /* 0x001fea0003c00000 */
[----:B------:R-:W-:Y:S05]  /*25b0*/  BSYNC.RECONVERGENT B1 ;  /* 0x0000000000017941 */ /* 0x000fea0003800200 */
.L_x_1223:
        /* <DEDUP_REMOVED lines=33> */
.L_x_1224:
        /* <DEDUP_REMOVED lines=13> */
.L_x_1226:
[----:B------:R-:W-:Y:S05]  /*28a0*/  BSYNC.RECONVERGENT B1 ;  /* 0x0000000000017941 */ /* 0x000fea0003800200 */
.L_x_1225:
        /* <DEDUP_REMOVED lines=14> */
.L_x_1222:
[----:B------:R-:W-:Y:S05]  /*2990*/  BSYNC.RECONVERGENT B0 ;  /* 0x0000000000007941 */ /* 0x000fea0003800200 */
.L_x_1221:
[----:B------:R-:W1:Y:S01]  /*29a0*/  LDCU UR4, c[0x0][0x41c] ;  /* 0x00008380ff0477ac */ /* 0x000e620008000800 */
[----:B0-----:R-:W0:Y:S01]  /*29b0*/  LDC.64 R8, c[0x0][0x418] ;  /* 0x00010600ff087b82 */ /* 0x001e220000000a00 */
[----:B------:R-:W-:Y:S01]  /*29c0*/  IMAD.MOV.U32 R4, RZ, RZ, 0x1 ;  /* 0x00000001ff047424 */ /* 0x000fe200078e00ff */
[----:B------:R-:W-:Y:S06]  /*29d0*/  BSSY.RECONVERGENT B1, `(.L_x_1227) ;  /* 0x0000017000017945 */ /* 0x000fec0003800200 */
[----:B------:R-:W2:Y:S01]  /*29e0*/  LDC.64 R10, c[0x0][0x410] ;  /* 0x00010400ff0a7b82 */ /* 0x000ea20000000a00 */
[----:B-1----:R-:W0:Y:S01]  /*29f0*/  MUFU.RCP64H R5, UR4 ;  /* 0x0000000400057d08 */ /* 0x002e220008001800 */
[----:B--2---:R-:W-:-:S02]  /*2a00*/  DMUL R10, R36, R10 ;  /* 0x0000000a240a7228 */ /* 0x004fc40000000000 */
[----:B0-----:R-:W-:-:S08]  /*2a10*/  DFMA R6, R4, -R8, 1 ;  /* 0x3ff000000406742b */ /* 0x001fd00000000808 */
        /* <DEDUP_REMOVED lines=12> */
[----:B------:R-:W-:Y:S02]  /*2ae0*/  MOV R0, 0x2b20 ;  /* 0x00002b2000007802 */ /* 0x000fe40000000f00 */
[----:B0-----:R-:W-:Y:S01]  /*2af0*/  MOV R14, UR4 ;  /* 0x00000004000e7c02 */ /* 0x001fe20008000f00 */
[----:B------:R-:W-:-:S07]  /*2b00*/  IMAD.U32 R15, RZ, RZ, UR5 ;  /* 0x00000005ff0f7e24 */ /* 0x000fce000f8e00ff */
[----:B------:R-:W-:Y:S05]  /*2b10*/  CALL.REL.NOINC `($__internal_23_$__cuda_sm20_div_rn_f64_full) ;  /* 0x0000001c00407944 */ /* 0x000fea0003c00000 */
[----:B------:R-:W-:Y:S02]  /*2b20*/  IMAD.MOV.U32 R16, RZ, RZ, R4 ;  /* 0x000000ffff107224 */ /* 0x000fe400078e0004 */
[----:B------:R-:W-:-:S07]  /*2b30*/  IMAD.MOV.U32 R17, RZ, RZ, R5 ;  /* 0x000000ffff117224 */ /* 0x000fce00078e0005 */
.L_x_1228:
[----:B------:R-:W-:Y:S05]  /*2b40*/  BSYNC.RECONVERGENT B1 ;  /* 0x0000000000017941 */ /* 0x000fea0003800200 */
.L_x_1227:
[----:B------:R-:W0:Y:S01]  /*2b50*/  LDCU.64 UR4, c[0x0][0x410] ;  /* 0x00008200ff0477ac */ /* 0x000e220008000a00 */
[----:B------:R-:W-:Y:S01]  /*2b60*/  DFMA R38, R34, R2, R16 ;  /* 0x000000022226722b */ /* 0x000fe20000000010 */
[----:B------:R-:W-:Y:S01]  /*2b70*/  BSSY.RECONVERGENT B0, `(.L_x_1229) ;  /* 0x0000005000007945 */ /* 0x000fe20003800200 */
[----:B------:R-:W-:Y:S01]  /*2b80*/  IMAD.MOV.U32 R21, RZ, RZ, -0x40000000 ;  /* 0xc0000000ff157424 */ /* 0x000fe200078e00ff */
[----:B------:R-:W-:Y:S01]  /*2b90*/  MOV R0, 0x2bc0 ;  /* 0x00002bc000007802 */ /* 0x000fe20000000f00 */
[----:B0-----:R-:W-:-:S11]  /*2ba0*/  DADD R42, -RZ, |UR4| ;  /* 0x40000004ff2a7e29 */ /* 0x001fd60008000100 */
[----:B------:R-:W-:Y:S05]  /*2bb0*/  CALL.REL.NOINC `($_Z14calc_trans_isoPdS_S_S_S_S_S_S_S_S_S_S_S_S_S_S_Piddddddiiiiiiid$__internal_accurate_pow) ;  /* 0x0000002400487944 */ /* 0x000fea0003c00000 */
[----:B------:R-:W-:Y:S05]  /*2bc0*/  BSYNC.RECONVERGENT B0 ;  /* 0x0000000000007941 */ /* 0x000fea0003800200 */
.L_x_1229:
[----:B------:R-:W0:Y:S01]  /*2bd0*/  LDC.64 R6, c[0x0][0x410] ;  /* 0x00010400ff067b82 */ /* 0x000e220000000a00 */
[----:B------:R-:W-:Y:S01]  /*2be0*/  IMAD.MOV.U32 R32, RZ, RZ, R4 ;  /* 0x000000ffff207224 */ /* 0x000fe200078e0004 */
[----:B------:R-:W1:Y:S01]  /*2bf0*/  LDCU.64 UR4, c[0x0][0x420] ;  /* 0x00008400ff0477ac */ /* 0x000e620008000a00 */
[----:B------:R-:W-:Y:S02]  /*2c00*/  IMAD.MOV.U32 R33, RZ, RZ, R5 ;  /* 0x000000ffff217224 */ /* 0x000fe400078e0005 */
[----:B------:R-:W-:Y:S02]  /*2c10*/  IMAD.MOV.U32 R4, RZ, RZ, R32 ;  /* 0x000000ffff047224 */ /* 0x000fe400078e0020 */
[----:B------:R-:W-:Y:S01]  /*2c20*/  IMAD.MOV.U32 R5, RZ, RZ, R33 ;  /* 0x000000ffff057224 */ /* 0x000fe200078e0021 */
[C---:B0-----:R-:W-:Y:S02]  /*2c30*/  DADD R22, R6.reuse, -2 ;  /* 0xc000000006167429 */ /* 0x041fe40000000000 */
[----:B------:R-:W-:-:S02]  /*2c40*/  DSETP.NEU.AND P1, PT, R6, RZ, PT ;  /* 0x000000ff0600722a */ /* 0x000fc40003f2d000 */
[----:B------:R-:W-:-:S06]  /*2c50*/  DSETP.NEU.AND P0, PT, R6, 1, PT ;  /* 0x3ff000000600742a */ /* 0x000fcc0003f0d000 */
[----:B------:R-:W-:-:S04]  /*2c60*/  LOP3.LUT R22, R23, 0x7ff00000, RZ, 0xc0, !PT ;  /* 0x7ff0000017167812 */ /* 0x000fc800078ec0ff */
[----:B------:R-:W-:Y:S02]  /*2c70*/  ISETP.NE.AND P2, PT, R22, 0x7ff00000, PT ;  /* 0x7ff000001600780c */ /* 0x000fe40003f45270 */
[----:B------:R-:W-:Y:S01]  /*2c80*/  @!P1 IMAD.MOV.U32 R4, RZ, RZ, 0x0 ;  /* 0x00000000ff049424 */ /* 0x000fe200078e00ff */
[----:B------:R-:W-:-:S10]  /*2c90*/  @!P1 MOV R5, 0x7ff00000 ;  /* 0x7ff0000000059802 */ /* 0x000fd40000000f00 */
[----:B-1----:R-:W-:Y:S05]  /*2ca0*/  @P2 BRA `(.L_x_1230) ;  /* 0x0000000000142947 */ /* 0x002fea0003800000 */
[----:B------:R-:W-:-:S14]  /*2cb0*/  DSETP.NAN.AND P1, PT, R6, R6, PT ;  /* 0x000000060600722a */ /* 0x000fdc0003f28000 */
[----:B------:R-:W-:Y:S01]  /*2cc0*/  @P1 DADD R4, R6, -2 ;  /* 0xc000000006041429 */ /* 0x000fe20000000000 */
[----:B------:R-:W-:Y:S10]  /*2cd0*/  @P1 BRA `(.L_x_1230) ;  /* 0x0000000000081947 */ /* 0x000ff40003800000 */
[----:B------:R-:W-:-:S14]  /*2ce0*/  DSETP.NEU.AND P1, PT, |R6|, +INF , PT ;  /* 0x7ff000000600742a */ /* 0x000fdc0003f2d200 */
[----:B------:R-:W-:-:S07]  /*2cf0*/  @!P1 CS2R R4, SRZ ;  /* 0x0000000000049805 */ /* 0x000fce000001ff00 */
.L_x_1230:
[----:B------:R-:W-:Y:S01]  /*2d00*/  FSEL R40, R4, RZ, P0 ;  /* 0x000000ff04287208 */ /* 0x000fe20000000000 */
[----:B------:R-:W-:Y:S01]  /*2d10*/  DADD R42, -RZ, |UR4| ;  /* 0x40000004ff2a7e29 */ /* 0x000fe20008000100 */
[----:B------:R-:W-:Y:S01]  /*2d20*/  FSEL R41, R5, 1.875, P0 ;  /* 0x3ff0000005297808 */ /* 0x000fe20000000000 */
[----:B------:R-:W-:Y:S01]  /*2d30*/  DADD R4, -R28, R2 ;  /* 0x000000001c047229 */ /* 0x000fe20000000102 */
[----:B------:R-:W-:Y:S01]  /*2d40*/  BSSY.RECONVERGENT B0, `(.L_x_1231) ;  /* 0x0000006000007945 */ /* 0x000fe20003800200 */
[----:B------:R-:W-:Y:S01]  /*2d50*/  IMAD.MOV.U32 R21, RZ, RZ, -0x40000000 ;  /* 0xc0000000ff157424 */ /* 0x000fe200078e00ff */
[----:B------:R-:W-:Y:S02]  /*2d60*/  MOV R0, 0x2da0 ;  /* 0x00002da000007802 */ /* 0x000fe40000000f00 */
[----:B------:R-:W-:-:S08]  /*2d70*/  DMUL R40, R2, R40 ;  /* 0x0000002802287228 */ /* 0x000fd00000000000 */
[----:B------:R-:W-:-:S11]  /*2d80*/  DMUL R40, R40, R4 ;  /* 0x0000000428287228 */ /* 0x000fd60000000000 */
[----:B------:R-:W-:Y:S05]  /*2d90*/  CALL.REL.NOINC `($_Z14calc_trans_isoPdS_S_S_S_S_S_S_S_S_S_S_S_S_S_S_Piddddddiiiiiiid$__internal_accurate_pow) ;  /* 0x0000002000d07944 */ /* 0x000fea0003c00000 */
[----:B------:R-:W-:Y:S05]  /*2da0*/  BSYNC.RECONVERGENT B0 ;  /* 0x0000000000007941 */ /* 0x000fea0003800200 */
.L_x_1231:
[----:B------:R-:W0:Y:S01]  /*2db0*/  LDC R0, c[0x0][0x414] ;  /* 0x00010500ff007b82 */ /* 0x000e220000000800 */
[----:B------:R-:W-:Y:S02]  /*2dc0*/  IMAD.MOV.U32 R30, RZ, RZ, R4 ;  /* 0x000000ffff1e7224 */ /* 0x000fe400078e0004 */
[----:B------:R-:W-:Y:S02]  /*2dd0*/  IMAD.MOV.U32 R31, RZ, RZ, R5 ;  /* 0x000000ffff1f7224 */ /* 0x000fe400078e0005 */
[----:B------:R-:W-:Y:S02]  /*2de0*/  IMAD.MOV.U32 R4, RZ, RZ, R30 ;  /* 0x000000ffff047224 */ /* 0x000fe400078e001e */
[----:B------:R-:W-:Y:S01]  /*2df0*/  IMAD.MOV.U32 R5, RZ, RZ, R31 ;  /* 0x000000ffff057224 */ /* 0x000fe200078e001f */
[----:B------:R-:W1:Y:S08]  /*2e00*/  LDC.64 R14, c[0x0][0x420] ;  /* 0x00010800ff0e7b82 */ /* 0x000e700000000a00 */
[----:B------:R-:W2:Y:S01]  /*2e10*/  LDC.64 R10, c[0x0][0x410] ;  /* 0x00010400ff0a7b82 */ /* 0x000ea20000000a00 */
[----:B0-----:R-:W2:Y:S01]  /*2e20*/  MUFU.RCP64H R9, R0 ;  /* 0x0000000000097308 */ /* 0x001ea20000001800 */
[----:B------:R-:W-:Y:S01]  /*2e30*/  VIADD R8, R0, 0x300402 ;  /* 0x0030040200087836 */ /* 0x000fe20000000000 */
[----:B-1----:R-:W-:-:S02]  /*2e40*/  DADD R6, R14, -2 ;  /* 0xc00000000e067429 */ /* 0x002fc40000000000 */
[C---:B------:R-:W-:Y:S02]  /*2e50*/  DSETP.NEU.AND P1, PT, R14.reuse, RZ, PT ;  /* 0x000000ff0e00722a */ /* 0x040fe40003f2d000 */
[----:B------:R-:W-:Y:S02]  /*2e60*/  DSETP.NEU.AND P0, PT, R14, 1, PT ;  /* 0x3ff000000e00742a */ /* 0x000fe40003f0d000 */
[----:B--2---:R-:W-:-:S04]  /*2e70*/  DFMA R12, R8, -R10, 1 ;  /* 0x3ff00000080c742b */ /* 0x004fc8000000080a */
[----:B------:R-:W-:-:S04]  /*2e80*/  LOP3.LUT R23, R7, 0x7ff00000, RZ, 0xc0, !PT ;  /* 0x7ff0000007177812 */ /* 0x000fc800078ec0ff */
[----:B------:R-:W-:Y:S02]  /*2e90*/  ISETP.NE.AND P2, PT, R23, 0x7ff00000, PT ;  /* 0x7ff000001700780c */ /* 0x000fe40003f45270 */
[----:B------:R-:W-:Y:S01]  /*2ea0*/  @!P1 IMAD.MOV.U32 R4, RZ, RZ, 0x0 ;  /* 0x00000000ff049424 */ /* 0x000fe200078e00ff */
[----:B------:R-:W-:Y:S01]  /*2eb0*/  DFMA R12, R12, R12, R12 ;  /* 0x0000000c0c0c722b */ /* 0x000fe2000000000c */
[----:B------:R-:W-:-:S07]  /*2ec0*/  @!P1 IMAD.MOV.U32 R5, RZ, RZ, 0x7ff00000 ;  /* 0x7ff00000ff059424 */ /* 0x000fce00078e00ff */
        /* <DEDUP_REMOVED lines=8> */
.L_x_1232:
[----:B------:R-:W-:Y:S01]  /*2f50*/  FSEL R4, R4, RZ, P0 ;  /* 0x000000ff04047208 */ /* 0x000fe20000000000 */
[----:B------:R-:W-:Y:S01]  /*2f60*/  DFMA R26, R12, R10, R12 ;  /* 0x0000000a0c1a722b */ /* 0x000fe2000000000c */
[----:B------:R-:W-:Y:S02]  /*2f70*/  FSEL R5, R5, 1.875, P0 ;  /* 0x3ff0000005057808 */ /* 0x000fe40000000000 */
[----:B------:R-:W-:-:S04]  /*2f80*/  FSETP.GEU.AND P0, PT, |R8|, 5.8789094863358348022e-39, PT ;  /* 0x004004020800780b */ /* 0x000fc80003f0e200 */
[----:B------:R-:W-:-:S09]  /*2f90*/  DFMA R40, R34, R40, -R4 ;  /* 0x000000282228722b */ /* 0x000fd20000000804 */
[----:B------:R-:W-:Y:S05]  /*2fa0*/  @P0 BRA `(.L_x_1233) ;  /* 0x0000000000240947 */ /* 0x000fea0003800000 */
[----:B------:R-:W0:Y:S01]  /*2fb0*/  LDCU.64 UR4, c[0x0][0x410] ;  /* 0x00008200ff0477ac */ /* 0x000e220008000a00 */
[----:B------:R-:W-:-:S05]  /*2fc0*/  LOP3.LUT R0, R0, 0x7fffffff, RZ, 0xc0, !PT ;  /* 0x7fffffff00007812 */ /* 0x000fca00078ec0ff */
[----:B------:R-:W-:Y:S01]  /*2fd0*/  VIADD R10, R0, 0xfff00000 ;  /* 0xfff00000000a7836 */ /* 0x000fe20000000000 */
[----:B------:R-:W-:Y:S01]  /*2fe0*/  MOV R0, 0x3020 ;  /* 0x0000302000007802 */ /* 0x000fe20000000f00 */
[----:B0-----:R-:W-:Y:S01]  /*2ff0*/  IMAD.U32 R4, RZ, RZ, UR4 ;  /* 0x00000004ff047e24 */ /* 0x001fe2000f8e00ff */
[----:B------:R-:W-:-:S07]  /*3000*/  MOV R5, UR5 ;  /* 0x0000000500057c02 */ /* 0x000fce0008000f00 */
[----:B------:R-:W-:Y:S05]  /*3010*/  CALL.REL.NOINC `($__internal_22_$__cuda_sm20_dblrcp_rn_slowpath_v3) ;  /* 0x0000001400607944 */ /* 0x000fea0003c00000 */
[----:B------:R-:W-:Y:S02]  /*3020*/  IMAD.MOV.U32 R26, RZ, RZ, R8 ;  /* 0x000000ffff1a7224 */ /* 0x000fe400078e0008 */
[----:B------:R-:W-:-:S07]  /*3030*/  IMAD.MOV.U32 R27, RZ, RZ, R9 ;  /* 0x000000ffff1b7224 */ /* 0x000fce00078e0009 */
.L_x_1233:
        /* <DEDUP_REMOVED lines=14> */
[----:B------:R-:W-:Y:S02]  /*3120*/  IMAD.MOV.U32 R4, RZ, RZ, R10 ;  /* 0x000000ffff047224 */ /* 0x000fe400078e000a */
[----:B------:R-:W-:Y:S02]  /*3130*/  IMAD.MOV.U32 R5, RZ, RZ, R11 ;  /* 0x000000ffff057224 */ /* 0x000fe400078e000b */
[----:B------:R-:W-:Y:S01]  /*3140*/  VIADD R10, R0, 0xfff00000 ;  /* 0xfff00000000a7836 */ /* 0x000fe20000000000 */
[----:B------:R-:W-:-:S07]  /*3150*/  MOV R0, 0x3170 ;  /* 0x0000317000007802 */ /* 0x000fce0000000f00 */
[----:B------:R-:W-:Y:S05]  /*3160*/  CALL.REL.NOINC `($__internal_22_$__cuda_sm20_dblrcp_rn_slowpath_v3) ;  /* 0x00000014000c7944 */ /* 0x000fea0003c00000 */
[----:B------:R-:W-:Y:S02]  /*3170*/  IMAD.MOV.U32 R42, RZ, RZ, R8 ;  /* 0x000000ffff2a7224 */ /* 0x000fe400078e0008 */
[----:B------:R-:W-:-:S07]  /*3180*/  IMAD.MOV.U32 R43, RZ, RZ, R9 ;  /* 0x000000ffff2b7224 */ /* 0x000fce00078e0009 */
.L_x_1235:
[----:B------:R-:W-:Y:S05]  /*3190*/  BSYNC.RECONVERGENT B0 ;  /* 0x0000000000007941 */ /* 0x000fea0003800200 */
.L_x_1234:
[----:B------:R-:W0:Y:S01]  /*31a0*/  LDCU.128 UR4, c[0x0][0x410] ;  /* 0x00008200ff0477ac */ /* 0x000e220008000c00 */
[----:B------:R-:W-:Y:S01]  /*31b0*/  MOV R4, 0x1 ;  /* 0x0000000100047802 */ /* 0x000fe20000000f00 */
        /* <DEDUP_REMOVED lines=24> */
[----:B------:R-:W-:Y:S05]  /*3340*/  CALL.REL.NOINC `($__internal_23_$__cuda_sm20_div_rn_f64_full) ;  /* 0x0000001400347944 */ /* 0x000fea0003c00000 */
[----:B------:R-:W-:Y:S02]  /*3350*/  IMAD.MOV.U32 R2, RZ, RZ, R4 ;  /* 0x000000ffff027224 */ /* 0x000fe400078e0004 */
[----:B------:R-:W-:-:S07]  /*3360*/  IMAD.MOV.U32 R3, RZ, RZ, R5 ;  /* 0x000000ffff037224 */ /* 0x000fce00078e0005 */
.L_x_1237:
[----:B------:R-:W-:Y:S05]  /*3370*/  BSYNC.RECONVERGENT B1 ;  /* 0x0000000000017941 */ /* 0x000fea0003800200 */
.L_x_1236:
        /* <DEDUP_REMOVED lines=20> */
.L_x_1239:
[----:B------:R-:W-:Y:S05]  /*34c0*/  BSYNC.RECONVERGENT B1 ;  /* 0x0000000000017941 */ /* 0x000fea0003800200 */
.L_x_1238:
        /* <DEDUP_REMOVED lines=16> */
.L_x_1242:
[----:B------:R-:W-:Y:S01]  /*35d0*/  DADD R14, -RZ, |R38| ;  /* 0x00000000ff0e7229 */ /* 0x000fe20000000526 */
[----:B------:R-:W-:Y:S01]  /*35e0*/  MOV R2, 0x1 ;  /* 0x0000000100027802 */ /* 0x000fe20000000f00 */
        /* <DEDUP_REMOVED lines=15> */
[----:B------:R-:W-:-:S07]  /*36e0*/  MOV R0, 0x3700 ;  /* 0x0000370000007802 */ /* 0x000fce0000000f00 */
[----:B------:R-:W-:Y:S05]  /*36f0*/  CALL.REL.NOINC `($__internal_23_$__cuda_sm20_div_rn_f64_full) ;  /* 0x0000001000487944 */ /* 0x000fea0003c00000 */
.L_x_1244:
[----:B------:R-:W-:Y:S05]  /*3700*/  BSYNC.RECONVERGENT B1 ;  /* 0x0000000000017941 */ /* 0x000fea0003800200 */
.L_x_1243:
[----:B------:R-:W-:Y:S02]  /*3710*/  IMAD.MOV.U32 R38, RZ, RZ, R4 ;  /* 0x000000ffff267224 */ /* 0x000fe400078e0004 */
[----:B------:R-:W-:-:S07]  /*3720*/  IMAD.MOV.U32 R39, RZ, RZ, R5 ;  /* 0x000000ffff277224 */ /* 0x000fce00078e0005 */
.L_x_1241:
[----:B------:R-:W-:Y:S05]  /*3730*/  BSYNC.RECONVERGENT B6 ;  /* 0x0000000000067941 */ /* 0x000fea0003800200 */
.L_x_1240:
[----:B------:R-:W0:Y:S01]  /*3740*/  LDC.64 R4, c[0x0][0x3a8] ;  /* 0x0000ea00ff047b82 */ /* 0x000e220000000a00 */
[----:B------:R-:W1:Y:S01]  /*3750*/  LDCU.64 UR4, c[0x0][0x458] ;  /* 0x00008b00ff0477ac */ /* 0x000e620008000a00 */
[----:B------:R-:W-:Y:S01]  /*3760*/  DSETP.GE.AND P0, PT, R36, RZ, PT ;  /* 0x000000ff2400722a */ /* 0x000fe20003f06000 */
[----:B------:R-:W-:Y:S01]  /*3770*/  BSSY.RECONVERGENT B0, `(.L_x_1245) ;  /* 0x000004b000007945 */ /* 0x000fe20003800200 */
[----:B------:R-:W-:Y:S02]  /*3780*/  IMAD.MOV.U32 R2, RZ, RZ, 0x0 ;  /* 0x00000000ff027424 */ /* 0x000fe400078e00ff */
[----:B------:R-:W-:Y:S02]  /*3790*/  IMAD.MOV.U32 R3, RZ, RZ, 0x3ff00000 ;  /* 0x3ff00000ff037424 */ /* 0x000fe400078e00ff */
        /* <DEDUP_REMOVED lines=10> */
[----:B------:R-:W-:Y:S05]  /*3840*/  CALL.REL.NOINC `($_Z14calc_trans_isoPdS_S_S_S_S_S_S_S_S_S_S_S_S_S_S_Piddddddiiiiiiid$__internal_accurate_pow) ;  /* 0x0000001800247944 */ /* 0x000fea0003c00000 */
[----:B------:R-:W-:Y:S05]  /*3850*/  BSYNC.RECONVERGENT B1 ;  /* 0x0000000000017941 */ /* 0x000fea0003800200 */
.L_x_1247:
        /* <DEDUP_REMOVED lines=11> */
[----:B------:R-:W-:Y:S01]  /*3910*/  IMAD.MOV.U32 R3, RZ, RZ, 0x3ff39999 ;  /* 0x3ff39999ff037424 */ /* 0x000fe200078e00ff */
[----:B------:R-:W-:-:S02]  /*3920*/  MOV R0, 0x3a60 ;  /* 0x00003a6000007802 */ /* 0x000fc40000000f00 */
        /* <DEDUP_REMOVED lines=20> */
.L_x_1248:
        /* <DEDUP_REMOVED lines=13> */
.L_x_1250:
[----:B------:R-:W-:Y:S05]  /*3b40*/  BSYNC.RECONVERGENT B1 ;  /* 0x0000000000017941 */ /* 0x000fea0003800200 */
.L_x_1249:
[----:B------:R-:W-:Y:S01]  /*3b50*/  UMOV UR4, 0x64ece9a3 ;  /* 0x64ece9a300047882 */ /* 0x000fe20000000000 */
[----:B------:R-:W-:Y:S01]  /*3b60*/  UMOV UR5, 0x3fac9470 ;  /* 0x3fac947000057882 */ /* 0x000fe20000000000 */
[----:B------:R-:W-:Y:S02]  /*3b70*/  DSETP.NEU.AND P0, PT, R28, 1, PT ;  /* 0x3ff000001c00742a */ /* 0x000fe40003f0d000 */
[----:B------:R-:W-:-:S10]  /*3b80*/  DMUL R4, R4, UR4 ;  /* 0x0000000404047c28 */ /* 0x000fd40008000000 */
[----:B------:R-:W-:Y:S01]  /*3b90*/  FSEL R2, R4, 3.49621352098199618191e+22, P0 ;  /* 0x64ece9a304027808 */ /* 0x000fe20000000000 */
[----:B------:R-:W-:Y:S01]  /*3ba0*/  IMAD.MOV.U32 R4, RZ, RZ, 0x80000 ;  /* 0x00080000ff047424 */ /* 0x000fe200078e00ff */
[----:B------:R-:W-:-:S06]  /*3bb0*/  FSEL R3, R5, 1.3482799530029296875, P0 ;  /* 0x3fac947005037808 */ /* 0x000fcc0000000000 */
[----:B------:R-:W-:-:S08]  /*3bc0*/  DADD R36, R36, -R2 ;  /* 0x0000000024247229 */ /* 0x000fd00000000802 */
[----:B------:R-:W-:Y:S02]  /*3bd0*/  DSETP.MAX.AND P0, P1, R36, 1, PT ;  /* 0x3ff000002400742a */ /* 0x000fe4000390f000 */
[----:B------:R-:W-:-:S04]  /*3be0*/  IMAD.MOV.U32 R0, RZ, RZ, R37 ;  /* 0x000000ffff007224 */ /* 0x000fc800078e0025 */
[----:B------:R-:W-:Y:S02]  /*3bf0*/  SEL R2, R36, RZ, P0 ;  /* 0x000000ff24027207 */ /* 0x000fe40000000000 */
[----:B------:R-:W-:-:S06]  /*3c00*/  FSEL R3, R0, 1.875, P0 ;  /* 0x3ff0000000037808 */ /* 0x000fcc0000000000 */
[----:B------:R-:W-:-:S07]  /*3c10*/  @P1 LOP3.LUT R3, R4, 0x3ff00000, RZ, 0xfc, !PT ;  /* 0x3ff0000004031812 */ /* 0x000fce00078efcff */
.L_x_1246:
[----:B------:R-:W-:Y:S05]  /*3c20*/  BSYNC.RECONVERGENT B0 ;  /* 0x0000000000007941 */ /* 0x000fea0003800200 */
.L_x_1245:
        /* <DEDUP_REMOVED lines=20> */
.L_x_1251:
[----:B------:R-:W-:Y:S01]  /*3d70*/  ISETP.NE.AND P2, PT, R23, 0x7ff00000, PT ;  /* 0x7ff000001700780c */ /* 0x000fe20003f45270 */
[----:B------:R-:W-:Y:S01]  /*3d80*/  DFMA R10, R8, R4, R8 ;  /* 0x00000004080a722b */ /* 0x000fe20000000008 */
[----:B------:R-:W-:Y:S01]  /*3d90*/  FSEL R12, R32, RZ, P1 ;  /* 0x000000ff200c7208 */ /* 0x000fe20000800000 */
[----:B------:R-:W-:Y:S01]  /*3da0*/  DADD R6, -R28, R2 ;  /* 0x000000001c067229 */ /* 0x000fe20000000102 */
[----:B------:R-:W-:Y:S01]  /*3db0*/  FSEL R13, R33, 1.875, P1 ;  /* 0x3ff00000210d7808 */ /* 0x000fe20000800000 */
[----:B------:R-:W-:Y:S01]  /*3dc0*/  DSETP.NEU.AND P1, PT, R20, 1, PT ;  /* 0x3ff000001400742a */ /* 0x000fe20003f2d000 */
[----:B------:R-:W-:Y:S02]  /*3dd0*/  @!P0 IMAD.MOV.U32 R30, RZ, RZ, 0x0 ;  /* 0x00000000ff1e8424 */ /* 0x000fe400078e00ff */
[----:B------:R-:W-:Y:S02]  /*3de0*/  @!P0 IMAD.MOV.U32 R31, RZ, RZ, 0x7ff00000 ;  /* 0x7ff00000ff1f8424 */ /* 0x000fe400078e00ff */
[----:B------:R-:W-:-:S03]  /*3df0*/  DMUL R4, R2, R12 ;  /* 0x0000000c02047228 */ /* 0x000fc60000000000 */
[----:B------:R-:W-:Y:S08]  /*3e00*/  @P2 BRA `(.L_x_1252) ;  /* 0x0000000000142947 */ /* 0x000ff00003800000 */
[----:B------:R-:W-:-:S14]  /*3e10*/  DSETP.NAN.AND P0, PT, R20, R20, PT ;  /* 0x000000141400722a */ /* 0x000fdc0003f08000 */
[----:B------:R-:W-:Y:S01]  /*3e20*/  @P0 DADD R30, R20, -2 ;  /* 0xc0000000141e0429 */ /* 0x000fe20000000000 */
[----:B------:R-:W-:Y:S10]  /*3e30*/  @P0 BRA `(.L_x_1252) ;  /* 0x0000000000080947 */ /* 0x000ff40003800000 */
[----:B------:R-:W-:-:S14]  /*3e40*/  DSETP.NEU.AND P0, PT, |R20|, +INF , PT ;  /* 0x7ff000001400742a */ /* 0x000fdc0003f0d200 */
[----:B------:R-:W-:-:S07]  /*3e50*/  @!P0 CS2R R30, SRZ ;  /* 0x00000000001e8805 */ /* 0x000fce000001ff00 */
.L_x_1252:
        /* <DEDUP_REMOVED lines=10> */
[----:B------:R-:W-:Y:S01]  /*3f00*/  LOP3.LUT R0, R15, 0x7fffffff, RZ, 0xc0, !PT ;  /* 0x7fffffff0f007812 */ /* 0x000fe200078ec0ff */
[----:B------:R-:W-:Y:S01]  /*3f10*/  IMAD.MOV.U32 R5, RZ, RZ, R15 ;  /* 0x000000ffff057224 */ /* 0x000fe200078e000f */
[----:B------:R-:W-:-:S03]  /*3f20*/  MOV R4, R14 ;  /* 0x0000000e00047202 */ /* 0x000fc60000000f00 */
[----:B------:R-:W-:Y:S01]  /*3f30*/  VIADD R10, R0, 0xfff00000 ;  /* 0xfff00000000a7836 */ /* 0x000fe20000000000 */
[----:B------:R-:W-:-:S07]  /*3f40*/  MOV R0, 0x3f60 ;  /* 0x00003f6000007802 */ /* 0x000fce0000000f00 */
[----:B------:R-:W-:Y:S05]  /*3f50*/  CALL.REL.NOINC `($__internal_22_$__cuda_sm20_dblrcp_rn_slowpath_v3) ;  /* 0x0000000400907944 */ /* 0x000fea0003c00000 */
[----:B------:R-:W-:Y:S02]  /*3f60*/  IMAD.MOV.U32 R4, RZ, RZ, R8 ;  /* 0x000000ffff047224 */ /* 0x000fe400078e0008 */
[----:B------:R-:W-:-:S07]  /*3f70*/  IMAD.MOV.U32 R5, RZ, RZ, R9 ;  /* 0x000000ffff057224 */ /* 0x000fce00078e0009 */
.L_x_1254:
[----:B------:R-:W-:Y:S05]  /*3f80*/  BSYNC.RECONVERGENT B0 ;  /* 0x0000000000007941 */ /* 0x000fea0003800200 */
.L_x_1253:
[----:B------:R-:W0:Y:S01]  /*3f90*/  LDCU.64 UR4, c[0x0][0x418] ;  /* 0x00008300ff0477ac */ /* 0x000e220008000a00 */
[----:B------:R-:W-:Y:S01]  /*3fa0*/  FSETP.GEU.AND P1, PT, |R25|, 6.5827683646048100446e-37, PT ;  /* 0x036000001900780b */ /* 0x000fe20003f2e200 */
[----:B------:R-:W-:Y:S01]  /*3fb0*/  BSSY.RECONVERGENT B1, `(.L_x_1255) ;  /* 0x0000017000017945 */ /* 0x000fe20003800200 */
[----:B------:R-:W-:Y:S02]  /*3fc0*/  DADD R26, -R4, R26 ;  /* 0x00000000041a7229 */ /* 0x000fe4000000011a */
[----:B0-----:R-:W-:-:S08]  /*3fd0*/  DMUL R2, R2, UR4 ;  /* 0x0000000402027c28 */ /* 0x001fd00008000000 */
        /* <DEDUP_REMOVED lines=20> */
.L_x_1256:
[----:B------:R-:W-:Y:S05]  /*4120*/  BSYNC.RECONVERGENT B1 ;  /* 0x0000000000017941 */ /* 0x000fea0003800200 */
.L_x_1255:
        /* <DEDUP_REMOVED lines=20> */
.L_x_1258:
[----:B------:R-:W-:Y:S05]  /*4270*/  BSYNC.RECONVERGENT B1 ;  /* 0x0000000000017941 */ /* 0x000fea0003800200 */
.L_x_1257:
        /* <DEDUP_REMOVED lines=16> */
.L_x_1261:
        /* <DEDUP_REMOVED lines=19> */
.L_x_1263:
[----:B------:R-:W-:Y:S05]  /*44b0*/  BSYNC.RECONVERGENT B1 ;  /* 0x0000000000017941 */ /* 0x000fea0003800200 */
.L_x_1262:
[----:B------:R-:W-:Y:S02]  /*44c0*/  IMAD.MOV.U32 R16, RZ, RZ, R4 ;  /* 0x000000ffff107224 */ /* 0x000fe400078e0004 */
[----:B------:R-:W-:-:S07]  /*44d0*/  IMAD.MOV.U32 R17, RZ, RZ, R5 ;  /* 0x000000ffff117224 */ /* 0x000fce00078e0005 */
.L_x_1260:
[----:B------:R-:W-:Y:S05]  /*44e0*/  BSYNC.RECONVERGENT B6 ;  /* 0x0000000000067941 */ /* 0x000fea0003800200 */
.L_x_1259:
[----:B------:R-:W0:Y:S01]  /*44f0*/  LDCU.64 UR4, c[0x0][0x430] ;  /* 0x00008600ff0477ac */ /* 0x000e220008000a00 */
[----:B------:R-:W1:Y:S01]  /*4500*/  LDC.64 R2, c[0x0][0x3b0] ;  /* 0x0000ec00ff027b82 */ /* 0x000e620000000a00 */
[----:B0-----:R-:W-:Y:S01]  /*4510*/  DSETP.GT.AND P0, PT, R28, UR4, PT ;  /* 0x000000041c007e2a */ /* 0x001fe2000bf04000 */
[----:B-1----:R-:W-:-:S05]  /*4520*/  IMAD.WIDE R2, R19, 0x8, R2 ;  /* 0x0000000813027825 */ /* 0x002fca00078e0202 */
[----:B------:R0:W-:Y:S08]  /*4530*/  STG.E.64 desc[UR36][R2.64], R16 ;  /* 0x0000001002007986 */ /* 0x0001f0000c101b24 */
[----:B------:R-:W-:Y:S05]  /*4540*/  @!P0 EXIT ;  /* 0x000000000000894d */ /* 0x000fea0003800000 */
[----:B0-----:R-:W0:Y:S01]  /*4550*/  LDC.64 R2, c[0x0][0x400] ;  /* 0x00010000ff027b82 */ /* 0x001e220000000a00 */
[----:B------:R-:W-:Y:S02]  /*4560*/  IMAD.MOV.U32 R5, RZ, RZ, 0x1 ;  /* 0x00000001ff057424 */ /* 0x000fe400078e00ff */
[----:B0-----:R-:W-:-:S05]  /*4570*/  IMAD.WIDE R18, R18, 0x4, R2 ;  /* 0x0000000412127825 */ /* 0x001fca00078e0202 */
[----:B------:R-:W-:Y:S01]  /*4580*/  STG.E desc[UR36][R18.64], R5 ;  /* 0x0000000512007986 */ /* 0x000fe2000c101924 */
[----:B------:R-:W-:Y:S05]  /*4590*/  EXIT ;  /* 0x000000000000794d */ /* 0x000fea0003800000 */
        .weak           $__internal_22_$__cuda_sm20_dblrcp_rn_slowpath_v3
        .type           $__internal_22_$__cuda_sm20_dblrcp_rn_slowpath_v3,@function
        .size           $__internal_22_$__cuda_sm20_dblrcp_rn_slowpath_v3,($__internal_23_$__cuda_sm20_div_rn_f64_full - $__internal_22_$__cuda_sm20_dblrcp_rn_slowpath_v3)
$__internal_22_$__cuda_sm20_dblrcp_rn_slowpath_v3:
        /* <DEDUP_REMOVED lines=24> */
.L_x_1267:
        /* <DEDUP_REMOVED lines=10> */
.L_x_1265:
[----:B------:R-:W-:Y:S01]  /*47c0*/  LOP3.LUT R9, R5, 0x80000, RZ, 0xfc, !PT ;  /* 0x0008000005097812 */ /* 0x000fe200078efcff */
[----:B------:R-:W-:-:S07]  /*47d0*/  IMAD.MOV.U32 R8, RZ, RZ, R4 ;  /* 0x000000ffff087224 */ /* 0x000fce00078e0004 */
.L_x_1266:
[----:B------:R-:W-:Y:S05]  /*47e0*/  BSYNC.RECONVERGENT B1 ;  /* 0x0000000000017941 */ /* 0x000fea0003800200 */
.L_x_1264:
[----:B------:R-:W-:Y:S02]  /*47f0*/  IMAD.MOV.U32 R4, RZ, RZ, R0 ;  /* 0x000000ffff047224 */ /* 0x000fe400078e0000 */
[----:B------:R-:W-:-:S04]  /*4800*/  IMAD.MOV.U32 R5, RZ, RZ, 0x0 ;  /* 0x00000000ff057424 */ /* 0x000fc800078e00ff */
[----:B------:R-:W-:Y:S05]  /*4810*/  RET.REL.NODEC R4 `(_Z14calc_trans_isoPdS_S_S_S_S_S_S_S_S_S_S_S_S_S_S_Piddddddiiiiiiid) ;  /* 0xffffffb404f87950 */ /* 0x000fea0003c3ffff */
        .weak           $__internal_23_$__cuda_sm20_div_rn_f64_full
        .type           $__internal_23_$__cuda_sm20_div_rn_f64_full,@function
        .size           $__internal_23_$__cuda_sm20_div_rn_f64_full,($__internal_24_$__cuda_sm20_dsqrt_rn_f64_mediumpath_v1 - $__internal_23_$__cuda_sm20_div_rn_f64_full)
$__internal_23_$__cuda_sm20_div_rn_f64_full:
[----:B------:R-:W-:Y:S01]  /*4820*/  FSETP.GEU.AND P2, PT, |R11|, 1.469367938527859385e-39, PT ;  /* 0x001000000b00780b */ /* 0x000fe20003f4e200 */
[----:B------:R-:W-:Y:S01]  /*4830*/  IMAD.MOV.U32 R20, RZ, RZ, R10 ;  /* 0x000000ffff147224 */ /* 0x000fe200078e000a */
[C---:B------:R-:W-:Y:S01]  /*4840*/  FSETP.GEU.AND P0, PT, |R15|.reuse, 1.469367938527859385e-39, PT ;  /* 0x001000000f00780b */ /* 0x040fe20003f0e200 */
[----:B------:R-:W-:Y:S01]  /*4850*/  IMAD.MOV.U32 R8, RZ, RZ, 0x1 ;  /* 0x00000001ff087424 */ /* 0x000fe200078e00ff */
[----:B------:R-:W-:Y:S01]  /*4860*/  LOP3.LUT R12, R15, 0x800fffff, RZ, 0xc0, !PT ;  /* 0x800fffff0f0c7812 */ /* 0x000fe200078ec0ff */
[----:B------:R-:W-:Y:S01]  /*4870*/  BSSY.RECONVERGENT B0, `(.L_x_1268) ;  /* 0x0000052000007945 */ /* 0x000fe20003800200 */
[----:B------:R-:W-:Y:S02]  /*4880*/  LOP3.LUT R4, R11, 0x7ff00000, RZ, 0xc0, !PT ;  /* 0x7ff000000b047812 */ /* 0x000fe400078ec0ff */
[----:B------:R-:W-:Y:S01]  /*4890*/  LOP3.LUT R13, R12, 0x3ff00000, RZ, 0xfc, !PT ;  /* 0x3ff000000c0d7812 */ /* 0x000fe200078efcff */
[----:B------:R-:W-:Y:S01]  /*48a0*/  IMAD.MOV.U32 R12, RZ, RZ, R14 ;  /* 0x000000ffff0c7224 */ /* 0x000fe200078e000e */
[----:B------:R-:W-:-:S03]  /*48b0*/  LOP3.LUT R7, R15, 0x7ff00000, RZ, 0xc0, !PT ;  /* 0x7ff000000f077812 */ /* 0x000fc600078ec0ff */
[----:B------:R-:W-:Y:S02]  /*48c0*/  @!P2 LOP3.LUT R5, R15, 0x7ff00000, RZ, 0xc0, !PT ;  /* 0x7ff000000f05a812 */ /* 0x000fe400078ec0ff */
[----:B------:R-:W-:Y:S01]  /*48d0*/  @!P0 DMUL R12, R14, 8.98846567431157953865e+307 ;  /* 0x7fe000000e0c8828 */ /* 0x000fe20000000000 */
[C---:B------:R-:W-:Y:S02]  /*48e0*/  ISETP.GE.U32.AND P1, PT, R4.reuse, R7, PT ;  /* 0x000000070400720c */ /* 0x040fe40003f26070 */
[----:B------:R-:W-:Y:S01]  /*48f0*/  @!P2 ISETP.GE.U32.AND P3, PT, R4, R5, PT ;  /* 0x000000050400a20c */ /* 0x000fe20003f66070 */
[----:B------:R-:W-:Y:S01]  /*4900*/  IMAD.MOV.U32 R5, RZ, RZ, 0x1ca00000 ;  /* 0x1ca00000ff057424 */ /* 0x000fe200078e00ff */
[----:B------:R-:W-:Y:S01]  /*4910*/  @!P2 MOV R44, RZ ;  /* 0x000000ff002ca202 */ /* 0x000fe20000000f00 */
[----:B------:R-:W0:Y:S03]  /*4920*/  MUFU.RCP64H R9, R13 ;  /* 0x0000000d00097308 */ /* 0x000e260000001800 */
[----:B------:R-:W-:-:S02]  /*4930*/  @!P2 SEL R45, R5, 0x63400000, !P3 ;  /* 0x63400000052da807 */ /* 0x000fc40005800000 */
[----:B------:R-:W-:Y:S02]  /*4940*/  SEL R21, R5, 0x63400000, !P1 ;  /* 0x6340000005157807 */ /* 0x000fe40004800000 */
[--C-:B------:R-:W-:Y:S02]  /*4950*/  @!P2 LOP3.LUT R6, R45, 0x80000000, R11.reuse, 0xf8, !PT ;  /* 0x800000002d06a812 */ /* 0x100fe400078ef80b */
[----:B------:R-:W-:Y:S02]  /*4960*/  LOP3.LUT R21, R21, 0x800fffff, R11, 0xf8, !PT ;  /* 0x800fffff15157812 */ /* 0x000fe400078ef80b */
[----:B------:R-:W-:Y:S01]  /*4970*/  @!P2 LOP3.LUT R45, R6, 0x100000, RZ, 0xfc, !PT ;  /* 0x00100000062da812 */ /* 0x000fe200078efcff */
[----:B------:R-:W-:Y:S01]  /*4980*/  IMAD.MOV.U32 R6, RZ, RZ, R4 ;  /* 0x000000ffff067224 */ /* 0x000fe200078e0004 */
[----:B------:R-:W-:-:S04]  /*4990*/  @!P0 LOP3.LUT R7, R13, 0x7ff00000, RZ, 0xc0, !PT ;  /* 0x7ff000000d078812 */ /* 0x000fc800078ec0ff */
        /* <DEDUP_REMOVED lines=15> */
[----:B------:R-:W-:Y:S01]  /*4a90*/  LOP3.LUT R7, R15, 0x7ff00000, RZ, 0xc0, !PT ;  /* 0x7ff000000f077812 */ /* 0x000fe200078ec0ff */
[----:B------:R-:W-:-:S03]  /*4aa0*/  IMAD.MOV.U32 R8, RZ, RZ, RZ ;  /* 0x000000ffff087224 */ /* 0x000fc600078e00ff */
[CC--:B------:R-:W-:Y:S02]  /*4ab0*/  VIADDMNMX R6, R4.reuse, -R7.reuse, 0xb9600000, !PT ;  /* 0xb960000004067446 */ /* 0x0c0fe40007800907 */
[----:B------:R-:W-:Y:S02]  /*4ac0*/  ISETP.GE.U32.AND P0, PT, R4, R7, PT ;  /* 0x000000070400720c */ /* 0x000fe40003f06070 */
[----:B------:R-:W-:Y:S02]  /*4ad0*/  VIMNMX R6, PT, PT, R6, 0x46a00000, PT ;  /* 0x46a0000006067848 */ /* 0x000fe40003fe0100 */
[----:B------:R-:W-:-:S05]  /*4ae0*/  SEL R5, R5, 0x63400000, !P0 ;  /* 0x6340000005057807 */ /* 0x000fca0004000000 */
        /* <DEDUP_REMOVED lines=21> */
.L_x_1269:
        /* <DEDUP_REMOVED lines=16> */
.L_x_1272:
[----:B------:R-:W-:Y:S01]  /*4d40*/  LOP3.LUT R5, R15, 0x80000, RZ, 0xfc, !PT ;  /* 0x000800000f057812 */ /* 0x000fe200078efcff */
[----:B------:R-:W-:Y:S01]  /*4d50*/  IMAD.MOV.U32 R4, RZ, RZ, R14 ;  /* 0x000000ffff047224 */ /* 0x000fe200078e000e */
[----:B------:R-:W-:Y:S06]  /*4d60*/  BRA `(.L_x_1270) ;  /* 0x0000000000087947 */ /* 0x000fec0003800000 */
.L_x_1271:
[----:B------:R-:W-:Y:S01]  /*4d70*/  LOP3.LUT R5, R11, 0x80000, RZ, 0xfc, !PT ;  /* 0x000800000b057812 */ /* 0x000fe200078efcff */
[----:B------:R-:W-:-:S07]  /*4d80*/  IMAD.MOV.U32 R4, RZ, RZ, R10 ;  /* 0x000000ffff047224 */ /* 0x000fce00078e000a */
.L_x_1270:
[----:B------:R-:W-:Y:S05]  /*4d90*/  BSYNC.RECONVERGENT B0 ;  /* 0x0000000000007941 */ /* 0x000fea0003800200 */
.L_x_1268:
[----:B------:R-:W-:Y:S02]  /*4da0*/  IMAD.MOV.U32 R6, RZ, RZ, R0 ;  /* 0x000000ffff067224 */ /* 0x000fe400078e0000 */
[----:B------:R-:W-:-:S04]  /*4db0*/  IMAD.MOV.U32 R7, RZ, RZ, 0x0 ;  /* 0x00000000ff077424 */ /* 0x000fc800078e00ff */
[----:B------:R-:W-:Y:S05]  /*4dc0*/  RET.REL.NODEC R6 `(_Z14calc_trans_isoPdS_S_S_S_S_S_S_S_S_S_S_S_S_S_S_Piddddddiiiiiiid) ;  /* 0xffffffb0068c7950 */ /* 0x000fea0003c3ffff */
        .weak           $__internal_24_$__cuda_sm20_dsqrt_rn_f64_mediumpath_v1
        .type           $__internal_24_$__cuda_sm20_dsqrt_rn_f64_mediumpath_v1,@function
        .size           $__internal_24_$__cuda_sm20_dsqrt_rn_f64_mediumpath_v1,($_Z14calc_trans_isoPdS_S_S_S_S_S_S_S_S_S_S_S_S_S_S_Piddddddiiiiiiid$__internal_accurate_pow - $__internal_24_$__cuda_sm20_dsqrt_rn_f64_mediumpath_v1)
$__internal_24_$__cuda_sm20_dsqrt_rn_f64_mediumpath_v1:
[----:B------:R-:W-:Y:S01]  /*4dd0*/  ISETP.GE.U32.AND P0, PT, R6, -0x3400000, PT ;  /* 0xfcc000000600780c */ /* 0x000fe20003f06070 */
[----:B------:R-:W-:Y:S01]  /*4de0*/  BSSY.RECONVERGENT B1, `(.L_x_1273) ;  /* 0x000002a000017945 */ /* 0x000fe20003800200 */
[----:B------:R-:W-:Y:S01]  /*4df0*/  MOV R6, R10 ;  /* 0x0000000a00067202 */ /* 0x000fe20000000f00 */
[----:B------:R-:W-:Y:S02]  /*4e00*/  IMAD.MOV.U32 R7, RZ, RZ, R5 ;  /* 0x000000ffff077224 */ /* 0x000fe400078e0005 */
[----:B------:R-:W-:Y:S02]  /*4e10*/  IMAD.MOV.U32 R4, RZ, RZ, R20 ;  /* 0x000000ffff047224 */ /* 0x000fe400078e0014 */
[----:B------:R-:W-:Y:S02]  /*4e20*/  IMAD.MOV.U32 R5, RZ, RZ, R21 ;  /* 0x000000ffff057224 */ /* 0x000fe400078e0015 */
[----:B------:R-:W-:Y:S02]  /*4e30*/  IMAD.MOV.U32 R8, RZ, RZ, R12 ;  /* 0x000000ffff087224 */ /* 0x000fe400078e000c */
[----:B------:R-:W-:-:S02]  /*4e40*/  IMAD.MOV.U32 R10, RZ, RZ, R14 ;  /* 0x000000ffff0a7224 */ /* 0x000fc400078e000e */
[----:B------:R-:W-:Y:S01]  /*4e50*/  IMAD.MOV.U32 R11, RZ, RZ, R15 ;  /* 0x000000ffff0b7224 */ /* 0x000fe200078e000f */
[----:B------:R-:W-:Y:S06]  /*4e60*/  @!P0 BRA `(.L_x_1274) ;  /* 0x0000000000208947 */ /* 0x000fec0003800000 */
        /* <DEDUP_REMOVED lines=8> */
.L_x_1274:
        /* <DEDUP_REMOVED lines=9> */
[----:B------:R-:W-:Y:S01]  /*4f80*/  IMAD.MOV.U32 R10, RZ, RZ, 0x0 ;  /* 0x00000000ff0a7424 */ /* 0x000fe200078e00ff */
[----:B------:R-:W-:Y:S01]  /*4f90*/  MOV R6, RZ ;  /* 0x000000ff00067202 */ /* 0x000fe20000000f00 */
[----:B------:R-:W-:-:S03]  /*4fa0*/  IMAD.MOV.U32 R11, RZ, RZ, 0x3fd80000 ;  /* 0x3fd80000ff0b7424 */ /* 0x000fc600078e00ff */
        /* <DEDUP_REMOVED lines=10> */
[----:B------:R-:W-:Y:S01]  /*5050*/  VIADD R5, R5, 0xfcb00000 ;  /* 0xfcb0000005057836 */ /* 0x000fe20000000000 */
[----:B------:R-:W-:Y:S06]  /*5060*/  BRA `(.L_x_1275) ;  /* 0x0000000000047947 */ /* 0x000fec0003800000 */
.L_x_1276:
[----:B------:R-:W-:-:S11]  /*5070*/  DADD R4, R6, R6 ;  /* 0x0000000006047229 */ /* 0x000fd60000000006 */
.L_x_1275:
[----:B------:R-:W-:Y:S05]  /*5080*/  BSYNC.RECONVERGENT B1 ;  /* 0x0000000000017941 */ /* 0x000fea0003800200 */
.L_x_1273:
[----:B------:R-:W-:Y:S02]  /*5090*/  IMAD.MOV.U32 R8, RZ, RZ, R4 ;  /* 0x000000ffff087224 */ /* 0x000fe400078e0004 */
[----:B------:R-:W-:Y:S02]  /*50a0*/  IMAD.MOV.U32 R9, RZ, RZ, R5 ;  /* 0x000000ffff097224 */ /* 0x000fe400078e0005 */
[----:B------:R-:W-:Y:S02]  /*50b0*/  IMAD.MOV.U32 R4, RZ, RZ, R0 ;  /* 0x000000ffff047224 */ /* 0x000fe400078e0000 */
[----:B------:R-:W-:-:S04]  /*50c0*/  IMAD.MOV.U32 R5, RZ, RZ, 0x0 ;  /* 0x00000000ff057424 */ /* 0x000fc800078e00ff */
[----:B------:R-:W-:Y:S05]  /*50d0*/  RET.REL.NODEC R4 `(_Z14calc_trans_isoPdS_S_S_S_S_S_S_S_S_S_S_S_S_S_S_Piddddddiiiiiiid) ;  /* 0xffffffac04c87950 */ /* 0x000fea0003c3ffff */
        .type           $_Z14calc_trans_isoPdS_S_S_S_S_S_S_S_S_S_S_S_S_S_S_Piddddddiiiiiiid$__internal_accurate_pow,@function
        .size           $_Z14calc_trans_isoPdS_S_S_S_S_S_S_S_S_S_S_S_S_S_S_Piddddddiiiiiiid$__internal_accurate_pow,(.L_x_1588 - $_Z14calc_trans_isoPdS_S_S_S_S_S_S_S_S_S_S_S_S_S_S_Piddddddiiiiiiid$__internal_accurate_pow)
$_Z14calc_trans_isoPdS_S_S_S_S_S_S_S_S_S_S_S_S_S_S_Piddddddiiiiiiid$__internal_accurate_pow:
[----:B------:R-:W-:Y:S01]  /*50e0*/  ISETP.GT.U32.AND P0, PT, R43, 0xfffff, PT ;  /* 0x000fffff2b00780c */ /* 0x000fe20003f04070 */
[----:B------:R-:W-:Y:S01]  /*50f0*/  IMAD.MOV.U32 R4, RZ, RZ, R43 ;  /* 0x000000ffff047224 */ /* 0x000fe200078e002b */
[----:B------:R-:W-:Y:S01]  /*5100*/  UMOV UR4, 0x7d2cafe2 ;  /* 0x7d2cafe200047882 */ /* 0x000fe20000000000 */
[----:B------:R-:W-:Y:S01]  /*5110*/  IMAD.MOV.U32 R8, RZ, RZ, RZ ;  /* 0x000000ffff087224 */ /* 0x000fe200078e00ff */
[----:B------:R-:W-:Y:S01]  /*5120*/  UMOV UR5, 0x3eb0f5ff ;  /* 0x3eb0f5ff00057882 */ /* 0x000fe20000000000 */
[----:B------:R-:W-:Y:S01]  /*5130*/  IMAD.MOV.U32 R12, RZ, RZ, 0x41ad3b5a ;  /* 0x41ad3b5aff0c7424 */ /* 0x000fe200078e00ff */
[----:B------:R-:W-:Y:S01]  /*5140*/  UMOV UR6, 0x3b39803f ;  /* 0x3b39803f00067882 */ /* 0x000fe20000000000 */
[----:B------:R-:W-:Y:S01]  /*5150*/  IMAD.MOV.U32 R13, RZ, RZ, 0x3ed0f5d2 ;  /* 0x3ed0f5d2ff0d7424 */ /* 0x000fe200078e00ff */
[----:B------:R-:W-:Y:S01]  /*5160*/  UMOV UR7, 0x3c7abc9e ;  /* 0x3c7abc9e00077882 */ /* 0x000fe20000000000 */
[----:B------:R-:W-:-:S04]  /*5170*/  IMAD.U32 R20, RZ, RZ, UR38 ;  /* 0x00000026ff147e24 */ /* 0x000fc8000f8e00ff */
[----:B------:R-:W-:Y:S01]  /*5180*/  @!P0 DMUL R48, R42, 1.80143985094819840000e+16 ;  /* 0x435000002a308828 */ /* 0x000fe20000000000 */
[----:B------:R-:W-:-:S09]  /*5190*/  SHF.R.U32.HI R43, RZ, 0x14, R43 ;  /* 0x00000014ff2b7819 */ /* 0x000fd2000001162b */
[----:B------:R-:W-:Y:S01]  /*51a0*/  @!P0 MOV R4, R49 ;  /* 0x0000003100048202 */ /* 0x000fe20000000f00 */
[----:B------:R-:W-:Y:S01]  /*51b0*/  @!P0 IMAD.MOV.U32 R42, RZ, RZ, R48 ;  /* 0x000000ffff2a8224 */ /* 0x000fe200078e0030 */
[----:B------:R-:W-:Y:S02]  /*51c0*/  @!P0 LEA.HI R43, R49, 0xffffffca, RZ, 0xc ;  /* 0xffffffca312b8811 */ /* 0x000fe400078f60ff */
[----:B------:R-:W-:Y:S01]  /*51d0*/  LOP3.LUT R4, R4, 0x800fffff, RZ, 0xc0, !PT ;  /* 0x800fffff04047812 */ /* 0x000fe200078ec0ff */
[----:B------:R-:W-:-:S03]  /*51e0*/  IMAD.MOV.U32 R46, RZ, RZ, R42 ;  /* 0x000000ffff2e7224 */ /* 0x000fc600078e002a */
[----:B------:R-:W-:-:S04]  /*51f0*/  LOP3.LUT R47, R4, 0x3ff00000, RZ, 0xfc, !PT ;  /* 0x3ff00000042f7812 */ /* 0x000fc800078efcff */
        /* <DEDUP_REMOVED lines=25> */
[----:B------:R-:W-:Y:S02]  /*5390*/  DMUL R8, R8, R46 ;  /* 0x0000002e08087228 */ /* 0x000fe40000000000 */
[----:B------:R-:W-:-:S03]  /*53a0*/  DFMA R46, R4, R4, -R14 ;  /* 0x00000004042e722b */ /* 0x000fc6000000080e */
[----:B------:R-:W-:Y:S01]  /*53b0*/  DFMA R6, R10, R6, UR4 ;  /* 0x000000040a067e2b */ /* 0x000fe20008000006 */
[----:B------:R-:W-:Y:S01]  /*53c0*/  UMOV UR4, 0x9242b910 ;  /* 0x9242b91000047882 */ /* 0x000fe20000000000 */
[----:B------:R-:W-:-:S03]  /*53d0*/  UMOV UR5, 0x3f624924 ;  /* 0x3f62492400057882 */ /* 0x000fc60000000000 */
[----:B------:R-:W-:Y:S02]  /*53e0*/  VIADD R51, R9, 0x100000 ;  /* 0x0010000009337836 */ /* 0x000fe40000000000 */
[----:B------:R-:W-:Y:S01]  /*53f0*/  IMAD.MOV.U32 R50, RZ, RZ, R8 ;  /* 0x000000ffff327224 */ /* 0x000fe200078e0008 */
[----:B------:R-:W-:Y:S01]  /*5400*/  DFMA R6, R10, R6, UR4 ;  /* 0x000000040a067e2b */ /* 0x000fe20008000006 */
[----:B------:R-:W-:Y:S01]  /*5410*/  UMOV UR4, 0x99999dfb ;  /* 0x99999dfb00047882 */ /* 0x000fe20000000000 */
[----:B------:R-:W-:-:S03]  /*5420*/  UMOV UR5, 0x3f899999 ;  /* 0x3f89999900057882 */ /* 0x000fc60000000000 */
[----:B------:R-:W-:-:S03]  /*5430*/  DFMA R46, R4, R50, R46 ;  /* 0x00000032042e722b */ /* 0x000fc6000000002e */
        /* <DEDUP_REMOVED lines=13> */
[----:B------:R-:W-:Y:S02]  /*5510*/  DFMA R44, R8, R14, R44 ;  /* 0x0000000e082c722b */ /* 0x000fe4000000002c */
[----:B------:R-:W-:-:S06]  /*5520*/  DADD R14, R6, R12 ;  /* 0x00000000060e7229 */ /* 0x000fcc000000000c */
[----:B------:R-:W-:Y:S02]  /*5530*/  DFMA R46, R4, R46, R44 ;  /* 0x0000002e042e722b */ /* 0x000fe4000000002c */
[----:B------:R-:W-:Y:S02]  /*5540*/  DMUL R44, R14, R10 ;  /* 0x0000000a0e2c7228 */ /* 0x000fe40000000000 */
[----:B------:R-:W-:-:S06]  /*5550*/  DADD R6, R6, -R14 ;  /* 0x0000000006067229 */ /* 0x000fcc000000080e */
[----:B------:R-:W-:Y:S02]  /*5560*/  DFMA R50, R14, R10, -R44 ;  /* 0x0000000a0e32722b */ /* 0x000fe4000000082c */
[----:B------:R-:W-:Y:S01]  /*5570*/  DADD R6, R12, R6 ;  /* 0x000000000c067229 */ /* 0x000fe20000000006 */
[C---:B------:R-:W-:Y:S01]  /*5580*/  IADD3 R12, PT, PT, R43.reuse, -0x3ff, RZ ;  /* 0xfffffc012b0c7810 */ /* 0x040fe20007ffe0ff */
[----:B------:R-:W-:-:S04]  /*5590*/  @P1 VIADD R12, R43, 0xfffffc02 ;  /* 0xfffffc022b0c1836 */ /* 0x000fc80000000000 */
        /* <DEDUP_REMOVED lines=21> */
[----:B------:R-:W-:Y:S01]  /*56f0*/  LOP3.LUT R13, R21, 0xff0fffff, RZ, 0xc0, !PT ;  /* 0xff0fffff150d7812 */ /* 0x000fe200078ec0ff */
[----:B------:R-:W-:-:S06]  /*5700*/  IMAD.MOV.U32 R12, RZ, RZ, R20 ;  /* 0x000000ffff0c7224 */ /* 0x000fcc00078e0014 */
        /* <DEDUP_REMOVED lines=63> */
[----:B------:R-:W-:-:S03]  /*5b00*/  FSEL R4, R14, RZ, P0 ;  /* 0x000000ff0e047208 */ /* 0x000fc60000000000 */
[----:B------:R-:W-:Y:S02]  /*5b10*/  @!P1 IMAD.IADD R6, R8, 0x1, -R7 ;  /* 0x0000000108069824 */ /* 0x000fe400078e0a07 */
[----:B------:R-:W-:-:S03]  /*5b20*/  @!P1 IMAD R13, R7, 0x100000, R13 ;  /* 0x00100000070d9824 */ /* 0x000fc600078e020d */
[----:B------:R-:W-:Y:S01]  /*5b30*/  @!P1 LEA R7, R6, 0x3ff00000, 0x14 ;  /* 0x3ff0000006079811 */ /* 0x000fe200078ea0ff */
[----:B------:R-:W-:-:S06]  /*5b40*/  @!P1 IMAD.MOV.U32 R6, RZ, RZ, RZ ;  /* 0x000000ffff069224 */ /* 0x000fcc00078e00ff */
[----:B------:R-:W-:-:S11]  /*5b50*/  @!P1 DMUL R4, R12, R6 ;  /* 0x000000060c049228 */ /* 0x000fd60000000000 */
.L_x_1277:
[----:B------:R-:W-:Y:S01]  /*5b60*/  DFMA R10, R10, R4, R4 ;  /* 0x000000040a0a722b */ /* 0x000fe20000000004 */
[----:B------:R-:W-:Y:S01]  /*5b70*/  IMAD.MOV.U32 R6, RZ, RZ, R0 ;  /* 0x000000ffff067224 */ /* 0x000fe200078e0000 */
[----:B------:R-:W-:Y:S01]  /*5b80*/  DSETP.NEU.AND P0, PT, |R4|, +INF , PT ;  /* 0x7ff000000400742a */ /* 0x000fe20003f0d200 */
[----:B------:R-:W-:-:S07]  /*5b90*/  IMAD.MOV.U32 R7, RZ, RZ, 0x0 ;  /* 0x00000000ff077424 */ /* 0x000fce00078e00ff */
[----:B------:R-:W-:Y:S02]  /*5ba0*/  FSEL R4, R4, R10, !P0 ;  /* 0x0000000a04047208 */ /* 0x000fe40004000000 */
[----:B------:R-:W-:Y:S01]  /*5bb0*/  FSEL R5, R5, R11, !P0 ;  /* 0x0000000b05057208 */ /* 0x000fe20004000000 */
[----:B------:R-:W-:Y:S06]  /*5bc0*/  RET.REL.NODEC R6 `(_Z14calc_trans_isoPdS_S_S_S_S_S_S_S_S_S_S_S_S_S_S_Piddddddiiiiiiid) ;  /* 0xffffffa4060c7950 */ /* 0x000fec0003c3ffff */
.L_x_1278:
        /* <DEDUP_REMOVED lines=11> */
.L_x_1588:


//--------------------- .text._Z25planck_interpol_interfacePdS_S_iiii --------------------------
	.section	.text._Z25planck_interpol_interfacePdS_S_iiii,"ax",@progbits
	.align	128
        .global         _Z25planck_interpol_interfacePdS_S_iiii
        .type           _Z25planck_interpol_interfacePdS_S_iiii,@function
        .size           _Z25planck_interpol_interfacePdS_S_iiii,(.L_x_1589 - _Z25planck_interpol_interfacePdS_S_iiii)
        .other          _Z25planck_interpol_interfacePdS_S_iiii,@"STO_CUDA_ENTRY STV_DEFAULT"
_Z25planck_interpol_interfacePdS_S_iiii:
.text._Z25planck_interpol_interfacePdS_S_iiii:
        /* <DEDUP_REMOVED lines=15> */
[----:B------:R-:W2:Y:S01]  /*00f0*/  LDCU UR4, c[0x0][0x3a4] ;  /* 0x00007480ff0477ac */ /* 0x000ea20008000800 */
[----:B0-----:R-:W-:-:S06]  /*0100*/  IMAD.WIDE.U32 R2, R0, 0x8, R2 ;  /* 0x0000000800027825 */ /* 0x001fcc00078e0002 */
[----:B-1----:R-:W3:Y:S01]  /*0110*/  LDG.E.64 R2, desc[UR8][R2.64] ;  /* 0x0000000802027981 */ /* 0x002ee2000c1e1b00 */
[----:B--2---:R-:W0:Y:S01]  /*0120*/  I2F.F64 R4, UR4 ;  /* 0x0000000400047d12 */ /* 0x004e220008201c00 */
[----:B------:R-:W-:Y:S01]  /*0130*/  IMAD.MOV.U32 R6, RZ, RZ, 0x1 ;  /* 0x00000001ff067424 */ /* 0x000fe200078e00ff */
[----:B------:R-:W-:Y:S06]  /*0140*/  BSSY.RECONVERGENT B0, `(.L_x_1279) ;  /* 0x0000013000007945 */ /* 0x000fec0003800200 */
[----:B0-----:R-:W0:Y:S02]  /*0150*/  MUFU.RCP64H R7, R5 ;  /* 0x0000000500077308 */ /* 0x001e240000001800 */
[----:B0-----:R-:W-:-:S08]  /*0160*/  DFMA R10, -R4, R6, 1 ;  /* 0x3ff00000040a742b */ /* 0x001fd00000000106 */
[----:B------:R-:W-:-:S08]  /*0170*/  DFMA R10, R10, R10, R10 ;  /* 0x0000000a0a0a722b */ /* 0x000fd0000000000a */
[----:B------:R-:W-:-:S08]  /*0180*/  DFMA R10, R6, R10, R6 ;  /* 0x0000000a060a722b */ /* 0x000fd00000000006 */
[----:B------:R-:W-:-:S08]  /*0190*/  DFMA R12, -R4, R10, 1 ;  /* 0x3ff00000040c742b */ /* 0x000fd0000000010a */
[----:B------:R-:W-:Y:S02]  /*01a0*/  DFMA R12, R10, R12, R10 ;  /* 0x0000000c0a0c722b */ /* 0x000fe4000000000a */
[----:B---3--:R-:W-:-:S08]  /*01b0*/  DADD R6, R2, -1 ;  /* 0xbff0000002067429 */ /* 0x008fd00000000000 */
[----:B------:R-:W-:Y:S02]  /*01c0*/  DMUL R2, R6, R12 ;  /* 0x0000000c06027228 */ /* 0x000fe40000000000 */
[----:B------:R-:W-:-:S06]  /*01d0*/  FSETP.GEU.AND P1, PT, |R7|, 6.5827683646048100446e-37, PT ;  /* 0x036000000700780b */ /* 0x000fcc0003f2e200 */
[----:B------:R-:W-:-:S08]  /*01e0*/  DFMA R10, -R4, R2, R6 ;  /* 0x00000002040a722b */ /* 0x000fd00000000106 */
[----:B------:R-:W-:-:S10]  /*01f0*/  DFMA R2, R12, R10, R2 ;  /* 0x0000000a0c02722b */ /* 0x000fd40000000002 */
[----:B------:R-:W-:-:S05]  /*0200*/  FFMA R8, RZ, R5, R3 ;  /* 0x00000005ff087223 */ /* 0x000fca0000000003 */
[----:B------:R-:W-:-:S13]  /*0210*/  FSETP.GT.AND P0, PT, |R8|, 1.469367938527859385e-39, PT ;  /* 0x001000000800780b */ /* 0x000fda0003f04200 */
[----:B------:R-:W-:Y:S05]  /*0220*/  @P0 BRA P1, `(.L_x_1280) ;  /* 0x0000000000100947 */ /* 0x000fea0000800000 */
[----:B------:R-:W-:-:S07]  /*0230*/  MOV R8, 0x250 ;  /* 0x0000025000087802 */ /* 0x000fce0000000f00 */
[----:B------:R-:W-:Y:S05]  /*0240*/  CALL.REL.NOINC `($__internal_25_$__cuda_sm20_div_rn_f64_full) ;  /* 0x0000000000e87944 */ /* 0x000fea0003c00000 */
[----:B------:R-:W-:Y:S02]  /*0250*/  IMAD.MOV.U32 R2, RZ, RZ, R12 ;  /* 0x000000ffff027224 */ /* 0x000fe400078e000c */
[----:B------:R-:W-:-:S07]  /*0260*/  IMAD.MOV.U32 R3, RZ, RZ, R13 ;  /* 0x000000ffff037224 */ /* 0x000fce00078e000d */
.L_x_1280:
[----:B------:R-:W-:Y:S05]  /*0270*/  BSYNC.RECONVERGENT B0 ;  /* 0x0000000000007941 */ /* 0x000fea0003800200 */
.L_x_1279:
[----:B------:R-:W0:Y:S01]  /*0280*/  LDCU UR4, c[0x0][0x3a0] ;  /* 0x00007400ff0477ac */ /* 0x000e220008000800 */
[----:B------:R-:W-:Y:S01]  /*0290*/  IMAD.MOV.U32 R7, RZ, RZ, R3 ;  /* 0x000000ffff077224 */ /* 0x000fe200078e0003 */
[----:B------:R-:W-:Y:S01]  /*02a0*/  UMOV UR5, 0x3ff00418 ;  /* 0x3ff0041800057882 */ /* 0x000fe20000000000 */
[----:B0-----:R-:W0:Y:S01]  /*02b0*/  I2F.F64 R4, UR4 ;  /* 0x0000000400047d12 */ /* 0x001e220008201c00 */
[----:B------:R-:W-:Y:S02]  /*02c0*/  UMOV UR4, 0x9374bc6a ;  /* 0x9374bc6a00047882 */ /* 0x000fe40000000000 */
[----:B0-----:R-:W-:Y:S01]  /*02d0*/  DADD R4, R4, -UR4 ;  /* 0x8000000404047e29 */ /* 0x001fe20008000000 */
[----:B------:R-:W-:Y:S01]  /*02e0*/  UMOV UR4, 0xd2f1a9fc ;  /* 0xd2f1a9fc00047882 */ /* 0x000fe20000000000 */
[----:B------:R-:W-:Y:S02]  /*02f0*/  UMOV UR5, 0x3f50624d ;  /* 0x3f50624d00057882 */ /* 0x000fe40000000000 */
[----:B------:R-:W-:-:S04]  /*0300*/  UMOV UR6, UR5 ;  /* 0x0000000500067c82 */ /* 0x000fc80008000000 */
[----:B------:R-:W-:Y:S02]  /*0310*/  DSETP.MIN.AND P0, P1, R4, R2, PT ;  /* 0x000000020400722a */ /* 0x000fe40003900000 */
[----:B------:R-:W-:-:S04]  /*0320*/  IMAD.MOV.U32 R6, RZ, RZ, R5 ;  /* 0x000000ffff067224 */ /* 0x000fc800078e0005 */
[----:B------:R-:W-:Y:S02]  /*0330*/  SEL R2, R4, R2, P0 ;  /* 0x0000000204027207 */ /* 0x000fe40000000000 */
[----:B------:R-:W-:Y:S01]  /*0340*/  FSEL R11, R6, R7, P0 ;  /* 0x00000007060b7208 */ /* 0x000fe20000000000 */
[----:B------:R-:W-:-:S05]  /*0350*/  IMAD.U32 R6, RZ, RZ, UR6 ;  /* 0x00000006ff067e24 */ /* 0x000fca000f8e00ff */
[----:B------:R-:W-:-:S05]  /*0360*/  @P1 LOP3.LUT R11, R7, 0x80000, RZ, 0xfc, !PT ;  /* 0x00080000070b1812 */ /* 0x000fca00078efcff */
[----:B------:R-:W-:-:S04]  /*0370*/  IMAD.MOV.U32 R3, RZ, RZ, R11 ;  /* 0x000000ffff037224 */ /* 0x000fc800078e000b */
[----:B------:R-:W-:Y:S02]  /*0380*/  IMAD.MOV.U32 R4, RZ, RZ, R3 ;  /* 0x000000ffff047224 */ /* 0x000fe400078e0003 */
[----:B------:R-:W-:-:S06]  /*0390*/  DSETP.MAX.AND P0, P1, R2, UR4, PT ;  /* 0x0000000402007e2a */ /* 0x000fcc000b90f000 */
[----:B------:R-:W-:Y:S02]  /*03a0*/  FSEL R5, R4, UR6, P0 ;  /* 0x0000000604057c08 */ /* 0x000fe40008000000 */
[----:B------:R-:W-:-:S06]  /*03b0*/  SEL R2, R2, UR4, P0 ;  /* 0x0000000402027c07 */ /* 0x000fcc0008000000 */
[----:B------:R-:W-:-:S05]  /*03c0*/  @P1 LOP3.LUT R5, R6, 0x80000, RZ, 0xfc, !PT ;  /* 0x0008000006051812 */ /* 0x000fca00078efcff */
[----:B------:R-:W-:-:S04]  /*03d0*/  IMAD.MOV.U32 R3, RZ, RZ, R5 ;  /* 0x000000ffff037224 */ /* 0x000fc800078e0005 */
[----:B------:R-:W-:Y:S08]  /*03e0*/  F2I.F64.FLOOR R8, R2 ;  /* 0x0000000200087311 */ /* 0x000ff00000305100 */
[----:B------:R-:W0:Y:S02]  /*03f0*/  F2I.F64.CEIL R16, R2 ;  /* 0x0000000200107311 */ /* 0x000e240000309100 */
[----:B0-----:R-:W-:-:S13]  /*0400*/  ISETP.NE.AND P0, PT, R8, R16, PT ;  /* 0x000000100800720c */ /* 0x001fda0003f05270 */
[----:B------:R-:W-:Y:S05]  /*0410*/  @!P0 BRA `(.L_x_1281) ;  /* 0x00000000004c8947 */ /* 0x000fea0003800000 */
[----:B------:R-:W0:Y:S01]  /*0420*/  LDC.64 R6, c[0x0][0x390] ;  /* 0x0000e400ff067b82 */ /* 0x000e220000000a00 */
[----:B------:R-:W1:Y:S01]  /*0430*/  LDCU.64 UR4, c[0x0][0x398] ;  /* 0x00007300ff0477ac */ /* 0x000e620008000a00 */
[----:B------:R-:W2:Y:S06]  /*0440*/  I2F.F64 R12, R8 ;  /* 0x00000008000c7312 */ /* 0x000eac0000201c00 */
[----:B------:R-:W3:Y:S01]  /*0450*/  LDC.64 R14, c[0x0][0x388] ;  /* 0x0000e200ff0e7b82 */ /* 0x000ee20000000a00 */
[--C-:B-1----:R-:W-:Y:S02]  /*0460*/  IMAD R5, R16, UR5, R9.reuse ;  /* 0x0000000510057c24 */ /* 0x102fe4000f8e0209 */
[----:B------:R-:W-:-:S02]  /*0470*/  IMAD R11, R8, UR5, R9 ;  /* 0x00000005080b7c24 */ /* 0x000fc4000f8e0209 */
[----:B0-----:R-:W-:-:S04]  /*0480*/  IMAD.WIDE R4, R5, 0x8, R6 ;  /* 0x0000000805047825 */ /* 0x001fc800078e0206 */
[----:B------:R-:W-:Y:S02]  /*0490*/  IMAD.WIDE R6, R11, 0x8, R6 ;  /* 0x000000080b067825 */ /* 0x000fe400078e0206 */
[----:B------:R-:W4:Y:S04]  /*04a0*/  LDG.E.64 R4, desc[UR8][R4.64] ;  /* 0x0000000804047981 */ /* 0x000f28000c1e1b00 */
[----:B------:R-:W5:Y:S01]  /*04b0*/  LDG.E.64 R6, desc[UR8][R6.64] ;  /* 0x0000000806067981 */ /* 0x000f62000c1e1b00 */
[----:B------:R-:W0:Y:S01]  /*04c0*/  I2F.F64 R10, R16 ;  /* 0x00000010000a7312 */ /* 0x000e220000201c00 */
[C---:B--2---:R-:W-:Y:S02]  /*04d0*/  DADD R12, R2.reuse, -R12 ;  /* 0x00000000020c7229 */ /* 0x044fe4000000080c */
[----:B0-----:R-:W-:Y:S01]  /*04e0*/  DADD R10, -R2, R10 ;  /* 0x00000000020a7229 */ /* 0x001fe2000000010a */
[----:B------:R-:W-:-:S04]  /*04f0*/  IMAD R3, R9, UR4, R0 ;  /* 0x0000000409037c24 */ /* 0x000fc8000f8e0200 */
[----:B---3--:R-:W-:Y:S01]  /*0500*/  IMAD.WIDE R2, R3, 0x8, R14 ;  /* 0x0000000803027825 */ /* 0x008fe200078e020e */
[----:B----4-:R-:W-:-:S08]  /*0510*/  DMUL R12, R4, R12 ;  /* 0x0000000c040c7228 */ /* 0x010fd00000000000 */
[----:B-----5:R-:W-:-:S07]  /*0520*/  DFMA R10, R6, R10, R12 ;  /* 0x0000000a060a722b */ /* 0x020fce000000000c */
[----:B------:R-:W-:Y:S01]  /*0530*/  STG.E.64 desc[UR8][R2.64], R10 ;  /* 0x0000000a02007986 */ /* 0x000fe2000c101b08 */
[----:B------:R-:W-:Y:S05]  /*0540*/  EXIT ;  /* 0x000000000000794d */ /* 0x000fea0003800000 */
.L_x_1281:
[----:B------:R-:W0:Y:S01]  /*0550*/  LDC.64 R2, c[0x0][0x390] ;  /* 0x0000e400ff027b82 */ /* 0x000e220000000a00 */
[----:B------:R-:W1:Y:S02]  /*0560*/  LDCU.64 UR4, c[0x0][0x398] ;  /* 0x00007300ff0477ac */ /* 0x000e640008000a00 */
[----:B-1----:R-:W-:-:S04]  /*0570*/  IMAD R5, R8, UR5, R9 ;  /* 0x0000000508057c24 */ /* 0x002fc8000f8e0209 */
[----:B0-----:R-:W-:Y:S02]  /*0580*/  IMAD.WIDE R2, R5, 0x8, R2 ;  /* 0x0000000805027825 */ /* 0x001fe400078e0202 */
[----:B------:R-:W0:Y:S04]  /*0590*/  LDC.64 R4, c[0x0][0x388] ;  /* 0x0000e200ff047b82 */ /* 0x000e280000000a00 */
[----:B------:R-:W2:Y:S01]  /*05a0*/  LDG.E.64 R2, desc[UR8][R2.64] ;  /* 0x0000000802027981 */ /* 0x000ea2000c1e1b00 */
[----:B------:R-:W-:-:S04]  /*05b0*/  IMAD R9, R9, UR4, R0 ;  /* 0x0000000409097c24 */ /* 0x000fc8000f8e0200 */
[----:B0-----:R-:W-:-:S05]  /*05c0*/  IMAD.WIDE R4, R9, 0x8, R4 ;  /* 0x0000000809047825 */ /* 0x001fca00078e0204 */
[----:B--2---:R-:W-:Y:S01]  /*05d0*/  STG.E.64 desc[UR8][R4.64], R2 ;  /* 0x0000000204007986 */ /* 0x004fe2000c101b08 */
[----:B------:R-:W-:Y:S05]  /*05e0*/  EXIT ;  /* 0x000000000000794d */ /* 0x000fea0003800000 */
        .weak           $__internal_25_$__cuda_sm20_div_rn_f64_full
        .type           $__internal_25_$__cuda_sm20_div_rn_f64_full,@function
        .size           $__internal_25_$__cuda_sm20_div_rn_f64_full,(.L_x_1589 - $__internal_25_$__cuda_sm20_div_rn_f64_full)
$__internal_25_$__cuda_sm20_div_rn_f64_full:
[C---:B------:R-:W-:Y:S01]  /*05f0*/  FSETP.GEU.AND P0, PT, |R5|.reuse, 1.469367938527859385e-39, PT ;  /* 0x001000000500780b */ /* 0x040fe20003f0e200 */
[----:B------:R-:W-:Y:S01]  /*0600*/  IMAD.MOV.U32 R10, RZ, RZ, 0x1 ;  /* 0x00000001ff0a7424 */ /* 0x000fe200078e00ff */
[----:B------:R-:W-:Y:S01]  /*0610*/  LOP3.LUT R2, R5, 0x800fffff, RZ, 0xc0, !PT ;  /* 0x800fffff05027812 */ /* 0x000fe200078ec0ff */
[----:B------:R-:W-:Y:S01]  /*0620*/  BSSY.RECONVERGENT B1, `(.L_x_1282) ;  /* 0x0000055000017945 */ /* 0x000fe20003800200 */
[C---:B------:R-:W-:Y:S02]  /*0630*/  FSETP.GEU.AND P2, PT, |R7|.reuse, 1.469367938527859385e-39, PT ;  /* 0x001000000700780b */ /* 0x040fe40003f4e200 */
[----:B------:R-:W-:Y:S01]  /*0640*/  LOP3.LUT R3, R2, 0x3ff00000, RZ, 0xfc, !PT ;  /* 0x3ff0000002037812 */ /* 0x000fe200078efcff */
[----:B------:R-:W-:Y:S01]  /*0650*/  IMAD.MOV.U32 R2, RZ, RZ, R4 ;  /* 0x000000ffff027224 */ /* 0x000fe200078e0004 */
[----:B------:R-:W-:-:S05]  /*0660*/  LOP3.LUT R12, R7, 0x7ff00000, RZ, 0xc0, !PT ;  /* 0x7ff00000070c7812 */ /* 0x000fca00078ec0ff */
[----:B------:R-:W-:-:S04]  /*0670*/  @!P0 DMUL R2, R4, 8.98846567431157953865e+307 ;  /* 0x7fe0000004028828 */ /* 0x000fc80000000000 */
        /* <DEDUP_REMOVED lines=9> */
[----:B------:R-:W-:Y:S01]  /*0710*/  DFMA R16, R14, R14, R14 ;  /* 0x0000000e0e10722b */ /* 0x000fe2000000000e */
[----:B------:R-:W-:-:S04]  /*0720*/  LOP3.LUT R15, R5, 0x7ff00000, RZ, 0xc0, !PT ;  /* 0x7ff00000050f7812 */ /* 0x000fc800078ec0ff */
[----:B------:R-:W-:-:S03]  /*0730*/  ISETP.GE.U32.AND P1, PT, R12, R15, PT ;  /* 0x0000000f0c00720c */ /* 0x000fc60003f26070 */
[----:B------:R-:W-:Y:S01]  /*0740*/  DFMA R16, R10, R16, R10 ;  /* 0x000000100a10722b */ /* 0x000fe2000000000a */
[----:B------:R-:W-:Y:S01]  /*0750*/  SEL R11, R13, 0x63400000, !P1 ;  /* 0x634000000d0b7807 */ /* 0x000fe20004800000 */
[----:B------:R-:W-:-:S03]  /*0760*/  IMAD.MOV.U32 R10, RZ, RZ, R6 ;  /* 0x000000ffff0a7224 */ /* 0x000fc600078e0006 */
[----:B------:R-:W-:-:S03]  /*0770*/  LOP3.LUT R11, R11, 0x800fffff, R7, 0xf8, !PT ;  /* 0x800fffff0b0b7812 */ /* 0x000fc600078ef807 */
[----:B------:R-:W-:-:S03]  /*0780*/  DFMA R20, R16, -R2, 1 ;  /* 0x3ff000001014742b */ /* 0x000fc60000000802 */
[----:B------:R-:W-:-:S05]  /*0790*/  @!P2 DFMA R10, R10, 2, -R18 ;  /* 0x400000000a0aa82b */ /* 0x000fca0000000812 */
[----:B------:R-:W-:Y:S01]  /*07a0*/  DFMA R16, R16, R20, R16 ;  /* 0x000000141010722b */ /* 0x000fe20000000010 */
[----:B------:R-:W-:Y:S02]  /*07b0*/  IMAD.MOV.U32 R21, RZ, RZ, R12 ;  /* 0x000000ffff157224 */ /* 0x000fe400078e000c */
[----:B------:R-:W-:Y:S01]  /*07c0*/  IMAD.MOV.U32 R20, RZ, RZ, R15 ;  /* 0x000000ffff147224 */ /* 0x000fe200078e000f */
[----:B------:R-:W-:Y:S02]  /*07d0*/  @!P0 LOP3.LUT R20, R3, 0x7ff00000, RZ, 0xc0, !PT ;  /* 0x7ff0000003148812 */ /* 0x000fe400078ec0ff */
[----:B------:R-:W-:Y:S02]  /*07e0*/  @!P2 LOP3.LUT R21, R11, 0x7ff00000, RZ, 0xc0, !PT ;  /* 0x7ff000000b15a812 */ /* 0x000fe400078ec0ff */
[----:B------:R-:W-:Y:S01]  /*07f0*/  DMUL R18, R16, R10 ;  /* 0x0000000a10127228 */ /* 0x000fe20000000000 */
[----:B------:R-:W-:Y:S02]  /*0800*/  VIADD R23, R20, 0xffffffff ;  /* 0xffffffff14177836 */ /* 0x000fe40000000000 */
[----:B------:R-:W-:-:S05]  /*0810*/  VIADD R22, R21, 0xffffffff ;  /* 0xffffffff15167836 */ /* 0x000fca0000000000 */
[----:B------:R-:W-:Y:S01]  /*0820*/  DFMA R14, R18, -R2, R10 ;  /* 0x80000002120e722b */ /* 0x000fe2000000000a */
[----:B------:R-:W-:-:S04]  /*0830*/  ISETP.GT.U32.AND P0, PT, R22, 0x7feffffe, PT ;  /* 0x7feffffe1600780c */ /* 0x000fc80003f04070 */
[----:B------:R-:W-:-:S03]  /*0840*/  ISETP.GT.U32.OR P0, PT, R23, 0x7feffffe, P0 ;  /* 0x7feffffe1700780c */ /* 0x000fc60000704470 */
[----:B------:R-:W-:-:S10]  /*0850*/  DFMA R14, R16, R14, R18 ;  /* 0x0000000e100e722b */ /* 0x000fd40000000012 */
        /* <DEDUP_REMOVED lines=28> */
.L_x_1283:
        /* <DEDUP_REMOVED lines=16> */
.L_x_1286:
[----:B------:R-:W-:Y:S01]  /*0b20*/  LOP3.LUT R13, R5, 0x80000, RZ, 0xfc, !PT ;  /* 0x00080000050d7812 */ /* 0x000fe200078efcff */
[----:B------:R-:W-:Y:S01]  /*0b30*/  IMAD.MOV.U32 R12, RZ, RZ, R4 ;  /* 0x000000ffff0c7224 */ /* 0x000fe200078e0004 */
[----:B------:R-:W-:Y:S06]  /*0b40*/  BRA `(.L_x_1284) ;  /* 0x0000000000087947 */ /* 0x000fec0003800000 */
.L_x_1285:
[----:B------:R-:W-:Y:S01]  /*0b50*/  LOP3.LUT R13, R7, 0x80000, RZ, 0xfc, !PT ;  /* 0x00080000070d7812 */ /* 0x000fe200078efcff */
[----:B------:R-:W-:-:S07]  /*0b60*/  IMAD.MOV.U32 R12, RZ, RZ, R6 ;  /* 0x000000ffff0c7224 */ /* 0x000fce00078e0006 */
.L_x_1284:
[----:B------:R-:W-:Y:S05]  /*0b70*/  BSYNC.RECONVERGENT B1 ;  /* 0x0000000000017941 */ /* 0x000fea0003800200 */
.L_x_1282:
[----:B------:R-:W-:Y:S02]  /*0b80*/  IMAD.MOV.U32 R2, RZ, RZ, R8 ;  /* 0x000000ffff027224 */ /* 0x000fe400078e0008 */
[----:B------:R-:W-:-:S04]  /*0b90*/  IMAD.MOV.U32 R3, RZ, RZ, 0x0 ;  /* 0x00000000ff037424 */ /* 0x000fc800078e00ff */
[----:B------:R-:W-:Y:S05]  /*0ba0*/  RET.REL.NODEC R2 `(_Z25planck_interpol_interfacePdS_S_iiii) ;  /* 0xfffffff402147950 */ /* 0x000fea0003c3ffff */
.L_x_1287:
        /* <DEDUP_REMOVED lines=13> */
.L_x_1589:


//--------------------- .text._Z21planck_interpol_layerPdS_S_S_iiiii --------------------------
	.section	.text._Z21planck_interpol_layerPdS_S_S_iiiii,"ax",@progbits
	.align	128
        .global         _Z21planck_interpol_layerPdS_S_S_iiiii
        .type           _Z21planck_interpol_layerPdS_S_S_iiiii,@function
        .size           _Z21planck_interpol_layerPdS_S_S_iiiii,(.L_x_1590 - _Z21planck_interpol_layerPdS_S_S_iiiii)
        .other          _Z21planck_interpol_layerPdS_S_S_iiiii,@"STO_CUDA_ENTRY STV_DEFAULT"
_Z21planck_interpol_layerPdS_S_S_iiiii:
.text._Z21planck_interpol_layerPdS_S_S_iiiii:
[----:B------:R-:W-:Y:S01]  /*0000*/  LDC R1, c[0x0][0x37c] ;  /* 0x0000df00ff017b82 */ /* 0x000fe20000000800 */
[----:B------:R-:W0:Y:S07]  /*0010*/  S2R R19, SR_TID.Y ;  /* 0x0000000000137919 */ /* 0x000e2e0000002200 */
[----:B------:R-:W1:Y:S01]  /*0020*/  LDC R3, c[0x0][0x360] ;  /* 0x0000d800ff037b82 */ /* 0x000e620000000800 */
[----:B------:R-:W2:Y:S01]  /*0030*/  LDCU UR7, c[0x0][0x3a4] ;  /* 0x00007480ff0777ac */ /* 0x000ea20008000800 */
[----:B------:R-:W1:Y:S01]  /*0040*/  S2R R0, SR_TID.X ;  /* 0x0000000000007919 */ /* 0x000e620000002100 */
[----:B------:R-:W3:Y:S05]  /*0050*/  LDCU UR10, c[0x0][0x3a8] ;  /* 0x00007500ff0a77ac */ /* 0x000eea0008000800 */
[----:B------:R-:W0:Y:S08]  /*0060*/  S2UR UR6, SR_CTAID.Y ;  /* 0x00000000000679c3 */ /* 0x000e300000002600 */
[----:B------:R-:W0:Y:S01]  /*0070*/  LDC R2, c[0x0][0x364] ;  /* 0x0000d900ff027b82 */ /* 0x000e220000000800 */
[----:B--2---:R-:W-:-:S07]  /*0080*/  UIADD3 UR4, UPT, UPT, UR7, 0x2, URZ ;  /* 0x0000000207047890 */ /* 0x004fce000fffe0ff */
[----:B------:R-:W1:Y:S01]  /*0090*/  S2UR UR5, SR_CTAID.X ;  /* 0x00000000000579c3 */ /* 0x000e620000002500 */
[----:B0-----:R-:W-:-:S05]  /*00a0*/  IMAD R19, R2, UR6, R19 ;  /* 0x0000000602137c24 */ /* 0x001fca000f8e0213 */
[----:B------:R-:W-:Y:S01]  /*00b0*/  ISETP.GE.AND P0, PT, R19, UR4, PT ;  /* 0x0000000413007c0c */ /* 0x000fe2000bf06270 */
[----:B-1----:R-:W-:-:S05]  /*00c0*/  IMAD R0, R3, UR5, R0 ;  /* 0x0000000503007c24 */ /* 0x002fca000f8e0200 */
[----:B---3--:R-:W-:-:S13]  /*00d0*/  ISETP.GE.OR P0, PT, R0, UR10, P0 ;  /* 0x0000000a00007c0c */ /* 0x008fda0008706670 */
[----:B------:R-:W-:Y:S05]  /*00e0*/  @P0 EXIT ;  /* 0x000000000000094d */ /* 0x000fea0003800000 */
[----:B------:R-:W0:Y:S01]  /*00f0*/  LDC.64 R6, c[0x0][0x388] ;  /* 0x0000e200ff067b82 */ /* 0x000e220000000a00 */
[----:B------:R-:W1:Y:S01]  /*0100*/  LDCU.64 UR8, c[0x0][0x358] ;  /* 0x00006b00ff0877ac */ /* 0x000e620008000a00 */
[----:B------:R-:W-:Y:S01]  /*0110*/  IMAD R18, R0, UR4, RZ ;  /* 0x0000000400127c24 */ /* 0x000fe2000f8e02ff */
[----:B------:R-:W-:-:S03]  /*0120*/  ISETP.NE.AND P0, PT, R19, UR7, PT ;  /* 0x0000000713007c0c */ /* 0x000fc6000bf05270 */
[----:B------:R-:W-:-:S04]  /*0130*/  IMAD.IADD R5, R19, 0x1, R18 ;  /* 0x0000000113057824 */ /* 0x000fc800078e0212 */
[----:B0-----:R-:W-:-:S05]  /*0140*/  IMAD.WIDE R4, R5, 0x8, R6 ;  /* 0x0000000805047825 */ /* 0x001fca00078e0206 */
[----:B-1----:R0:W-:Y:S01]  /*0150*/  STG.E.64 desc[UR8][R4.64], RZ ;  /* 0x000000ff04007986 */ /* 0x0021e2000c101b08 */
[----:B------:R-:W-:Y:S05]  /*0160*/  @P0 BRA `(.L_x_1288) ;  /* 0x0000000000b40947 */ /* 0x000fea0003800000 */
[----:B------:R-:W1:Y:S02]  /*0170*/  LDCU UR4, c[0x0][0x3a0] ;  /* 0x00007400ff0477ac */ /* 0x000e640008000800 */
[----:B-1----:R-:W-:-:S09]  /*0180*/  UISETP.NE.AND UP0, UPT, UR4, 0x1, UPT ;  /* 0x000000010400788c */ /* 0x002fd2000bf05270 */
[----:B------:R-:W-:Y:S05]  /*0190*/  BRA.U UP0, `(.L_x_1289) ;  /* 0x0000000100847547 */ /* 0x000fea000b800000 */
[----:B------:R-:W1:Y:S02]  /*01a0*/  LDC.64 R2, c[0x0][0x398] ;  /* 0x0000e600ff027b82 */ /* 0x000e640000000a00 */
[----:B-1----:R-:W-:-:S05]  /*01b0*/  IMAD.WIDE R2, R0, 0x8, R2 ;  /* 0x0000000800027825 */ /* 0x002fca00078e0202 */
[----:B0-----:R-:W2:Y:S01]  /*01c0*/  LDG.E.64 R4, desc[UR8][R2.64] ;  /* 0x0000000802047981 */ /* 0x001ea2000c1e1b00 */
[----:B------:R-:W0:Y:S01]  /*01d0*/  MUFU.RCP64H R7, 3.1415920257568359375 ;  /* 0x400921fb00077908 */ /* 0x000e220000001800 */
        /* <DEDUP_REMOVED lines=13> */
[----:B------:R-:W-:-:S05]  /*02b0*/  FFMA R0, RZ, 2.1426990032196044922, R3 ;  /* 0x400921fbff007823 */ /* 0x000fca0000000003 */
[----:B------:R-:W-:-:S13]  /*02c0*/  FSETP.GT.AND P0, PT, |R0|, 1.469367938527859385e-39, PT ;  /* 0x001000000000780b */ /* 0x000fda0003f04200 */
[----:B------:R-:W-:Y:S05]  /*02d0*/  @P0 BRA P1, `(.L_x_1291) ;  /* 0x0000000000180947 */ /* 0x000fea0000800000 */
[----:B------:R-:W-:Y:S01]  /*02e0*/  IMAD.MOV.U32 R8, RZ, RZ, R4 ;  /* 0x000000ffff087224 */ /* 0x000fe200078e0004 */
[----:B------:R-:W-:Y:S01]  /*02f0*/  MOV R20, 0x340 ;  /* 0x0000034000147802 */ /* 0x000fe20000000f00 */
[----:B------:R-:W-:Y:S02]  /*0300*/  IMAD.MOV.U32 R9, RZ, RZ, R5 ;  /* 0x000000ffff097224 */ /* 0x000fe400078e0005 */
[----:B------:R-:W-:Y:S02]  /*0310*/  IMAD.MOV.U32 R6, RZ, RZ, 0x54442d18 ;  /* 0x54442d18ff067424 */ /* 0x000fe400078e00ff */
[----:B------:R-:W-:-:S07]  /*0320*/  IMAD.MOV.U32 R7, RZ, RZ, 0x400921fb ;  /* 0x400921fbff077424 */ /* 0x000fce00078e00ff */
[----:B------:R-:W-:Y:S05]  /*0330*/  CALL.REL.NOINC `($__internal_26_$__cuda_sm20_div_rn_f64_full) ;  /* 0x0000000400e47944 */ /* 0x000fea0003c00000 */
.L_x_1291:
[----:B------:R-:W-:Y:S05]  /*0340*/  BSYNC.RECONVERGENT B0 ;  /* 0x0000000000007941 */ /* 0x000fea0003800200 */
.L_x_1290:
[----:B------:R-:W0:Y:S01]  /*0350*/  LDC.64 R4, c[0x0][0x388] ;  /* 0x0000e200ff047b82 */ /* 0x000e220000000a00 */
[----:B------:R-:W1:Y:S02]  /*0360*/  LDCU UR4, c[0x0][0x3a4] ;  /* 0x00007480ff0477ac */ /* 0x000e640008000800 */
[----:B-1----:R-:W-:-:S04]  /*0370*/  VIADD R7, R18, UR4 ;  /* 0x0000000412077c36 */ /* 0x002fc80008000000 */
[----:B0-----:R-:W-:-:S05]  /*0380*/  IMAD.WIDE R4, R7, 0x8, R4 ;  /* 0x0000000807047825 */ /* 0x001fca00078e0204 */
[----:B------:R-:W-:Y:S01]  /*0390*/  STG.E.64 desc[UR8][R4.64], R2 ;  /* 0x0000000204007986 */ /* 0x000fe2000c101b08 */
[----:B------:R-:W-:Y:S05]  /*03a0*/  EXIT ;  /* 0x000000000000794d */ /* 0x000fea0003800000 */
.L_x_1289:
[----:B0-----:R-:W0:Y:S08]  /*03b0*/  LDC R5, c[0x0][0x3ac] ;  /* 0x0000eb00ff057b82 */ /* 0x001e300000000800 */
[----:B------:R-:W1:Y:S01]  /*03c0*/  LDC.64 R2, c[0x0][0x390] ;  /* 0x0000e400ff027b82 */ /* 0x000e620000000a00 */
[----:B0-----:R-:W-:-:S04]  /*03d0*/  IMAD R5, R5, UR10, R0 ;  /* 0x0000000a05057c24 */ /* 0x001fc8000f8e0200 */
[----:B-1----:R-:W-:-:S06]  /*03e0*/  IMAD.WIDE R2, R5, 0x8, R2 ;  /* 0x0000000805027825 */ /* 0x002fcc00078e0202 */
[----:B------:R-:W2:Y:S01]  /*03f0*/  LDG.E.64 R2, desc[UR8][R2.64] ;  /* 0x0000000802027981 */ /* 0x000ea2000c1e1b00 */
[----:B------:R-:W-:-:S04]  /*0400*/  VIADD R5, R18, UR7 ;  /* 0x0000000712057c36 */ /* 0x000fc80008000000 */
[----:B------:R-:W-:-:S05]  /*0410*/  IMAD.WIDE R6, R5, 0x8, R6 ;  /* 0x0000000805067825 */ /* 0x000fca00078e0206 */
[----:B--2---:R-:W-:Y:S01]  /*0420*/  STG.E.64 desc[UR8][R6.64], R2 ;  /* 0x0000000206007986 */ /* 0x004fe2000c101b08 */
[----:B------:R-:W-:Y:S05]  /*0430*/  EXIT ;  /* 0x000000000000794d */ /* 0x000fea0003800000 */
.L_x_1288:
[----:B------:R-:W-:Y:S01]  /*0440*/  ISETP.GE.AND P0, PT, R19, UR7, PT ;  /* 0x0000000713007c0c */ /* 0x000fe2000bf06270 */
[----:B------:R-:W-:-:S12]  /*0450*/  BSSY.RECONVERGENT B0, `(.L_x_1292) ;  /* 0x000001a000007945 */ /* 0x000fd80003800200 */
[----:B------:R-:W-:Y:S05]  /*0460*/  @P0 BRA `(.L_x_1293) ;  /* 0x0000000000600947 */ /* 0x000fea0003800000 */
[----:B------:R-:W1:Y:S01]  /*0470*/  LDC.64 R2, c[0x0][0x380] ;  /* 0x0000e000ff027b82 */ /* 0x000e620000000a00 */
[----:B------:R-:W2:Y:S01]  /*0480*/  LDCU UR4, c[0x0][0x3b0] ;  /* 0x00007600ff0477ac */ /* 0x000ea20008000800 */
[----:B-1----:R-:W-:-:S06]  /*0490*/  IMAD.WIDE.U32 R2, R19, 0x8, R2 ;  /* 0x0000000813027825 */ /* 0x002fcc00078e0002 */
[----:B------:R-:W3:Y:S01]  /*04a0*/  LDG.E.64 R2, desc[UR8][R2.64] ;  /* 0x0000000802027981 */ /* 0x000ee2000c1e1b00 */
[----:B--2---:R-:W1:Y:S01]  /*04b0*/  I2F.F64 R6, UR4 ;  /* 0x0000000400067d12 */ /* 0x004e620008201c00 */
[----:B------:R-:W-:Y:S01]  /*04c0*/  IMAD.MOV.U32 R8, RZ, RZ, 0x1 ;  /* 0x00000001ff087424 */ /* 0x000fe200078e00ff */
[----:B------:R-:W-:Y:S06]  /*04d0*/  BSSY.RECONVERGENT B1, `(.L_x_1293) ;  /* 0x0000011000017945 */ /* 0x000fec0003800200 */
[----:B-1----:R-:W1:Y:S02]  /*04e0*/  MUFU.RCP64H R9, R7 ;  /* 0x0000000700097308 */ /* 0x002e640000001800 */
[----:B-1----:R-:W-:-:S08]  /*04f0*/  DFMA R10, -R6, R8, 1 ;  /* 0x3ff00000060a742b */ /* 0x002fd00000000108 */
        /* <DEDUP_REMOVED lines=13> */
[----:B0-----:R-:W-:Y:S05]  /*05d0*/  CALL.REL.NOINC `($__internal_26_$__cuda_sm20_div_rn_f64_full) ;  /* 0x00000004003c7944 */ /* 0x001fea0003c00000 */
.L_x_1294:
[----:B------:R-:W-:Y:S05]  /*05e0*/  BSYNC.RECONVERGENT B1 ;  /* 0x0000000000017941 */ /* 0x000fea0003800200 */
.L_x_1293:
[----:B------:R-:W-:Y:S05]  /*05f0*/  BSYNC.RECONVERGENT B0 ;  /* 0x0000000000007941 */ /* 0x000fea0003800200 */
.L_x_1292:
[----:B------:R-:W1:Y:S01]  /*0600*/  LDC R7, c[0x0][0x3a4] ;  /* 0x0000e900ff077b82 */ /* 0x000e620000000800 */
[----:B------:R-:W-:Y:S01]  /*0610*/  BSSY.RECONVERGENT B0, `(.L_x_1295) ;  /* 0x000001a000007945 */ /* 0x000fe20003800200 */
[----:B-1----:R-:W-:-:S05]  /*0620*/  VIADD R6, R7, 0x1 ;  /* 0x0000000107067836 */ /* 0x002fca0000000000 */
[----:B------:R-:W-:-:S13]  /*0630*/  ISETP.NE.AND P0, PT, R19, R6, PT ;  /* 0x000000061300720c */ /* 0x000fda0003f05270 */
[----:B------:R-:W-:Y:S05]  /*0640*/  @P0 BRA `(.L_x_1296) ;  /* 0x0000000000580947 */ /* 0x000fea0003800000 */
[----:B------:R-:W1:Y:S01]  /*0650*/  LDC.64 R2, c[0x0][0x380] ;  /* 0x0000e000ff027b82 */ /* 0x000e620000000a00 */
[----:B------:R-:W2:Y:S01]  /*0660*/  LDCU UR4, c[0x0][0x3b0] ;  /* 0x00007600ff0477ac */ /* 0x000ea20008000800 */
[----:B-1----:R-:W-:-:S06]  /*0670*/  IMAD.WIDE R2, R7, 0x8, R2 ;  /* 0x0000000807027825 */ /* 0x002fcc00078e0202 */
[----:B------:R-:W3:Y:S01]  /*0680*/  LDG.E.64 R2, desc[UR8][R2.64] ;  /* 0x0000000802027981 */ /* 0x000ee2000c1e1b00 */
[----:B--2---:R-:W1:Y:S01]  /*0690*/  I2F.F64 R6, UR4 ;  /* 0x0000000400067d12 */ /* 0x004e620008201c00 */
[----:B------:R-:W-:-:S07]  /*06a0*/  IMAD.MOV.U32 R8, RZ, RZ, 0x1 ;  /* 0x00000001ff087424 */ /* 0x000fce00078e00ff */
        /* <DEDUP_REMOVED lines=16> */
.L_x_1296:
[----:B------:R-:W-:Y:S05]  /*07b0*/  BSYNC.RECONVERGENT B0 ;  /* 0x0000000000007941 */ /* 0x000fea0003800200 */
.L_x_1295:
[----:B------:R-:W1:Y:S01]  /*07c0*/  LDCU UR4, c[0x0][0x3ac] ;  /* 0x00007580ff0477ac */ /* 0x000e620008000800 */
[----:B------:R-:W-:Y:S01]  /*07d0*/  IMAD.MOV.U32 R9, RZ, RZ, R3 ;  /* 0x000000ffff097224 */ /* 0x000fe200078e0003 */
[----:B------:R-:W-:Y:S01]  /*07e0*/  UMOV UR5, 0x3ff00418 ;  /* 0x3ff0041800057882 */ /* 0x000fe20000000000 */
[----:B-1----:R-:W1:Y:S01]  /*07f0*/  I2F.F64 R6, UR4 ;  /* 0x0000000400067d12 */ /* 0x002e620008201c00 */
[----:B------:R-:W-:Y:S02]  /*0800*/  UMOV UR4, 0x9374bc6a ;  /* 0x9374bc6a00047882 */ /* 0x000fe40000000000 */
[----:B-1----:R-:W-:Y:S01]  /*0810*/  DADD R6, R6, -UR4 ;  /* 0x8000000406067e29 */ /* 0x002fe20008000000 */
[----:B------:R-:W-:Y:S01]  /*0820*/  UMOV UR4, 0xd2f1a9fc ;  /* 0xd2f1a9fc00047882 */ /* 0x000fe20000000000 */
[----:B------:R-:W-:Y:S02]  /*0830*/  UMOV UR5, 0x3f50624d ;  /* 0x3f50624d00057882 */ /* 0x000fe40000000000 */
[----:B------:R-:W-:-:S04]  /*0840*/  UMOV UR6, UR5 ;  /* 0x0000000500067c82 */ /* 0x000fc80008000000 */
[----:B------:R-:W-:Y:S02]  /*0850*/  DSETP.MIN.AND P0, P1, R6, R2, PT ;  /* 0x000000020600722a */ /* 0x000fe40003900000 */
[----:B------:R-:W-:-:S04]  /*0860*/  MOV R8, R7 ;  /* 0x0000000700087202 */ /* 0x000fc80000000f00 */
[----:B------:R-:W-:Y:S01]  /*0870*/  FSEL R11, R8, R9, P0 ;  /* 0x00000009080b7208 */ /* 0x000fe20000000000 */
[----:B------:R-:W-:Y:S01]  /*0880*/  IMAD.U32 R8, RZ, RZ, UR6 ;  /* 0x00000006ff087e24 */ /* 0x000fe2000f8e00ff */
[----:B------:R-:W-:-:S06]  /*0890*/  SEL R2, R6, R2, P0 ;  /* 0x0000000206027207 */ /* 0x000fcc0000000000 */
        /* <DEDUP_REMOVED lines=9> */
[----:B------:R-:W1:Y:S02]  /*0930*/  F2I.F64.CEIL R14, R2 ;  /* 0x00000002000e7311 */ /* 0x000e640000309100 */
[----:B-1----:R-:W-:-:S13]  /*0940*/  ISETP.NE.AND P0, PT, R15, R14, PT ;  /* 0x0000000e0f00720c */ /* 0x002fda0003f05270 */
[----:B------:R-:W-:Y:S05]  /*0950*/  @!P0 BRA `(.L_x_1297) ;  /* 0x0000000000408947 */ /* 0x000fea0003800000 */
[----:B------:R-:W1:Y:S01]  /*0960*/  LDC.64 R6, c[0x0][0x390] ;  /* 0x0000e400ff067b82 */ /* 0x000e620000000a00 */
[----:B------:R-:W2:Y:S02]  /*0970*/  LDCU UR4, c[0x0][0x3a8] ;  /* 0x00007500ff0477ac */ /* 0x000ea40008000800 */
[--C-:B--2---:R-:W-:Y:S02]  /*0980*/  IMAD R11, R14, UR4, R0.reuse ;  /* 0x000000040e0b7c24 */ /* 0x104fe4000f8e0200 */
[----:B------:R-:W-:Y:S02]  /*0990*/  IMAD R9, R15, UR4, R0 ;  /* 0x000000040f097c24 */ /* 0x000fe4000f8e0200 */
[----:B-1----:R-:W-:-:S04]  /*09a0*/  IMAD.WIDE R10, R11, 0x8, R6 ;  /* 0x000000080b0a7825 */ /* 0x002fc800078e0206 */
[----:B------:R-:W-:Y:S02]  /*09b0*/  IMAD.WIDE R6, R9, 0x8, R6 ;  /* 0x0000000809067825 */ /* 0x000fe400078e0206 */
[----:B------:R-:W2:Y:S04]  /*09c0*/  LDG.E.64 R10, desc[UR8][R10.64] ;  /* 0x000000080a0a7981 */ /* 0x000ea8000c1e1b00 */
[----:B------:R-:W3:Y:S01]  /*09d0*/  LDG.E.64 R6, desc[UR8][R6.64] ;  /* 0x0000000806067981 */ /* 0x000ee2000c1e1b00 */
[----:B------:R-:W1:Y:S08]  /*09e0*/  I2F.F64 R12, R15 ;  /* 0x0000000f000c7312 */ /* 0x000e700000201c00 */
[----:B------:R-:W4:Y:S01]  /*09f0*/  I2F.F64 R8, R14 ;  /* 0x0000000e00087312 */ /* 0x000f220000201c00 */
[----:B-1----:R-:W-:-:S02]  /*0a00*/  DADD R12, R2, -R12 ;  /* 0x00000000020c7229 */ /* 0x002fc4000000080c */
[----:B----4-:R-:W-:-:S06]  /*0a10*/  DADD R8, -R2, R8 ;  /* 0x0000000002087229 */ /* 0x010fcc0000000108 */
[----:B--2---:R-:W-:-:S08]  /*0a20*/  DMUL R12, R10, R12 ;  /* 0x0000000c0a0c7228 */ /* 0x004fd00000000000 */
[----:B---3--:R-:W-:-:S07]  /*0a30*/  DFMA R8, R6, R8, R12 ;  /* 0x000000080608722b */ /* 0x008fce000000000c */
[----:B------:R-:W-:Y:S01]  /*0a40*/  STG.E.64 desc[UR8][R4.64], R8 ;  /* 0x0000000804007986 */ /* 0x000fe2000c101b08 */
[----:B------:R-:W-:Y:S05]  /*0a50*/  EXIT ;  /* 0x000000000000794d */ /* 0x000fea0003800000 */
.L_x_1297:
[----:B------:R-:W1:Y:S01]  /*0a60*/  LDC.64 R2, c[0x0][0x390] ;  /* 0x0000e400ff027b82 */ /* 0x000e620000000a00 */
[----:B------:R-:W2:Y:S02]  /*0a70*/  LDCU UR4, c[0x0][0x3a8] ;  /* 0x00007500ff0477ac */ /* 0x000ea40008000800 */
[----:B--2---:R-:W-:-:S04]  /*0a80*/  IMAD R15, R15, UR4, R0 ;  /* 0x000000040f0f7c24 */ /* 0x004fc8000f8e0200 */
[----:B-1----:R-:W-:-:S06]  /*0a90*/  IMAD.WIDE R2, R15, 0x8, R2 ;  /* 0x000000080f027825 */ /* 0x002fcc00078e0202 */
[----:B------:R-:W2:Y:S04]  /*0aa0*/  LDG.E.64 R2, desc[UR8][R2.64] ;  /* 0x0000000802027981 */ /* 0x000ea8000c1e1b00 */
[----:B--2---:R-:W-:Y:S01]  /*0ab0*/  STG.E.64 desc[UR8][R4.64], R2 ;  /* 0x0000000204007986 */ /* 0x004fe2000c101b08 */
[----:B------:R-:W-:Y:S05]  /*0ac0*/  EXIT ;  /* 0x000000000000794d */ /* 0x000fea0003800000 */
        .weak           $__internal_26_$__cuda_sm20_div_rn_f64_full
        .type           $__internal_26_$__cuda_sm20_div_rn_f64_full,@function
        .size           $__internal_26_$__cuda_sm20_div_rn_f64_full,(.L_x_1590 - $__internal_26_$__cuda_sm20_div_rn_f64_full)
$__internal_26_$__cuda_sm20_div_rn_f64_full:
        /* <DEDUP_REMOVED lines=9> */
[----:B------:R-:W-:-:S02]  /*0b60*/  LOP3.LUT R24, R7, 0x7ff00000, RZ, 0xc0, !PT ;  /* 0x7ff0000007187812 */ /* 0x000fc400078ec0ff */
[----:B------:R-:W-:Y:S01]  /*0b70*/  MOV R23, R21 ;  /* 0x0000001500177202 */ /* 0x000fe20000000f00 */
[----:B------:R-:W-:Y:S01]  /*0b80*/  @!P0 DMUL R2, R6, 8.98846567431157953865e+307 ;  /* 0x7fe0000006028828 */ /* 0x000fe20000000000 */
[----:B------:R-:W-:-:S03]  /*0b90*/  ISETP.GE.U32.AND P1, PT, R21, R24, PT ;  /* 0x000000181500720c */ /* 0x000fc60003f26070 */
[----:B------:R-:W-:Y:S02]  /*0ba0*/  @!P2 LOP3.LUT R14, R7, 0x7ff00000, RZ, 0xc0, !PT ;  /* 0x7ff00000070ea812 */ /* 0x000fe400078ec0ff */
[----:B------:R-:W0:Y:S02]  /*0bb0*/  MUFU.RCP64H R13, R3 ;  /* 0x00000003000d7308 */ /* 0x000e240000001800 */
[----:B------:R-:W-:Y:S02]  /*0bc0*/  @!P2 ISETP.GE.U32.AND P3, PT, R21, R14, PT ;  /* 0x0000000e1500a20c */ /* 0x000fe40003f66070 */
[----:B------:R-:W-:Y:S02]  /*0bd0*/  @!P0 LOP3.LUT R24, R3, 0x7ff00000, RZ, 0xc0, !PT ;  /* 0x7ff0000003188812 */ /* 0x000fe400078ec0ff */
[----:B------:R-:W-:-:S03]  /*0be0*/  @!P2 SEL R15, R22, 0x63400000, !P3 ;  /* 0x63400000160fa807 */ /* 0x000fc60005800000 */
[----:B------:R-:W-:Y:S01]  /*0bf0*/  VIADD R26, R24, 0xffffffff ;  /* 0xffffffff181a7836 */ /* 0x000fe20000000000 */
        /* <DEDUP_REMOVED lines=47> */
.L_x_1299:
        /* <DEDUP_REMOVED lines=16> */
.L_x_1302:
[----:B------:R-:W-:Y:S01]  /*0ff0*/  LOP3.LUT R15, R7, 0x80000, RZ, 0xfc, !PT ;  /* 0x00080000070f7812 */ /* 0x000fe200078efcff */
[----:B------:R-:W-:Y:S01]  /*1000*/  IMAD.MOV.U32 R14, RZ, RZ, R6 ;  /* 0x000000ffff0e7224 */ /* 0x000fe200078e0006 */
[----:B------:R-:W-:Y:S06]  /*1010*/  BRA `(.L_x_1300) ;  /* 0x0000000000087947 */ /* 0x000fec0003800000 */
.L_x_1301:
[----:B------:R-:W-:Y:S01]  /*1020*/  LOP3.LUT R15, R9, 0x80000, RZ, 0xfc, !PT ;  /* 0x00080000090f7812 */ /* 0x000fe200078efcff */
[----:B------:R-:W-:-:S07]  /*1030*/  IMAD.MOV.U32 R14, RZ, RZ, R8 ;  /* 0x000000ffff0e7224 */ /* 0x000fce00078e0008 */
.L_x_1300:
[----:B------:R-:W-:Y:S05]  /*1040*/  BSYNC.RECONVERGENT B2 ;  /* 0x0000000000027941 */ /* 0x000fea0003800200 */
.L_x_1298:
[----:B------:R-:W-:Y:S02]  /*1050*/  IMAD.MOV.U32 R21, RZ, RZ, 0x0 ;  /* 0x00000000ff157424 */ /* 0x000fe400078e00ff */
[----:B------:R-:W-:Y:S02]  /*1060*/  IMAD.MOV.U32 R2, RZ, RZ, R14 ;  /* 0x000000ffff027224 */ /* 0x000fe400078e000e */
[----:B------:R-:W-:Y:S01]  /*1070*/  IMAD.MOV.U32 R3, RZ, RZ, R15 ;  /* 0x000000ffff037224 */ /* 0x000fe200078e000f */
[----:B------:R-:W-:Y:S06]  /*1080*/  RET.REL.NODEC R20 `(_Z21planck_interpol_layerPdS_S_S_iiiii) ;  /* 0xffffffec14dc7950 */ /* 0x000fec0003c3ffff */
.L_x_1303:
        /* <DEDUP_REMOVED lines=15> */
.L_x_1590:


//--------------------- .text._Z21phase_number_interpolPdS_S_S_S_S_iii --------------------------
	.section	.text._Z21phase_number_interpolPdS_S_S_S_S_iii,"ax",@progbits
	.align	128
        .global         _Z21phase_number_interpolPdS_S_S_S_S_iii
        .type           _Z21phase_number_interpolPdS_S_S_S_S_iii,@function
        .size           _Z21phase_number_interpolPdS_S_S_S_S_iii,(.L_x_1591 - _Z21phase_number_interpolPdS_S_S_S_S_iii)
        .other          _Z21phase_number_interpolPdS_S_S_S_S_iii,@"STO_CUDA_ENTRY STV_DEFAULT"
_Z21phase_number_interpolPdS_S_S_S_S_iii:
.text._Z21phase_number_interpolPdS_S_S_S_S_iii:
        /* <DEDUP_REMOVED lines=15> */
[----:B--2---:R-:W-:-:S05]  /*00f0*/  IMAD.WIDE R8, R29, 0x8, R8 ;  /* 0x000000081d087825 */ /* 0x004fca00078e0208 */
[----:B------:R-:W2:Y:S04]  /*0100*/  LDG.E.64 R2, desc[UR8][R8.64+-0x8] ;  /* 0xfffff80808027981 */ /* 0x000ea8000c1e1b00 */
[----:B0-----:R-:W2:Y:S01]  /*0110*/  LDG.E.64 R6, desc[UR8][R6.64] ;  /* 0x0000000806067981 */ /* 0x001ea2000c1e1b00 */
        /* <DEDUP_REMOVED lines=9> */
[----:B------:R-:W-:Y:S01]  /*01b0*/  MOV R0, 0xfffffc01 ;  /* 0xfffffc0100007802 */ /* 0x000fe20000000f00 */
[----:B------:R-:W-:Y:S02]  /*01c0*/  @!P0 IMAD.MOV.U32 R0, RZ, RZ, -0x435 ;  /* 0xfffffbcbff008424 */ /* 0x000fe400078e00ff */
[----:B------:R-:W-:-:S08]  /*01d0*/  @!P0 IMAD.MOV.U32 R10, RZ, RZ, R12 ;  /* 0x000000ffff0a8224 */ /* 0x000fd000078e000c */
[----:B------:R-:W-:Y:S05]  /*01e0*/  @P1 BRA `(.L_x_1304) ;  /* 0x0000000400041947 */ /* 0x000fea0003800000 */
[----:B------:R-:W-:Y:S01]  /*01f0*/  LOP3.LUT R8, R5, 0xfffff, RZ, 0xc0, !PT ;  /* 0x000fffff05087812 */ /* 0x000fe200078ec0ff */
[----:B------:R-:W-:Y:S01]  /*0200*/  IMAD.MOV.U32 R18, RZ, RZ, -0x748574fc ;  /* 0x8b7a8b04ff127424 */ /* 0x000fe200078e00ff */
[----:B------:R-:W-:Y:S01]  /*0210*/  UMOV UR4, 0x3ae80f1e ;  /* 0x3ae80f1e00047882 */ /* 0x000fe20000000000 */
[----:B------:R-:W-:Y:S01]  /*0220*/  IMAD.MOV.U32 R19, RZ, RZ, 0x3ed0ee25 ;  /* 0x3ed0ee25ff137424 */ /* 0x000fe200078e00ff */
[----:B------:R-:W-:Y:S01]  /*0230*/  LOP3.LUT R9, R8, 0x3ff00000, RZ, 0xfc, !PT ;  /* 0x3ff0000008097812 */ /* 0x000fe200078efcff */
[----:B------:R-:W-:Y:S01]  /*0240*/  IMAD.MOV.U32 R8, RZ, RZ, R10 ;  /* 0x000000ffff087224 */ /* 0x000fe200078e000a */
[----:B------:R-:W-:Y:S01]  /*0250*/  MOV R10, RZ ;  /* 0x000000ff000a7202 */ /* 0x000fe20000000f00 */
[----:B------:R-:W-:Y:S01]  /*0260*/  UMOV UR5, 0x3eb1380b ;  /* 0x3eb1380b00057882 */ /* 0x000fe20000000000 */
[----:B------:R-:W-:Y:S01]  /*0270*/  ISETP.GE.U32.AND P0, PT, R9, 0x3ff6a09f, PT ;  /* 0x3ff6a09f0900780c */ /* 0x000fe20003f06070 */
[----:B------:R-:W-:Y:S01]  /*0280*/  IMAD.MOV.U32 R23, RZ, RZ, 0x43300000 ;  /* 0x43300000ff177424 */ /* 0x000fe200078e00ff */
[----:B------:R-:W-:Y:S01]  /*0290*/  LEA.HI R0, R5, R0, RZ, 0xc ;  /* 0x0000000005007211 */ /* 0x000fe200078f60ff */
[----:B------:R-:W-:Y:S01]  /*02a0*/  UMOV UR6, 0x80000000 ;  /* 0x8000000000067882 */ /* 0x000fe20000000000 */
[----:B------:R-:W-:-:S09]  /*02b0*/  UMOV UR7, 0x43300000 ;  /* 0x4330000000077882 */ /* 0x000fd20000000000 */
[----:B------:R-:W-:Y:S02]  /*02c0*/  @P0 VIADD R11, R9, 0xfff00000 ;  /* 0xfff00000090b0836 */ /* 0x000fe40000000000 */
[----:B------:R-:W-:Y:S02]  /*02d0*/  @P0 VIADD R0, R0, 0x1 ;  /* 0x0000000100000836 */ /* 0x000fe40000000000 */
[----:B------:R-:W-:-:S03]  /*02e0*/  @P0 IMAD.MOV.U32 R9, RZ, RZ, R11 ;  /* 0x000000ffff090224 */ /* 0x000fc600078e000b */
[----:B------:R-:W-:-:S03]  /*02f0*/  LOP3.LUT R22, R0, 0x80000000, RZ, 0x3c, !PT ;  /* 0x8000000000167812 */ /* 0x000fc600078e3cff */
        /* <DEDUP_REMOVED lines=27> */
[----:B------:R-:W-:Y:S01]  /*04b0*/  UMOV UR5, 0x3f899999 ;  /* 0x3f89999900057882 */ /* 0x000fe20000000000 */
[----:B------:R-:W-:Y:S01]  /*04c0*/  DADD R16, R22, -UR6 ;  /* 0x8000000616107e29 */ /* 0x000fe20008000000 */
[----:B------:R-:W-:Y:S01]  /*04d0*/  UMOV UR6, 0xfefa39ef ;  /* 0xfefa39ef00067882 */ /* 0x000fe20000000000 */
[----:B------:R-:W-:-:S03]  /*04e0*/  UMOV UR7, 0x3fe62e42 ;  /* 0x3fe62e4200077882 */ /* 0x000fc60000000000 */
[----:B------:R-:W-:Y:S01]  /*04f0*/  DFMA R18, R14, R18, UR4 ;  /* 0x000000040e127e2b */ /* 0x000fe20008000012 */
[----:B------:R-:W-:Y:S01]  /*0500*/  UMOV UR4, 0x55555554 ;  /* 0x5555555400047882 */ /* 0x000fe20000000000 */
[----:B------:R-:W-:Y:S01]  /*0510*/  UMOV UR5, 0x3fb55555 ;  /* 0x3fb5555500057882 */ /* 0x000fe20000000000 */
[----:B------:R-:W-:-:S05]  /*0520*/  DFMA R8, R16, UR6, R12 ;  /* 0x0000000610087c2b */ /* 0x000fca000800000c */
        /* <DEDUP_REMOVED lines=13> */
.L_x_1304:
[----:B------:R-:W-:Y:S01]  /*0600*/  IMAD.MOV.U32 R8, RZ, RZ, 0x0 ;  /* 0x00000000ff087424 */ /* 0x000fe200078e00ff */
[----:B------:R-:W-:Y:S02]  /*0610*/  MOV R9, 0x7ff00000 ;  /* 0x7ff0000000097802 */ /* 0x000fe40000000f00 */
[----:B------:R-:W-:-:S04]  /*0620*/  LOP3.LUT P0, RZ, R13, 0x7fffffff, RZ, 0xc0, !PT ;  /* 0x7fffffff0dff7812 */ /* 0x000fc8000780c0ff */
[----:B------:R-:W-:-:S10]  /*0630*/  DFMA R8, R12, R8, +INF ;  /* 0x7ff000000c08742b */ /* 0x000fd40000000008 */
[----:B------:R-:W-:Y:S02]  /*0640*/  FSEL R8, R8, RZ, P0 ;  /* 0x000000ff08087208 */ /* 0x000fe40000000000 */
[----:B------:R-:W-:-:S07]  /*0650*/  FSEL R9, R9, -QNAN , P0 ;  /* 0xfff0000009097808 */ /* 0x000fce0000000000 */
.L_x_1305:
[----:B------:R-:W0:Y:S02]  /*0660*/  LDC.64 R12, c[0x0][0x398] ;  /* 0x0000e600ff0c7b82 */ /* 0x000e240000000a00 */
[----:B0-----:R-:W2:Y:S02]  /*0670*/  LDG.E.64 R10, desc[UR8][R12.64] ;  /* 0x000000080c0a7981 */ /* 0x001ea4000c1e1b00 */
[----:B--2---:R-:W-:Y:S01]  /*0680*/  ISETP.GT.AND P0, PT, R11, 0xfffff, PT ;  /* 0x000fffff0b00780c */ /* 0x004fe20003f04270 */
[--C-:B------:R-:W-:Y:S02]  /*0690*/  IMAD.MOV.U32 R14, RZ, RZ, R10.reuse ;  /* 0x000000ffff0e7224 */ /* 0x100fe400078e000a */
[--C-:B------:R-:W-:Y:S02]  /*06a0*/  IMAD.MOV.U32 R15, RZ, RZ, R11.reuse ;  /* 0x000000ffff0f7224 */ /* 0x100fe400078e000b */
[----:B------:R-:W-:Y:S02]  /*06b0*/  IMAD.MOV.U32 R0, RZ, RZ, R11 ;  /* 0x000000ffff007224 */ /* 0x000fe400078e000b */
[----:B------:R-:W-:-:S02]  /*06c0*/  IMAD.MOV.U32 R22, RZ, RZ, R10 ;  /* 0x000000ffff167224 */ /* 0x000fc400078e000a */
[----:B------:R-:W-:Y:S02]  /*06d0*/  IMAD.MOV.U32 R12, RZ, RZ, R11 ;  /* 0x000000ffff0c7224 */ /* 0x000fe400078e000b */
[----:B------:R-:W-:Y:S02]  /*06e0*/  IMAD.MOV.U32 R13, RZ, RZ, R10 ;  /* 0x000000ffff0d7224 */ /* 0x000fe400078e000a */
[----:B------:R-:W-:-:S10]  /*06f0*/  @!P0 DMUL R14, R10, 1.80143985094819840000e+16 ;  /* 0x435000000a0e8828 */ /* 0x000fd40000000000 */
[----:B------:R-:W-:Y:S02]  /*0700*/  @!P0 IMAD.MOV.U32 R0, RZ, RZ, R15 ;  /* 0x000000ffff008224 */ /* 0x000fe400078e000f */
[----:B------:R-:W-:Y:S02]  /*0710*/  @!P0 IMAD.MOV.U32 R22, RZ, RZ, R14 ;  /* 0x000000ffff168224 */ /* 0x000fe400078e000e */
[----:B------:R-:W-:-:S05]  /*0720*/  VIADD R5, R0, 0xffffffff ;  /* 0xffffffff00057836 */ /* 0x000fca0000000000 */
[----:B------:R-:W-:Y:S02]  /*0730*/  ISETP.GT.U32.AND P1, PT, R5, 0x7feffffe, PT ;  /* 0x7feffffe0500780c */ /* 0x000fe40003f24070 */
[----:B------:R-:W-:Y:S01]  /*0740*/  MOV R5, 0xfffffc01 ;  /* 0xfffffc0100057802 */ /* 0x000fe20000000f00 */
[----:B------:R-:W-:-:S10]  /*0750*/  @!P0 IMAD.MOV.U32 R5, RZ, RZ, -0x435 ;  /* 0xfffffbcbff058424 */ /* 0x000fd400078e00ff */
[----:B------:R-:W-:Y:S05]  /*0760*/  @P1 BRA `(.L_x_1306) ;  /* 0x0000000000f81947 */ /* 0x000fea0003800000 */
[----:B------:R-:W-:Y:S01]  /*0770*/  LOP3.LUT R14, R0, 0xfffff, RZ, 0xc0, !PT ;  /* 0x000fffff000e7812 */ /* 0x000fe200078ec0ff */
[----:B------:R-:W-:Y:S01]  /*0780*/  IMAD.MOV.U32 R20, RZ, RZ, RZ ;  /* 0x000000ffff147224 */ /* 0x000fe200078e00ff */
[----:B------:R-:W-:Y:S01]  /*0790*/  UMOV UR4, 0x3ae80f1e ;  /* 0x3ae80f1e00047882 */ /* 0x000fe20000000000 */
[----:B------:R-:W-:Y:S01]  /*07a0*/  IMAD.MOV.U32 R16, RZ, RZ, -0x748574fc ;  /* 0x8b7a8b04ff107424 */ /* 0x000fe200078e00ff */
[----:B------:R-:W-:Y:S01]  /*07b0*/  LOP3.LUT R23, R14, 0x3ff00000, RZ, 0xfc, !PT ;  /* 0x3ff000000e177812 */ /* 0x000fe200078efcff */
[----:B------:R-:W-:Y:S01]  /*07c0*/  IMAD.MOV.U32 R17, RZ, RZ, 0x3ed0ee25 ;  /* 0x3ed0ee25ff117424 */ /* 0x000fe200078e00ff */
[----:B------:R-:W-:Y:S01]  /*07d0*/  UMOV UR5, 0x3eb1380b ;  /* 0x3eb1380b00057882 */ /* 0x000fe20000000000 */
[----:B------:R-:W-:Y:S02]  /*07e0*/  LEA.HI R0, R0, R5, RZ, 0xc ;  /* 0x0000000500007211 */ /* 0x000fe400078f60ff */
[----:B------:R-:W-:-:S13]  /*07f0*/  ISETP.GE.U32.AND P0, PT, R23, 0x3ff6a09f, PT ;  /* 0x3ff6a09f1700780c */ /* 0x000fda0003f06070 */
        /* <DEDUP_REMOVED lines=26> */
[----:B------:R-:W-:Y:S01]  /*09a0*/  DFMA R16, R22, -R18, R16 ;  /* 0x800000121610722b */ /* 0x000fe20000000010 */
[----:B------:R-:W-:Y:S02]  /*09b0*/  LOP3.LUT R22, R0, 0x80000000, RZ, 0x3c, !PT ;  /* 0x8000000000167812 */ /* 0x000fe400078e3cff */
[----:B------:R-:W-:Y:S02]  /*09c0*/  MOV R23, 0x43300000 ;  /* 0x4330000000177802 */ /* 0x000fe40000000f00 */
[----:B------:R-:W-:Y:S01]  /*09d0*/  DFMA R24, R14, R24, UR4 ;  /* 0x000000040e187e2b */ /* 0x000fe20008000018 */
[----:B------:R-:W-:Y:S01]  /*09e0*/  UMOV UR4, 0x9999a3c4 ;  /* 0x9999a3c400047882 */ /* 0x000fe20000000000 */
[----:B------:R-:W-:Y:S01]  /*09f0*/  UMOV UR5, 0x3f899999 ;  /* 0x3f89999900057882 */ /* 0x000fe20000000000 */
[----:B------:R-:W-:-:S05]  /*0a00*/  DMUL R16, R20, R16 ;  /* 0x0000001014107228 */ /* 0x000fca0000000000 */
[----:B------:R-:W-:Y:S01]  /*0a10*/  DFMA R24, R14, R24, UR4 ;  /* 0x000000040e187e2b */ /* 0x000fe20008000018 */
[----:B------:R-:W-:Y:S01]  /*0a20*/  UMOV UR4, 0x80000000 ;  /* 0x8000000000047882 */ /* 0x000fe20000000000 */
[----:B------:R-:W-:Y:S02]  /*0a30*/  UMOV UR5, 0x43300000 ;  /* 0x4330000000057882 */ /* 0x000fe40000000000 */
[----:B------:R-:W-:Y:S01]  /*0a40*/  DADD R22, R22, -UR4 ;  /* 0x8000000416167e29 */ /* 0x000fe20008000000 */
[----:B------:R-:W-:Y:S01]  /*0a50*/  UMOV UR4, 0x55555554 ;  /* 0x5555555400047882 */ /* 0x000fe20000000000 */
[----:B------:R-:W-:Y:S02]  /*0a60*/  UMOV UR5, 0x3fb55555 ;  /* 0x3fb5555500057882 */ /* 0x000fe40000000000 */
[----:B------:R-:W-:Y:S01]  /*0a70*/  DFMA R24, R14, R24, UR4 ;  /* 0x000000040e187e2b */ /* 0x000fe20008000018 */
[----:B------:R-:W-:Y:S01]  /*0a80*/  UMOV UR4, 0xfefa39ef ;  /* 0xfefa39ef00047882 */ /* 0x000fe20000000000 */
[----:B------:R-:W-:-:S02]  /*0a90*/  UMOV UR5, 0x3fe62e42 ;  /* 0x3fe62e4200057882 */ /* 0x000fc40000000000 */
[----:B------:R-:W-:-:S04]  /*0aa0*/  DFMA R20, R22, UR4, R18 ;  /* 0x0000000416147c2b */ /* 0x000fc80008000012 */
[----:B------:R-:W-:-:S04]  /*0ab0*/  DMUL R24, R14, R24 ;  /* 0x000000180e187228 */ /* 0x000fc80000000000 */
[----:B------:R-:W-:Y:S01]  /*0ac0*/  DFMA R14, R22, -UR4, R20 ;  /* 0x80000004160e7c2b */ /* 0x000fe20008000014 */
[----:B------:R-:W-:Y:S01]  /*0ad0*/  UMOV UR4, 0x3b39803f ;  /* 0x3b39803f00047882 */ /* 0x000fe20000000000 */
[----:B------:R-:W-:Y:S02]  /*0ae0*/  UMOV UR5, 0x3c7abc9e ;  /* 0x3c7abc9e00057882 */ /* 0x000fe40000000000 */
[----:B------:R-:W-:-:S04]  /*0af0*/  DFMA R16, R18, R24, R16 ;  /* 0x000000181210722b */ /* 0x000fc80000000010 */
[----:B------:R-:W-:-:S08]  /*0b00*/  DADD R14, -R18, R14 ;  /* 0x00000000120e7229 */ /* 0x000fd0000000010e */
[----:B------:R-:W-:-:S08]  /*0b10*/  DADD R14, R16, -R14 ;  /* 0x00000000100e7229 */ /* 0x000fd0000000080e */
[----:B------:R-:W-:-:S08]  /*0b20*/  DFMA R14, R22, UR4, R14 ;  /* 0x00000004160e7c2b */ /* 0x000fd0000800000e */
[----:B------:R-:W-:Y:S01]  /*0b30*/  DADD R20, R20, R14 ;  /* 0x0000000014147229 */ /* 0x000fe2000000000e */
[----:B------:R-:W-:Y:S10]  /*0b40*/  BRA `(.L_x_1307) ;  /* 0x0000000000187947 */ /* 0x000ff40003800000 */
.L_x_1306:
[----:B------:R-:W-:Y:S01]  /*0b50*/  IMAD.MOV.U32 R16, RZ, RZ, 0x0 ;  /* 0x00000000ff107424 */ /* 0x000fe200078e00ff */
[----:B------:R-:W-:Y:S01]  /*0b60*/  LOP3.LUT P0, RZ, R15, 0x7fffffff, RZ, 0xc0, !PT ;  /* 0x7fffffff0fff7812 */ /* 0x000fe2000780c0ff */
[----:B------:R-:W-:-:S06]  /*0b70*/  IMAD.MOV.U32 R17, RZ, RZ, 0x7ff00000 ;  /* 0x7ff00000ff117424 */ /* 0x000fcc00078e00ff */
[----:B------:R-:W-:-:S10]  /*0b80*/  DFMA R16, R14, R16, +INF ;  /* 0x7ff000000e10742b */ /* 0x000fd40000000010 */
[----:B------:R-:W-:Y:S02]  /*0b90*/  FSEL R20, R16, RZ, P0 ;  /* 0x000000ff10147208 */ /* 0x000fe40000000000 */
[----:B------:R-:W-:-:S07]  /*0ba0*/  FSEL R21, R17, -QNAN , P0 ;  /* 0xfff0000011157808 */ /* 0x000fce0000000000 */
.L_x_1307:
[----:B------:R-:W0:Y:S02]  /*0bb0*/  LDC.64 R14, c[0x0][0x380] ;  /* 0x0000e000ff0e7b82 */ /* 0x000e240000000a00 */
[----:B0-----:R-:W-:-:S06]  /*0bc0*/  IMAD.WIDE R14, R4, 0x8, R14 ;  /* 0x00000008040e7825 */ /* 0x001fcc00078e020e */
[----:B------:R-:W2:Y:S01]  /*0bd0*/  LDG.E.64 R14, desc[UR8][R14.64] ;  /* 0x000000080e0e7981 */ /* 0x000ea2000c1e1b00 */
[----:B------:R-:W0:Y:S01]  /*0be0*/  I2F.F64 R28, R29 ;  /* 0x0000001d001c7312 */ /* 0x000e220000201c00 */
[----:B------:R-:W-:Y:S01]  /*0bf0*/  IMAD.MOV.U32 R16, RZ, RZ, 0x1 ;  /* 0x00000001ff107424 */ /* 0x000fe200078e00ff */
[----:B------:R-:W-:Y:S01]  /*0c00*/  UMOV UR4, 0xbaaafad3 ;  /* 0xbaaafad300047882 */ /* 0x000fe20000000000 */
[----:B------:R-:W-:Y:S01]  /*0c10*/  UMOV UR5, 0x3c695355 ;  /* 0x3c69535500057882 */ /* 0x000fe20000000000 */
[----:B------:R-:W-:Y:S01]  /*0c20*/  UMOV UR6, 0x1526e50e ;  /* 0x1526e50e00067882 */ /* 0x000fe20000000000 */
[----:B------:R-:W-:Y:S01]  /*0c30*/  UMOV UR7, 0x3fdbcb7b ;  /* 0x3fdbcb7b00077882 */ /* 0x000fe20000000000 */
[----:B------:R-:W-:Y:S01]  /*0c40*/  FSETP.GEU.AND P1, PT, |R3|, 6.5827683646048100446e-37, PT ;  /* 0x036000000300780b */ /* 0x000fe20003f2e200 */
[----:B0-----:R-:W-:-:S06]  /*0c50*/  DADD R18, R28, -1 ;  /* 0xbff000001c127429 */ /* 0x001fcc0000000000 */
        /* <DEDUP_REMOVED lines=8> */
[----:B------:R-:W-:Y:S02]  /*0ce0*/  DFMA R16, R16, R24, R22 ;  /* 0x000000181010722b */ /* 0x000fe40000000016 */
[----:B------:R-:W-:-:S08]  /*0cf0*/  DMUL R22, R20, UR4 ;  /* 0x0000000414167c28 */ /* 0x000fd00008000000 */
[----:B------:R-:W-:Y:S01]  /*0d00*/  FFMA R0, RZ, R19, R17 ;  /* 0x00000013ff007223 */ /* 0x000fe20000000011 */
[----:B------:R-:W-:Y:S02]  /*0d10*/  DFMA R20, R20, UR6, R22 ;  /* 0x0000000614147c2b */ /* 0x000fe40008000016 */
[----:B------:R-:W-:Y:S02]  /*0d20*/  DMUL R22, R8, UR4 ;  /* 0x0000000408167c28 */ /* 0x000fe40008000000 */
[----:B------:R-:W-:-:S06]  /*0d30*/  FSETP.GT.AND P0, PT, |R0|, 1.469367938527859385e-39, PT ;  /* 0x001000000000780b */ /* 0x000fcc0003f04200 */
[----:B------:R-:W-:-:S08]  /*0d40*/  DFMA R8, R8, UR6, R22 ;  /* 0x0000000608087c2b */ /* 0x000fd00008000016 */
[----:B------:R-:W-:Y:S02]  /*0d50*/  DADD R8, -R20, R8 ;  /* 0x0000000014087229 */ /* 0x000fe40000000108 */
[----:B--2---:R-:W-:Y:S01]  /*0d60*/  DADD R6, -R6, R14 ;  /* 0x0000000006067229 */ /* 0x004fe2000000010e */
[----:B------:R-:W-:Y:S10]  /*0d70*/  @P0 BRA P1, `(.L_x_1308) ;  /* 0x0000000000100947 */ /* 0x000ff40000800000 */
[----:B------:R-:W-:Y:S01]  /*0d80*/  IMAD.MOV.U32 R15, RZ, RZ, R3 ;  /* 0x000000ffff0f7224 */ /* 0x000fe200078e0003 */
[----:B------:R-:W-:Y:S01]  /*0d90*/  MOV R3, 0xdc0 ;  /* 0x00000dc000037802 */ /* 0x000fe20000000f00 */
[----:B------:R-:W-:-:S07]  /*0da0*/  IMAD.MOV.U32 R16, RZ, RZ, R18 ;  /* 0x000000ffff107224 */ /* 0x000fce00078e0012 */
[----:B------:R-:W-:Y:S05]  /*0db0*/  CALL.REL.NOINC `($__internal_27_$__cuda_sm20_div_rn_f64_full) ;  /* 0x0000001400b47944 */ /* 0x000fea0003c00000 */
.L_x_1308:
[----:B------:R-:W0:Y:S01]  /*0dc0*/  MUFU.RCP64H R3, R17 ;  /* 0x0000001100037308 */ /* 0x000e220000001800 */
[----:B------:R-:W-:Y:S01]  /*0dd0*/  MOV R2, 0x1 ;  /* 0x0000000100027802 */ /* 0x000fe20000000f00 */
[----:B------:R-:W-:Y:S01]  /*0de0*/  BSSY.RECONVERGENT B0, `(.L_x_1309) ;  /* 0x0000014000007945 */ /* 0x000fe20003800200 */
[----:B------:R-:W-:-:S04]  /*0df0*/  FSETP.GEU.AND P1, PT, |R7|, 6.5827683646048100446e-37, PT ;  /* 0x036000000700780b */ /* 0x000fc80003f2e200 */
        /* <DEDUP_REMOVED lines=15> */
[----:B------:R-:W-:Y:S05]  /*0ef0*/  CALL.REL.NOINC `($__internal_27_$__cuda_sm20_div_rn_f64_full) ;  /* 0x0000001400647944 */ /* 0x000fea0003c00000 */
[----:B------:R-:W-:Y:S02]  /*0f00*/  IMAD.MOV.U32 R2, RZ, RZ, R16 ;  /* 0x000000ffff027224 */ /* 0x000fe400078e0010 */
[----:B------:R-:W-:-:S07]  /*0f10*/  IMAD.MOV.U32 R3, RZ, RZ, R17 ;  /* 0x000000ffff037224 */ /* 0x000fce00078e0011 */
.L_x_1310:
[----:B------:R-:W-:Y:S05]  /*0f20*/  BSYNC.RECONVERGENT B0 ;  /* 0x0000000000007941 */ /* 0x000fea0003800200 */
.L_x_1309:
[----:B------:R-:W0:Y:S02]  /*0f30*/  LDC.64 R14, c[0x0][0x390] ;  /* 0x0000e400ff0e7b82 */ /* 0x000e240000000a00 */
[----:B0-----:R-:W-:-:S06]  /*0f40*/  IMAD.WIDE R14, R4, 0x8, R14 ;  /* 0x00000008040e7825 */ /* 0x001fcc00078e020e */
[----:B------:R-:W2:Y:S01]  /*0f50*/  LDG.E.64 R14, desc[UR8][R14.64] ;  /* 0x000000080e0e7981 */ /* 0x000ea2000c1e1b00 */
[----:B------:R-:W-:Y:S01]  /*0f60*/  UMOV UR4, 0xd2f1a9fc ;  /* 0xd2f1a9fc00047882 */ /* 0x000fe20000000000 */
[----:B------:R-:W-:Y:S01]  /*0f70*/  UMOV UR5, 0x3f50624d ;  /* 0x3f50624d00057882 */ /* 0x000fe20000000000 */
[----:B------:R-:W-:Y:S01]  /*0f80*/  MOV R0, R3 ;  /* 0x0000000300007202 */ /* 0x000fe20000000f00 */
[----:B------:R-:W-:Y:S01]  /*0f90*/  DSETP.MAX.AND P0, P1, R2, UR4, PT ;  /* 0x0000000402007e2a */ /* 0x000fe2000b90f000 */
[----:B------:R-:W-:Y:S01]  /*0fa0*/  UMOV UR6, UR5 ;  /* 0x0000000500067c82 */ /* 0x000fe20008000000 */
[----:B------:R-:W-:Y:S01]  /*0fb0*/  UMOV UR7, 0x3ff00418 ;  /* 0x3ff0041800077882 */ /* 0x000fe20000000000 */
[----:B------:R-:W-:Y:S03]  /*0fc0*/  BSSY.RECONVERGENT B0, `(.L_x_1311) ;  /* 0x0000061000007945 */ /* 0x000fe60003800200 */
[----:B------:R-:W-:Y:S01]  /*0fd0*/  FSEL R7, R0, UR6, P0 ;  /* 0x0000000600077c08 */ /* 0x000fe20008000000 */
[----:B------:R-:W-:Y:S01]  /*0fe0*/  IMAD.U32 R0, RZ, RZ, UR6 ;  /* 0x00000006ff007e24 */ /* 0x000fe2000f8e00ff */
[----:B------:R-:W-:Y:S01]  /*0ff0*/  SEL R6, R2, UR4, P0 ;  /* 0x0000000402067c07 */ /* 0x000fe20008000000 */
[----:B------:R-:W-:-:S02]  /*1000*/  UMOV UR6, 0x9374bc6a ;  /* 0x9374bc6a00067882 */ /* 0x000fc40000000000 */
[----:B------:R-:W-:-:S03]  /*1010*/  DADD R28, R28, -UR6 ;  /* 0x800000061c1c7e29 */ /* 0x000fc60008000000 */
[----:B------:R-:W-:-:S05]  /*1020*/  @P1 LOP3.LUT R7, R0, 0x80000, RZ, 0xfc, !PT ;  /* 0x0008000000071812 */ /* 0x000fca00078efcff */
[----:B------:R-:W-:Y:S01]  /*1030*/  IMAD.MOV.U32 R16, RZ, RZ, R7 ;  /* 0x000000ffff107224 */ /* 0x000fe200078e0007 */
[----:B------:R-:W-:Y:S01]  /*1040*/  DSETP.MIN.AND P1, P2, R28, R6, PT ;  /* 0x000000061c00722a */ /* 0x000fe20003a20000 */
[----:B------:R-:W-:-:S05]  /*1050*/  IMAD.MOV.U32 R0, RZ, RZ, R28 ;  /* 0x000000ffff007224 */ /* 0x000fca00078e001c */
[----:B------:R-:W-:Y:S02]  /*1060*/  FSEL R29, R29, R16, P1 ;  /* 0x000000101d1d7208 */ /* 0x000fe40000800000 */
[----:B------:R-:W-:-:S06]  /*1070*/  SEL R6, R0, R6, P1 ;  /* 0x0000000600067207 */ /* 0x000fcc0000800000 */
[----:B------:R-:W-:-:S05]  /*1080*/  @P2 LOP3.LUT R29, R16, 0x80000, RZ, 0xfc, !PT ;  /* 0x00080000101d2812 */ /* 0x000fca00078efcff */
[----:B------:R-:W-:-:S04]  /*1090*/  IMAD.MOV.U32 R7, RZ, RZ, R29 ;  /* 0x000000ffff077224 */ /* 0x000fc800078e001d */
[----:B------:R0:W1:Y:S08]  /*10a0*/  F2I.F64.FLOOR R5, R6 ;  /* 0x0000000600057311 */ /* 0x0000700000305100 */
[----:B------:R0:W3:Y:S01]  /*10b0*/  F2I.F64.CEIL R24, R6 ;  /* 0x0000000600187311 */ /* 0x0000e20000309100 */
[----:B--2---:R-:W-:Y:S01]  /*10c0*/  ISETP.GT.AND P0, PT, R15, 0xfffff, PT ;  /* 0x000fffff0f00780c */ /* 0x004fe20003f04270 */
[----:B------:R-:W-:Y:S01]  /*10d0*/  IMAD.MOV.U32 R2, RZ, RZ, R14 ;  /* 0x000000ffff027224 */ /* 0x000fe200078e000e */
[----:B------:R-:W-:Y:S01]  /*10e0*/  MOV R22, R15 ;  /* 0x0000000f00167202 */ /* 0x000fe20000000f00 */
[----:B------:R-:W-:-:S02]  /*10f0*/  IMAD.MOV.U32 R3, RZ, RZ, R15 ;  /* 0x000000ffff037224 */ /* 0x000fc400078e000f */
[----:B------:R-:W-:-:S08]  /*1100*/  IMAD.MOV.U32 R26, RZ, RZ, R14 ;  /* 0x000000ffff1a7224 */ /* 0x000fd000078e000e */
[----:B------:R-:W-:-:S10]  /*1110*/  @!P0 DMUL R2, R2, 1.80143985094819840000e+16 ;  /* 0x4350000002028828 */ /* 0x000fd40000000000 */
[----:B------:R-:W-:Y:S02]  /*1120*/  @!P0 IMAD.MOV.U32 R22, RZ, RZ, R3 ;  /* 0x000000ffff168224 */ /* 0x000fe400078e0003 */
[----:B------:R-:W-:Y:S02]  /*1130*/  @!P0 IMAD.MOV.U32 R26, RZ, RZ, R2 ;  /* 0x000000ffff1a8224 */ /* 0x000fe400078e0002 */
[----:B------:R-:W-:-:S05]  /*1140*/  VIADD R0, R22, 0xffffffff ;  /* 0xffffffff16007836 */ /* 0x000fca0000000000 */
[----:B------:R-:W-:Y:S01]  /*1150*/  ISETP.GT.U32.AND P1, PT, R0, 0x7feffffe, PT ;  /* 0x7feffffe0000780c */ /* 0x000fe20003f24070 */
[----:B------:R-:W-:Y:S01]  /*1160*/  IMAD.MOV.U32 R0, RZ, RZ, -0x3ff ;  /* 0xfffffc01ff007424 */ /* 0x000fe200078e00ff */
[----:B------:R-:W-:-:S11]  /*1170*/  @!P0 MOV R0, 0xfffffbcb ;  /* 0xfffffbcb00008802 */ /* 0x000fd60000000f00 */
[----:B01-3--:R-:W-:Y:S05]  /*1180*/  @P1 BRA `(.L_x_1312) ;  /* 0x0000000000f81947 */ /* 0x00bfea0003800000 */
[----:B------:R-:W-:Y:S01]  /*1190*/  LOP3.LUT R2, R22, 0xfffff, RZ, 0xc0, !PT ;  /* 0x000fffff16027812 */ /* 0x000fe200078ec0ff */
[----:B------:R-:W-:Y:S01]  /*11a0*/  IMAD.MOV.U32 R18, RZ, RZ, -0x748574fc ;  /* 0x8b7a8b04ff127424 */ /* 0x000fe200078e00ff */
[----:B------:R-:W-:Y:S01]  /*11b0*/  MOV R19, 0x3ed0ee25 ;  /* 0x3ed0ee2500137802 */ /* 0x000fe20000000f00 */
[----:B------:R-:W-:Y:S01]  /*11c0*/  UMOV UR4, 0x3ae80f1e ;  /* 0x3ae80f1e00047882 */ /* 0x000fe20000000000 */
[----:B------:R-:W-:Y:S01]  /*11d0*/  LOP3.LUT R27, R2, 0x3ff00000, RZ, 0xfc, !PT ;  /* 0x3ff00000021b7812 */ /* 0x000fe200078efcff */
[----:B------:R-:W-:Y:S01]  /*11e0*/  IMAD.MOV.U32 R2, RZ, RZ, RZ ;  /* 0x000000ffff027224 */ /* 0x000fe200078e00ff */
[----:B------:R-:W-:Y:S01]  /*11f0*/  UMOV UR5, 0x3eb1380b ;  /* 0x3eb1380b00057882 */ /* 0x000fe20000000000 */
[----:B------:R-:W-:Y:S01]  /*1200*/  LEA.HI R22, R22, R0, RZ, 0xc ;  /* 0x0000000016167211 */ /* 0x000fe200078f60ff */
[----:B------:R-:W-:Y:S01]  /*1210*/  IMAD.MOV.U32 R23, RZ, RZ, 0x43300000 ;  /* 0x43300000ff177424 */ /* 0x000fe200078e00ff */
[----:B------:R-:W-:-:S13]  /*1220*/  ISETP.GE.U32.AND P0, PT, R27, 0x3ff6a09f, PT ;  /* 0x3ff6a09f1b00780c */ /* 0x000fda0003f06070 */
        /* <DEDUP_REMOVED lines=34> */
[----:B------:R-:W-:Y:S01]  /*1450*/  DADD R22, R22, -UR4 ;  /* 0x8000000416167e29 */ /* 0x000fe20008000000 */
[----:B------:R-:W-:Y:S01]  /*1460*/  UMOV UR4, 0x55555554 ;  /* 0x5555555400047882 */ /* 0x000fe20000000000 */
[----:B------:R-:W-:Y:S02]  /*1470*/  UMOV UR5, 0x3fb55555 ;  /* 0x3fb5555500057882 */ /* 0x000fe40000000000 */
[----:B------:R-:W-:Y:S01]  /*1480*/  DFMA R26, R16, R20, UR4 ;  /* 0x00000004101a7e2b */ /* 0x000fe20008000014 */
[----:B------:R-:W-:Y:S01]  /*1490*/  UMOV UR4, 0xfefa39ef ;  /* 0xfefa39ef00047882 */ /* 0x000fe20000000000 */
[----:B------:R-:W-:Y:S01]  /*14a0*/  UMOV UR5, 0x3fe62e42 ;  /* 0x3fe62e4200057882 */ /* 0x000fe20000000000 */
[----:B------:R-:W-:-:S02]  /*14b0*/  DMUL R18, R2, R18 ;  /* 0x0000001202127228 */ /* 0x000fc40000000000 */
[----:B------:R-:W-:-:S03]  /*14c0*/  DFMA R20, R22, UR4, R14 ;  /* 0x0000000416147c2b */ /* 0x000fc6000800000e */
[----:B------:R-:W-:-:S05]  /*14d0*/  DMUL R26, R16, R26 ;  /* 0x0000001a101a7228 */ /* 0x000fca0000000000 */
[----:B------:R-:W-:Y:S01]  /*14e0*/  DFMA R2, R22, -UR4, R20 ;  /* 0x8000000416027c2b */ /* 0x000fe20008000014 */
[----:B------:R-:W-:Y:S01]  /*14f0*/  UMOV UR4, 0x3b39803f ;  /* 0x3b39803f00047882 */ /* 0x000fe20000000000 */
[----:B------:R-:W-:Y:S01]  /*1500*/  UMOV UR5, 0x3c7abc9e ;  /* 0x3c7abc9e00057882 */ /* 0x000fe20000000000 */
[----:B------:R-:W-:-:S05]  /*1510*/  DFMA R18, R14, R26, R18 ;  /* 0x0000001a0e12722b */ /* 0x000fca0000000012 */
[----:B------:R-:W-:-:S08]  /*1520*/  DADD R2, -R14, R2 ;  /* 0x000000000e027229 */ /* 0x000fd00000000102 */
[----:B------:R-:W-:-:S08]  /*1530*/  DADD R2, R18, -R2 ;  /* 0x0000000012027229 */ /* 0x000fd00000000802 */
[----:B------:R-:W-:-:S08]  /*1540*/  DFMA R2, R22, UR4, R2 ;  /* 0x0000000416027c2b */ /* 0x000fd00008000002 */
[----:B------:R-:W-:Y:S01]  /*1550*/  DADD R20, R20, R2 ;  /* 0x0000000014147229 */ /* 0x000fe20000000002 */
[----:B------:R-:W-:Y:S10]  /*1560*/  BRA `(.L_x_1313) ;  /* 0x0000000000187947 */ /* 0x000ff40003800000 */
.L_x_1312:
[----:B------:R-:W-:Y:S01]  /*1570*/  IMAD.MOV.U32 R14, RZ, RZ, 0x0 ;  /* 0x00000000ff0e7424 */ /* 0x000fe200078e00ff */
[----:B------:R-:W-:Y:S01]  /*1580*/  LOP3.LUT P0, RZ, R3, 0x7fffffff, RZ, 0xc0, !PT ;  /* 0x7fffffff03ff7812 */ /* 0x000fe2000780c0ff */
[----:B------:R-:W-:-:S06]  /*1590*/  IMAD.MOV.U32 R15, RZ, RZ, 0x7ff00000 ;  /* 0x7ff00000ff0f7424 */ /* 0x000fcc00078e00ff */
[----:B------:R-:W-:-:S10]  /*15a0*/  DFMA R14, R2, R14, +INF ;  /* 0x7ff00000020e742b */ /* 0x000fd4000000000e */
[----:B------:R-:W-:Y:S02]  /*15b0*/  FSEL R20, R14, RZ, P0 ;  /* 0x000000ff0e147208 */ /* 0x000fe40000000000 */
[----:B------:R-:W-:-:S07]  /*15c0*/  FSEL R21, R15, -QNAN , P0 ;  /* 0xfff000000f157808 */ /* 0x000fce0000000000 */
.L_x_1313:
[----:B------:R-:W-:Y:S05]  /*15d0*/  BSYNC.RECONVERGENT B0 ;  /* 0x0000000000007941 */ /* 0x000fea0003800200 */
.L_x_1311:
[----:B------:R-:W-:Y:S01]  /*15e0*/  ISETP.GT.AND P0, PT, R12, 0xfffff, PT ;  /* 0x000fffff0c00780c */ /* 0x000fe20003f04270 */
[----:B------:R-:W-:-:S12]  /*15f0*/  IMAD.MOV.U32 R19, RZ, RZ, -0x3ff ;  /* 0xfffffc01ff137424 */ /* 0x000fd800078e00ff */
[----:B------:R-:W-:Y:S01]  /*1600*/  @!P0 DMUL R10, R10, 1.80143985094819840000e+16 ;  /* 0x435000000a0a8828 */ /* 0x000fe20000000000 */
[----:B------:R-:W-:-:S09]  /*1610*/  @!P0 IMAD.MOV.U32 R19, RZ, RZ, -0x435 ;  /* 0xfffffbcbff138424 */ /* 0x000fd200078e00ff */
[----:B------:R-:W-:Y:S02]  /*1620*/  @!P0 IMAD.MOV.U32 R12, RZ, RZ, R11 ;  /* 0x000000ffff0c8224 */ /* 0x000fe400078e000b */
[----:B------:R-:W-:-:S03]  /*1630*/  @!P0 IMAD.MOV.U32 R13, RZ, RZ, R10 ;  /* 0x000000ffff0d8224 */ /* 0x000fc600078e000a */
[----:B------:R-:W-:-:S04]  /*1640*/  IADD3 R0, PT, PT, R12, -0x1, RZ ;  /* 0xffffffff0c007810 */ /* 0x000fc80007ffe0ff */
        /* <DEDUP_REMOVED lines=12> */
[----:B------:R-:W-:-:S11]  /*1710*/  UMOV UR7, 0x43300000 ;  /* 0x4330000000077882 */ /* 0x000fd60000000000 */
[----:B------:R-:W-:-:S05]  /*1720*/  @P0 IADD3 R3, PT, PT, R17, -0x100000, RZ ;  /* 0xfff0000011030810 */ /* 0x000fca0007ffe0ff */
        /* <DEDUP_REMOVED lines=13> */
[----:B------:R-:W-:Y:S01]  /*1800*/  LEA.HI R26, R12, R19, RZ, 0xc ;  /* 0x000000130c1a7211 */ /* 0x000fe200078f60ff */
[----:B------:R-:W-:Y:S01]  /*1810*/  DADD R12, R16, -R10 ;  /* 0x00000000100c7229 */ /* 0x000fe2000000080a */
[----:B------:R-:W-:Y:S02]  /*1820*/  IMAD.MOV.U32 R27, RZ, RZ, 0x43300000 ;  /* 0x43300000ff1b7424 */ /* 0x000fe400078e00ff */
[----:B------:R-:W-:Y:S01]  /*1830*/  @P0 IADD3 R26, PT, PT, R26, 0x1, RZ ;  /* 0x000000011a1a0810 */ /* 0x000fe20007ffe0ff */
[----:B------:R-:W-:Y:S01]  /*1840*/  DFMA R22, R2, R22, UR4 ;  /* 0x0000000402167e2b */ /* 0x000fe20008000016 */
[----:B------:R-:W-:Y:S01]  /*1850*/  UMOV UR4, 0xa9ab0956 ;  /* 0xa9ab095600047882 */ /* 0x000fe20000000000 */
[----:B------:R-:W-:Y:S01]  /*1860*/  UMOV UR5, 0x3f1745cb ;  /* 0x3f1745cb00057882 */ /* 0x000fe20000000000 */
[----:B------:R-:W-:-:S05]  /*1870*/  LOP3.LUT R26, R26, 0x80000000, RZ, 0x3c, !PT ;  /* 0x800000001a1a7812 */ /* 0x000fca00078e3cff */
        /* <DEDUP_REMOVED lines=9> */
[----:B------:R-:W-:Y:S02]  /*1910*/  DADD R22, R12, R12 ;  /* 0x000000000c167229 */ /* 0x000fe4000000000c */
[----:B------:R-:W-:Y:S01]  /*1920*/  DADD R12, R26, -UR6 ;  /* 0x800000061a0c7e29 */ /* 0x000fe20008000000 */
[----:B------:R-:W-:Y:S01]  /*1930*/  UMOV UR6, 0xfefa39ef ;  /* 0xfefa39ef00067882 */ /* 0x000fe20000000000 */
[----:B------:R-:W-:Y:S01]  /*1940*/  UMOV UR7, 0x3fe62e42 ;  /* 0x3fe62e4200077882 */ /* 0x000fe20000000000 */
[----:B------:R-:W-:Y:S01]  /*1950*/  DFMA R18, R2, R18, UR4 ;  /* 0x0000000402127e2b */ /* 0x000fe20008000012 */
[----:B------:R-:W-:Y:S01]  /*1960*/  UMOV UR4, 0x55555554 ;  /* 0x5555555400047882 */ /* 0x000fe20000000000 */
[----:B------:R-:W-:Y:S01]  /*1970*/  UMOV UR5, 0x3fb55555 ;  /* 0x3fb5555500057882 */ /* 0x000fe20000000000 */
[----:B------:R-:W-:-:S02]  /*1980*/  DFMA R22, R16, -R10, R22 ;  /* 0x8000000a1016722b */ /* 0x000fc40000000016 */
[----:B------:R-:W-:-:S03]  /*1990*/  DFMA R16, R12, UR6, R10 ;  /* 0x000000060c107c2b */ /* 0x000fc6000800000a */
[----:B------:R-:W-:Y:S01]  /*19a0*/  DFMA R18, R2, R18, UR4 ;  /* 0x0000000402127e2b */ /* 0x000fe20008000012 */
[----:B------:R-:W-:Y:S01]  /*19b0*/  UMOV UR4, 0xfefa39ef ;  /* 0xfefa39ef00047882 */ /* 0x000fe20000000000 */
[----:B------:R-:W-:Y:S01]  /*19c0*/  UMOV UR5, 0x3fe62e42 ;  /* 0x3fe62e4200057882 */ /* 0x000fe20000000000 */
[----:B------:R-:W-:Y:S02]  /*19d0*/  DMUL R14, R14, R22 ;  /* 0x000000160e0e7228 */ /* 0x000fe40000000000 */
[----:B------:R-:W-:Y:S01]  /*19e0*/  DFMA R22, R12, -UR4, R16 ;  /* 0x800000040c167c2b */ /* 0x000fe20008000010 */
[----:B------:R-:W-:Y:S01]  /*19f0*/  UMOV UR4, 0x3b39803f ;  /* 0x3b39803f00047882 */ /* 0x000fe20000000000 */
[----:B------:R-:W-:Y:S01]  /*1a00*/  UMOV UR5, 0x3c7abc9e ;  /* 0x3c7abc9e00057882 */ /* 0x000fe20000000000 */
[----:B------:R-:W-:-:S05]  /*1a10*/  DMUL R18, R2, R18 ;  /* 0x0000001202127228 */ /* 0x000fca0000000000 */
[----:B------:R-:W-:-:S03]  /*1a20*/  DADD R22, -R10, R22 ;  /* 0x000000000a167229 */ /* 0x000fc60000000116 */
[----:B------:R-:W-:-:S08]  /*1a30*/  DFMA R14, R10, R18, R14 ;  /* 0x000000120a0e722b */ /* 0x000fd0000000000e */
[----:B------:R-:W-:-:S08]  /*1a40*/  DADD R14, R14, -R22 ;  /* 0x000000000e0e7229 */ /* 0x000fd00000000816 */
[----:B------:R-:W-:-:S08]  /*1a50*/  DFMA R14, R12, UR4, R14 ;  /* 0x000000040c0e7c2b */ /* 0x000fd0000800000e */
[----:B------:R-:W-:Y:S01]  /*1a60*/  DADD R2, R16, R14 ;  /* 0x0000000010027229 */ /* 0x000fe2000000000e */
[----:B------:R-:W-:Y:S10]  /*1a70*/  BRA `(.L_x_1315) ;  /* 0x0000000000187947 */ /* 0x000ff40003800000 */
.L_x_1314:
[----:B------:R-:W-:Y:S01]  /*1a80*/  IMAD.MOV.U32 R2, RZ, RZ, 0x0 ;  /* 0x00000000ff027424 */ /* 0x000fe200078e00ff */
[----:B------:R-:W-:Y:S01]  /*1a90*/  LOP3.LUT P0, RZ, R11, 0x7fffffff, RZ, 0xc0, !PT ;  /* 0x7fffffff0bff7812 */ /* 0x000fe2000780c0ff */
[----:B------:R-:W-:-:S06]  /*1aa0*/  IMAD.MOV.U32 R3, RZ, RZ, 0x7ff00000 ;  /* 0x7ff00000ff037424 */ /* 0x000fcc00078e00ff */
[----:B------:R-:W-:-:S10]  /*1ab0*/  DFMA R2, R10, R2, +INF ;  /* 0x7ff000000a02742b */ /* 0x000fd40000000002 */
[----:B------:R-:W-:Y:S02]  /*1ac0*/  FSEL R2, R2, RZ, P0 ;  /* 0x000000ff02027208 */ /* 0x000fe40000000000 */
[----:B------:R-:W-:-:S07]  /*1ad0*/  FSEL R3, R3, -QNAN , P0 ;  /* 0xfff0000003037808 */ /* 0x000fce0000000000 */
.L_x_1315:
        /* <DEDUP_REMOVED lines=26> */
[----:B------:R-:W-:Y:S01]  /*1c80*/  MOV R2, R8 ;  /* 0x0000000800027202 */ /* 0x000fe20000000f00 */
[----:B------:R-:W-:Y:S01]  /*1c90*/  IMAD.MOV.U32 R15, RZ, RZ, R9 ;  /* 0x000000ffff0f7224 */ /* 0x000fe200078e0009 */
[----:B------:R-:W-:Y:S01]  /*1ca0*/  MOV R3, 0x1cd0 ;  /* 0x00001cd000037802 */ /* 0x000fe20000000f00 */
[----:B------:R-:W-:-:S07]  /*1cb0*/  IMAD.MOV.U32 R16, RZ, RZ, R18 ;  /* 0x000000ffff107224 */ /* 0x000fce00078e0012 */
[----:B------:R-:W-:Y:S05]  /*1cc0*/  CALL.REL.NOINC `($__internal_27_$__cuda_sm20_div_rn_f64_full) ;  /* 0x0000000400f07944 */ /* 0x000fea0003c00000 */
.L_x_1316:
        /* <DEDUP_REMOVED lines=18> */
[----:B------:R-:W-:-:S07]  /*1df0*/  MOV R3, 0x1e10 ;  /* 0x00001e1000037802 */ /* 0x000fce0000000f00 */
[----:B------:R-:W-:Y:S05]  /*1e00*/  CALL.REL.NOINC `($__internal_27_$__cuda_sm20_div_rn_f64_full) ;  /* 0x0000000400a07944 */ /* 0x000fea0003c00000 */
[----:B------:R-:W-:Y:S02]  /*1e10*/  IMAD.MOV.U32 R2, RZ, RZ, R16 ;  /* 0x000000ffff027224 */ /* 0x000fe400078e0010 */
[----:B------:R-:W-:-:S07]  /*1e20*/  IMAD.MOV.U32 R3, RZ, RZ, R17 ;  /* 0x000000ffff037224 */ /* 0x000fce00078e0011 */
.L_x_1318:
[----:B------:R-:W-:Y:S05]  /*1e30*/  BSYNC.RECONVERGENT B0 ;  /* 0x0000000000007941 */ /* 0x000fea0003800200 */
.L_x_1317:
[----:B------:R-:W-:Y:S01]  /*1e40*/  UMOV UR4, 0xd2f1a9fc ;  /* 0xd2f1a9fc00047882 */ /* 0x000fe20000000000 */
[----:B------:R-:W-:Y:S01]  /*1e50*/  UMOV UR5, 0x3f50624d ;  /* 0x3f50624d00057882 */ /* 0x000fe20000000000 */
[----:B------:R-:W-:Y:S01]  /*1e60*/  IMAD.MOV.U32 R0, RZ, RZ, R2 ;  /* 0x000000ffff007224 */ /* 0x000fe200078e0002 */
[----:B------:R-:W-:Y:S01]  /*1e70*/  DSETP.MAX.AND P0, P1, R2, UR4, PT ;  /* 0x0000000402007e2a */ /* 0x000fe2000b90f000 */
[----:B------:R-:W-:Y:S01]  /*1e80*/  UMOV UR6, UR5 ;  /* 0x0000000500067c82 */ /* 0x000fe20008000000 */
[----:B------:R-:W-:Y:S01]  /*1e90*/  UMOV UR10, 0x9374bc6a ;  /* 0x9374bc6a000a7882 */ /* 0x000fe20000000000 */
[----:B------:R-:W-:Y:S01]  /*1ea0*/  UMOV UR11, 0x3ff00418 ;  /* 0x3ff00418000b7882 */ /* 0x000fe20000000000 */
[----:B------:R-:W-:Y:S01]  /*1eb0*/  MOV R8, UR6 ;  /* 0x0000000600087c02 */ /* 0x000fe20008000f00 */
[----:B------:R-:W-:Y:S01]  /*1ec0*/  DADD R10, R10, -UR10 ;  /* 0x8000000a0a0a7e29 */ /* 0x000fe20008000000 */
[----:B------:R-:W-:Y:S01]  /*1ed0*/  FSEL R3, R3, UR6, P0 ;  /* 0x0000000603037c08 */ /* 0x000fe20008000000 */
[----:B------:R-:W-:Y:S01]  /*1ee0*/  BSSY.RECONVERGENT B0, `(.L_x_1319) ;  /* 0x0000032000007945 */ /* 0x000fe20003800200 */
[----:B------:R-:W-:-:S06]  /*1ef0*/  SEL R2, R0, UR4, P0 ;  /* 0x0000000400027c07 */ /* 0x000fcc0008000000 */
[----:B------:R-:W-:Y:S01]  /*1f00*/  @P1 LOP3.LUT R3, R8, 0x80000, RZ, 0xfc, !PT ;  /* 0x0008000008031812 */ /* 0x000fe200078efcff */
[----:B------:R-:W-:-:S04]  /*1f10*/  IMAD.MOV.U32 R0, RZ, RZ, R11 ;  /* 0x000000ffff007224 */ /* 0x000fc800078e000b */
[----:B------:R-:W-:Y:S01]  /*1f20*/  IMAD.MOV.U32 R9, RZ, RZ, R3 ;  /* 0x000000ffff097224 */ /* 0x000fe200078e0003 */
[----:B------:R-:W-:-:S06]  /*1f30*/  DSETP.MIN.AND P0, P1, R10, R2, PT ;  /* 0x000000020a00722a */ /* 0x000fcc0003900000 */
[----:B------:R-:W-:Y:S02]  /*1f40*/  FSEL R13, R0, R9, P0 ;  /* 0x00000009000d7208 */ /* 0x000fe40000000000 */
[----:B------:R-:W-:-:S06]  /*1f50*/  SEL R2, R10, R2, P0 ;  /* 0x000000020a027207 */ /* 0x000fcc0000000000 */
[----:B------:R-:W-:Y:S02]  /*1f60*/  @P1 LOP3.LUT R13, R9, 0x80000, RZ, 0xfc, !PT ;  /* 0x00080000090d1812 */ /* 0x000fe400078efcff */
[----:B------:R-:W0:Y:S03]  /*1f70*/  LDC.64 R8, c[0x0][0x3a0] ;  /* 0x0000e800ff087b82 */ /* 0x000e260000000a00 */
[----:B------:R-:W-:-:S04]  /*1f80*/  IMAD.MOV.U32 R3, RZ, RZ, R13 ;  /* 0x000000ffff037224 */ /* 0x000fc800078e000d */
[----:B------:R-:W-:Y:S08]  /*1f90*/  F2I.F64.FLOOR R0, R2 ;  /* 0x0000000200007311 */ /* 0x000ff00000305100 */
[----:B------:R-:W1:Y:S01]  /*1fa0*/  F2I.F64.CEIL R25, R2 ;  /* 0x0000000200197311 */ /* 0x000e620000309100 */
[----:B0-----:R-:W-:Y:S01]  /*1fb0*/  IMAD.WIDE R8, R4, 0x8, R8 ;  /* 0x0000000804087825 */ /* 0x001fe200078e0208 */
[----:B-1----:R-:W-:-:S02]  /*1fc0*/  ISETP.NE.AND P1, PT, R0, R25, PT ;  /* 0x000000190000720c */ /* 0x002fc40003f25270 */
[----:B------:R-:W-:Y:S02]  /*1fd0*/  ISETP.NE.AND P0, PT, R0, R25, PT ;  /* 0x000000190000720c */ /* 0x000fe40003f05270 */
[CC--:B------:R-:W-:Y:S02]  /*1fe0*/  ISETP.EQ.OR P3, PT, R5.reuse, R24.reuse, !P1 ;  /* 0x000000180500720c */ /* 0x0c0fe40004f62670 */
[----:B------:R-:W-:-:S11]  /*1ff0*/  ISETP.EQ.OR P2, PT, R5, R24, P0 ;  /* 0x000000180500720c */ /* 0x000fd60000742670 */
[----:B------:R-:W-:Y:S05]  /*2000*/  @P3 BRA `(.L_x_1320) ;  /* 0x00000000007c3947 */ /* 0x000fea0003800000 */
[----:B------:R-:W0:Y:S01]  /*2010*/  LDC.64 R10, c[0x0][0x3a8] ;  /* 0x0000ea00ff0a7b82 */ /* 0x000e220000000a00 */
[----:B------:R-:W1:Y:S02]  /*2020*/  LDCU UR4, c[0x0][0x3b0] ;  /* 0x00007600ff0477ac */ /* 0x000e640008000800 */
[C---:B-1----:R-:W-:Y:S02]  /*2030*/  IMAD R17, R5.reuse, UR4, R25 ;  /* 0x0000000405117c24 */ /* 0x042fe4000f8e0219 */
[----:B------:R-:W-:Y:S02]  /*2040*/  IMAD R15, R5, UR4, R0 ;  /* 0x00000004050f7c24 */ /* 0x000fe4000f8e0200 */
[----:B0-----:R-:W-:-:S06]  /*2050*/  IMAD.WIDE R16, R17, 0x8, R10 ;  /* 0x0000000811107825 */ /* 0x001fcc00078e020a */
[----:B------:R-:W2:Y:S01]  /*2060*/  LDG.E.64 R16, desc[UR8][R16.64] ;  /* 0x0000000810107981 */ /* 0x000ea2000c1e1b00 */
[----:B------:R-:W-:-:S06]  /*2070*/  IMAD.WIDE R14, R15, 0x8, R10 ;  /* 0x000000080f0e7825 */ /* 0x000fcc00078e020a */
[----:B------:R-:W3:Y:S01]  /*2080*/  LDG.E.64 R14, desc[UR8][R14.64] ;  /* 0x000000080e0e7981 */ /* 0x000ee2000c1e1b00 */
[C---:B------:R-:W-:Y:S02]  /*2090*/  IMAD R13, R24.reuse, UR4, R0 ;  /* 0x00000004180d7c24 */ /* 0x040fe4000f8e0200 */
[----:B------:R-:W-:Y:S02]  /*20a0*/  IMAD R19, R24, UR4, R25 ;  /* 0x0000000418137c24 */ /* 0x000fe4000f8e0219 */
[----:B------:R-:W-:-:S04]  /*20b0*/  IMAD.WIDE R12, R13, 0x8, R10 ;  /* 0x000000080d0c7825 */ /* 0x000fc800078e020a */
[----:B------:R-:W-:Y:S02]  /*20c0*/  IMAD.WIDE R10, R19, 0x8, R10 ;  /* 0x00000008130a7825 */ /* 0x000fe400078e020a */
[----:B------:R-:W4:Y:S04]  /*20d0*/  LDG.E.64 R12, desc[UR8][R12.64] ;  /* 0x000000080c0c7981 */ /* 0x000f28000c1e1b00 */
[----:B------:R-:W5:Y:S01]  /*20e0*/  LDG.E.64 R10, desc[UR8][R10.64] ;  /* 0x000000080a0a7981 */ /* 0x000f62000c1e1b00 */
[----:B------:R-:W0:Y:S08]  /*20f0*/  I2F.F64 R18, R0 ;  /* 0x0000000000127312 */ /* 0x000e300000201c00 */
[----:B------:R-:W1:Y:S01]  /*2100*/  I2F.F64 R22, R24 ;  /* 0x0000001800167312 */ /* 0x000e620000201c00 */
[----:B0-----:R-:W-:-:S07]  /*2110*/  DADD R18, R2, -R18 ;  /* 0x0000000002127229 */ /* 0x001fce0000000812 */
[----:B------:R-:W0:Y:S01]  /*2120*/  I2F.F64 R20, R25 ;  /* 0x0000001900147312 */ /* 0x000e220000201c00 */
[----:B-1----:R-:W-:Y:S02]  /*2130*/  DADD R22, -R6, R22 ;  /* 0x0000000006167229 */ /* 0x002fe40000000116 */
[----:B0-----:R-:W-:Y:S02]  /*2140*/  DADD R20, -R2, R20 ;  /* 0x0000000002147229 */ /* 0x001fe40000000114 */
[----:B--2---:R-:W-:-:S06]  /*2150*/  DMUL R16, R16, R18 ;  /* 0x0000001210107228 */ /* 0x004fcc0000000000 */
[----:B---3--:R-:W-:Y:S02]  /*2160*/  DMUL R14, R14, R20 ;  /* 0x000000140e0e7228 */ /* 0x008fe40000000000 */
[----:B------:R-:W-:-:S08]  /*2170*/  DMUL R16, R22, R16 ;  /* 0x0000001016107228 */ /* 0x000fd00000000000 */
[----:B------:R-:W-:Y:S02]  /*2180*/  DFMA R14, R14, R22, R16 ;  /* 0x000000160e0e722b */ /* 0x000fe40000000010 */
[----:B------:R-:W0:Y:S01]  /*2190*/  I2F.F64 R16, R5 ;  /* 0x0000000500107312 */ /* 0x000e220000201c00 */
[----:B----4-:R-:W-:Y:S02]  /*21a0*/  DMUL R12, R20, R12 ;  /* 0x0000000c140c7228 */ /* 0x010fe40000000000 */
[----:B-----5:R-:W-:Y:S02]  /*21b0*/  DMUL R10, R18, R10 ;  /* 0x0000000a120a7228 */ /* 0x020fe40000000000 */
[----:B0-----:R-:W-:-:S08]  /*21c0*/  DADD R16, R6, -R16 ;  /* 0x0000000006107229 */ /* 0x001fd00000000810 */
[----:B------:R-:W-:-:S08]  /*21d0*/  DFMA R12, R12, R16, R14 ;  /* 0x000000100c0c722b */ /* 0x000fd0000000000e */
[----:B------:R-:W-:-:S07]  /*21e0*/  DFMA R10, R16, R10, R12 ;  /* 0x0000000a100a722b */ /* 0x000fce000000000c */
[----:B------:R0:W-:Y:S04]  /*21f0*/  STG.E.64 desc[UR8][R8.64], R10 ;  /* 0x0000000a08007986 */ /* 0x0001e8000c101b08 */
.L_x_1320:
[----:B------:R-:W-:Y:S05]  /*2200*/  BSYNC.RECONVERGENT B0 ;  /* 0x0000000000007941 */ /* 0x000fea0003800200 */
.L_x_1319:
[----:B------:R-:W1:Y:S08]  /*2210*/  @!P2 LDC R13, c[0x0][0x3b0] ;  /* 0x0000ec00ff0dab82 */ /* 0x000e700000000800 */
[----:B0-----:R-:W0:Y:S01]  /*2220*/  @!P2 LDC.64 R10, c[0x0][0x3a8] ;  /* 0x0000ea00ff0aab82 */ /* 0x001e220000000a00 */
[-CC-:B-1----:R-:W-:Y:S02]  /*2230*/  @!P2 IMAD R19, R24, R13.reuse, R0.reuse ;  /* 0x0000000d1813a224 */ /* 0x182fe400078e0200 */
[----:B------:R-:W-:-:S02]  /*2240*/  @!P2 IMAD R15, R5, R13, R0 ;  /* 0x0000000d050fa224 */ /* 0x000fc400078e0200 */
[----:B0-----:R-:W-:-:S05]  /*2250*/  @!P2 IMAD.WIDE R18, R19, 0x8, R10 ;  /* 0x000000081312a825 */ /* 0x001fca00078e020a */
[----:B------:R-:W2:Y:S01]  /*2260*/  @!P2 LDG.E.64 R12, desc[UR8][R18.64] ;  /* 0x00000008120ca981 */ /* 0x000ea2000c1e1b00 */
[----:B------:R-:W-:-:S06]  /*2270*/  @!P2 IMAD.WIDE R14, R15, 0x8, R10 ;  /* 0x000000080f0ea825 */ /* 0x000fcc00078e020a */
[----:B------:R-:W3:Y:S01]  /*2280*/  @!P2 LDG.E.64 R14, desc[UR8][R14.64] ;  /* 0x000000080e0ea981 */ /* 0x000ee2000c1e1b00 */
[----:B------:R-:W-:Y:S01]  /*2290*/  ISETP.NE.OR P1, PT, R5, R24, !P1 ;  /* 0x000000180500720c */ /* 0x000fe20004f25670 */
[----:B------:R-:W0:Y:S08]  /*22a0*/  @!P2 I2F.F64 R20, R5 ;  /* 0x000000050014a312 */ /* 0x000e300000201c00 */
[----:B------:R-:W1:Y:S04]  /*22b0*/  @!P2 I2F.F64 R16, R24 ;  /* 0x000000180010a312 */ /* 0x000e680000201c00 */
[----:B------:R-:W4:Y:S01]  /*22c0*/  @!P1 LDC R4, c[0x0][0x3b0] ;  /* 0x0000ec00ff049b82 */ /* 0x000f220000000800 */
[----:B0-----:R-:W-:-:S07]  /*22d0*/  @!P2 DADD R20, R6, -R20 ;  /* 0x000000000614a229 */ /* 0x001fce0000000814 */
[----:B------:R-:W0:Y:S01]  /*22e0*/  @!P1 LDC.64 R10, c[0x0][0x3a8] ;  /* 0x0000ea00ff0a9b82 */ /* 0x000e220000000a00 */
[----:B-1----:R-:W-:Y:S01]  /*22f0*/  @!P2 DADD R16, -R6, R16 ;  /* 0x000000000610a229 */ /* 0x002fe20000000110 */
[----:B----4-:R-:W-:Y:S01]  /*2300*/  @!P1 IMAD R7, R5, R4, R25 ;  /* 0x0000000405079224 */ /* 0x010fe200078e0219 */
[----:B--2---:R-:W-:-:S08]  /*2310*/  @!P2 DMUL R12, R20, R12 ;  /* 0x0000000c140ca228 */ /* 0x004fd00000000000 */
[----:B---3--:R-:W-:Y:S01]  /*2320*/  @!P2 DFMA R12, R16, R14, R12 ;  /* 0x0000000e100ca22b */ /* 0x008fe2000000000c */
[----:B0-----:R-:W-:-:S04]  /*2330*/  @!P1 IMAD.WIDE R16, R7, 0x8, R10 ;  /* 0x0000000807109825 */ /* 0x001fc800078e020a */
[----:B------:R-:W-:Y:S02]  /*2340*/  @!P1 IMAD R15, R5, R4, R0 ;  /* 0x00000004050f9224 */ /* 0x000fe400078e0200 */
[----:B------:R0:W-:Y:S04]  /*2350*/  @!P2 STG.E.64 desc[UR8][R8.64], R12 ;  /* 0x0000000c0800a986 */ /* 0x0001e8000c101b08 */
[----:B------:R-:W2:Y:S01]  /*2360*/  @!P1 LDG.E.64 R6, desc[UR8][R16.64] ;  /* 0x0000000810069981 */ /* 0x000ea2000c1e1b00 */
[----:B------:R-:W-:-:S06]  /*2370*/  @!P1 IMAD.WIDE R10, R15, 0x8, R10 ;  /* 0x000000080f0a9825 */ /* 0x000fcc00078e020a */
[----:B------:R-:W3:Y:S01]  /*2380*/  @!P1 LDG.E.64 R10, desc[UR8][R10.64] ;  /* 0x000000080a0a9981 */ /* 0x000ee2000c1e1b00 */
[----:B------:R-:W1:Y:S01]  /*2390*/  @!P1 I2F.F64 R18, R0 ;  /* 0x0000000000129312 */ /* 0x000e620000201c00 */
[----:B------:R-:W-:-:S07]  /*23a0*/  ISETP.NE.OR P0, PT, R5, R24, P0 ;  /* 0x000000180500720c */ /* 0x000fce0000705670 */
[----:B------:R-:W4:Y:S01]  /*23b0*/  @!P1 I2F.F64 R14, R25 ;  /* 0x00000019000e9312 */ /* 0x000f220000201c00 */
[C---:B-1----:R-:W-:Y:S02]  /*23c0*/  @!P1 DADD R18, R2.reuse, -R18 ;  /* 0x0000000002129229 */ /* 0x042fe40000000812 */
[----:B----4-:R-:W-:-:S06]  /*23d0*/  @!P1 DADD R14, -R2, R14 ;  /* 0x00000000020e9229 */ /* 0x010fcc000000010e */
[----:B--2---:R-:W-:-:S08]  /*23e0*/  @!P1 DMUL R6, R18, R6 ;  /* 0x0000000612069228 */ /* 0x004fd00000000000 */
[----:B---3--:R-:W-:-:S07]  /*23f0*/  @!P1 DFMA R6, R14, R10, R6 ;  /* 0x0000000a0e06922b */ /* 0x008fce0000000006 */
[----:B------:R0:W-:Y:S01]  /*2400*/  @!P1 STG.E.64 desc[UR8][R8.64], R6 ;  /* 0x0000000608009986 */ /* 0x0001e2000c101b08 */
[----:B------:R-:W-:Y:S05]  /*2410*/  @P0 EXIT ;  /* 0x000000000000094d */ /* 0x000fea0003800000 */
[----:B------:R-:W1:Y:S01]  /*2420*/  LDC.64 R2, c[0x0][0x3a8] ;  /* 0x0000ea00ff027b82 */ /* 0x000e620000000a00 */
[----:B------:R-:W2:Y:S02]  /*2430*/  LDCU UR4, c[0x0][0x3b0] ;  /* 0x00007600ff0477ac */ /* 0x000ea40008000800 */
[----:B--2---:R-:W-:-:S04]  /*2440*/  IMAD R5, R5, UR4, R0 ;  /* 0x0000000405057c24 */ /* 0x004fc8000f8e0200 */
[----:B-1----:R-:W-:-:S06]  /*2450*/  IMAD.WIDE R2, R5, 0x8, R2 ;  /* 0x0000000805027825 */ /* 0x002fcc00078e0202 */
[----:B------:R-:W2:Y:S04]  /*2460*/  LDG.E.64 R2, desc[UR8][R2.64] ;  /* 0x0000000802027981 */ /* 0x000ea8000c1e1b00 */
[----:B--2---:R-:W-:Y:S01]  /*2470*/  STG.E.64 desc[UR8][R8.64], R2 ;  /* 0x0000000208007986 */ /* 0x004fe2000c101b08 */
[----:B------:R-:W-:Y:S05]  /*2480*/  EXIT ;  /* 0x000000000000794d */ /* 0x000fea0003800000 */
        .weak           $__internal_27_$__cuda_sm20_div_rn_f64_full
        .type           $__internal_27_$__cuda_sm20_div_rn_f64_full,@function
        .size           $__internal_27_$__cuda_sm20_div_rn_f64_full,(.L_x_1591 - $__internal_27_$__cuda_sm20_div_rn_f64_full)
$__internal_27_$__cuda_sm20_div_rn_f64_full:
[----:B------:R-:W-:Y:S01]  /*2490*/  FSETP.GEU.AND P2, PT, |R15|, 1.469367938527859385e-39, PT ;  /* 0x001000000f00780b */ /* 0x000fe20003f4e200 */
[----:B------:R-:W-:Y:S01]  /*24a0*/  IMAD.MOV.U32 R14, RZ, RZ, R2 ;  /* 0x000000ffff0e7224 */ /* 0x000fe200078e0002 */
[C---:B------:R-:W-:Y:S01]  /*24b0*/  FSETP.GEU.AND P0, PT, |R19|.reuse, 1.469367938527859385e-39, PT ;  /* 0x001000001300780b */ /* 0x040fe20003f0e200 */
[----:B------:R-:W-:Y:S01]  /*24c0*/  IMAD.MOV.U32 R22, RZ, RZ, 0x1 ;  /* 0x00000001ff167424 */ /* 0x000fe200078e00ff */
[----:B------:R-:W-:Y:S01]  /*24d0*/  MOV R18, R16 ;  /* 0x0000001000127202 */ /* 0x000fe20000000f00 */
[----:B------:R-:W-:Y:S01]  /*24e0*/  BSSY.RECONVERGENT B1, `(.L_x_1321) ;  /* 0x0000053000017945 */ /* 0x000fe20003800200 */
[----:B------:R-:W-:Y:S02]  /*24f0*/  LOP3.LUT R17, R19, 0x800fffff, RZ, 0xc0, !PT ;  /* 0x800fffff13117812 */ /* 0x000fe400078ec0ff */
[----:B------:R-:W-:Y:S02]  /*2500*/  LOP3.LUT R0, R15, 0x7ff00000, RZ, 0xc0, !PT ;  /* 0x7ff000000f007812 */ /* 0x000fe400078ec0ff */
[----:B------:R-:W-:-:S02]  /*2510*/  LOP3.LUT R17, R17, 0x3ff00000, RZ, 0xfc, !PT ;  /* 0x3ff0000011117812 */ /* 0x000fc400078efcff */
[C---:B------:R-:W-:Y:S01]  /*2520*/  LOP3.LUT R25, R19.reuse, 0x7ff00000, RZ, 0xc0, !PT ;  /* 0x7ff0000013197812 */ /* 0x040fe200078ec0ff */
[----:B------:R-:W-:Y:S01]  /*2530*/  @!P2 IMAD.MOV.U32 R26, RZ, RZ, RZ ;  /* 0x000000ffff1aa224 */ /* 0x000fe200078e00ff */
[----:B------:R-:W-:Y:S01]  /*2540*/  @!P2 LOP3.LUT R2, R19, 0x7ff00000, RZ, 0xc0, !PT ;  /* 0x7ff000001302a812 */ /* 0x000fe200078ec0ff */
[----:B------:R-:W-:Y:S01]  /*2550*/  @!P0 DMUL R16, R18, 8.98846567431157953865e+307 ;  /* 0x7fe0000012108828 */ /* 0x000fe20000000000 */
[C---:B------:R-:W-:Y:S02]  /*2560*/  ISETP.GE.U32.AND P1, PT, R0.reuse, R25, PT ;  /* 0x000000190000720c */ /* 0x040fe40003f26070 */
[----:B------:R-:W-:Y:S01]  /*2570*/  @!P2 ISETP.GE.U32.AND P3, PT, R0, R2, PT ;  /* 0x000000020000a20c */ /* 0x000fe20003f66070 */
[----:B------:R-:W-:Y:S02]  /*2580*/  IMAD.MOV.U32 R2, RZ, RZ, 0x1ca00000 ;  /* 0x1ca00000ff027424 */ /* 0x000fe400078e00ff */
[----:B------:R-:W0:Y:S03]  /*2590*/  MUFU.RCP64H R23, R17 ;  /* 0x0000001100177308 */ /* 0x000e260000001800 */
[----:B------:R-:W-:-:S02]  /*25a0*/  @!P2 SEL R20, R2, 0x63400000, !P3 ;  /* 0x634000000214a807 */ /* 0x000fc40005800000 */
[----:B------:R-:W-:Y:S02]  /*25b0*/  SEL R21, R2, 0x63400000, !P1 ;  /* 0x6340000002157807 */ /* 0x000fe40004800000 */
[--C-:B------:R-:W-:Y:S02]  /*25c0*/  @!P2 LOP3.LUT R20, R20, 0x80000000, R15.reuse, 0xf8, !PT ;  /* 0x800000001414a812 */ /* 0x100fe400078ef80f */
[----:B------:R-:W-:Y:S02]  /*25d0*/  LOP3.LUT R21, R21, 0x800fffff, R15, 0xf8, !PT ;  /* 0x800fffff15157812 */ /* 0x000fe400078ef80f */
[----:B------:R-:W-:Y:S01]  /*25e0*/  @!P2 LOP3.LUT R27, R20, 0x100000, RZ, 0xfc, !PT ;  /* 0x00100000141ba812 */ /* 0x000fe200078efcff */
[----:B------:R-:W-:Y:S01]  /*25f0*/  IMAD.MOV.U32 R20, RZ, RZ, R14 ;  /* 0x000000ffff147224 */ /* 0x000fe200078e000e */
[----:B------:R-:W-:-:S05]  /*2600*/  @!P0 LOP3.LUT R25, R17, 0x7ff00000, RZ, 0xc0, !PT ;  /* 0x7ff0000011198812 */ /* 0x000fca00078ec0ff */
        /* <DEDUP_REMOVED lines=10> */
[----:B------:R-:W-:-:S04]  /*26b0*/  IADD3 R26, PT, PT, R0, -0x1, RZ ;  /* 0xffffffff001a7810 */ /* 0x000fc80007ffe0ff */
[----:B------:R-:W-:Y:S01]  /*26c0*/  ISETP.GT.U32.AND P0, PT, R26, 0x7feffffe, PT ;  /* 0x7feffffe1a00780c */ /* 0x000fe20003f04070 */
[----:B------:R-:W-:-:S05]  /*26d0*/  VIADD R26, R25, 0xffffffff ;  /* 0xffffffff191a7836 */ /* 0x000fca0000000000 */
[----:B------:R-:W-:-:S13]  /*26e0*/  ISETP.GT.U32.OR P0, PT, R26, 0x7feffffe, P0 ;  /* 0x7feffffe1a00780c */ /* 0x000fda0000704470 */
[----:B------:R-:W-:Y:S05]  /*26f0*/  @P0 BRA `(.L_x_1322) ;  /* 0x0000000000700947 */ /* 0x000fea0003800000 */
[----:B------:R-:W-:Y:S02]  /*2700*/  LOP3.LUT R14, R15, 0x7ff00000, RZ, 0xc0, !PT ;  /* 0x7ff000000f0e7812 */ /* 0x000fe400078ec0ff */
[----:B------:R-:W-:-:S04]  /*2710*/  LOP3.LUT R0, R19, 0x7ff00000, RZ, 0xc0, !PT ;  /* 0x7ff0000013007812 */ /* 0x000fc800078ec0ff */
[CC--:B------:R-:W-:Y:S02]  /*2720*/  VIADDMNMX R15, R14.reuse, -R0.reuse, 0xb9600000, !PT ;  /* 0xb96000000e0f7446 */ /* 0x0c0fe40007800900 */
[----:B------:R-:W-:Y:S01]  /*2730*/  ISETP.GE.U32.AND P0, PT, R14, R0, PT ;  /* 0x000000000e00720c */ /* 0x000fe20003f06070 */
[----:B------:R-:W-:Y:S01]  /*2740*/  IMAD.MOV.U32 R14, RZ, RZ, RZ ;  /* 0x000000ffff0e7224 */ /* 0x000fe200078e00ff */
[----:B------:R-:W-:Y:S02]  /*2750*/  VIMNMX R15, PT, PT, R15, 0x46a00000, PT ;  /* 0x46a000000f0f7848 */ /* 0x000fe40003fe0100 */
[----:B------:R-:W-:-:S05]  /*2760*/  SEL R2, R2, 0x63400000, !P0 ;  /* 0x6340000002027807 */ /* 0x000fca0004000000 */
[----:B------:R-:W-:-:S04]  /*2770*/  IMAD.IADD R2, R15, 0x1, -R2 ;  /* 0x000000010f027824 */ /* 0x000fc800078e0a02 */
[----:B------:R-:W-:-:S06]  /*2780*/  VIADD R15, R2, 0x7fe00000 ;  /* 0x7fe00000020f7836 */ /* 0x000fcc0000000000 */
[----:B------:R-:W-:-:S10]  /*2790*/  DMUL R26, R22, R14 ;  /* 0x0000000e161a7228 */ /* 0x000fd40000000000 */
[----:B------:R-:W-:-:S13]  /*27a0*/  FSETP.GTU.AND P0, PT, |R27|, 1.469367938527859385e-39, PT ;  /* 0x001000001b00780b */ /* 0x000fda0003f0c200 */
[----:B------:R-:W-:Y:S05]  /*27b0*/  @P0 BRA `(.L_x_1323) ;  /* 0x0000000000940947 */ /* 0x000fea0003800000 */
[----:B------:R-:W-:-:S06]  /*27c0*/  DFMA R16, R22, -R16, R20 ;  /* 0x800000101610722b */ /* 0x000fcc0000000014 */
[----:B------:R-:W-:-:S04]  /*27d0*/  MOV R16, RZ ;  /* 0x000000ff00107202 */ /* 0x000fc80000000f00 */
[C---:B------:R-:W-:Y:S02]  /*27e0*/  FSETP.NEU.AND P0, PT, R17.reuse, RZ, PT ;  /* 0x000000ff1100720b */ /* 0x040fe40003f0d000 */
[----:B------:R-:W-:-:S04]  /*27f0*/  LOP3.LUT R18, R17, 0x80000000, R19, 0x48, !PT ;  /* 0x8000000011127812 */ /* 0x000fc800078e4813 */
[----:B------:R-:W-:-:S07]  /*2800*/  LOP3.LUT R17, R18, R15, RZ, 0xfc, !PT ;  /* 0x0000000f12117212 */ /* 0x000fce00078efcff */
[----:B------:R-:W-:Y:S05]  /*2810*/  @!P0 BRA `(.L_x_1323) ;  /* 0x00000000007c8947 */ /* 0x000fea0003800000 */
[----:B------:R-:W-:Y:S01]  /*2820*/  IMAD.MOV R15, RZ, RZ, -R2 ;  /* 0x000000ffff0f7224 */ /* 0x000fe200078e0a02 */
[----:B------:R-:W-:Y:S01]  /*2830*/  DMUL.RP R16, R22, R16 ;  /* 0x0000001016107228 */ /* 0x000fe20000008000 */
[----:B------:R-:W-:-:S06]  /*2840*/  IMAD.MOV.U32 R14, RZ, RZ, RZ ;  /* 0x000000ffff0e7224 */ /* 0x000fcc00078e00ff */
[----:B------:R-:W-:-:S06]  /*2850*/  DFMA R14, R26, -R14, R22 ;  /* 0x8000000e1a0e722b */ /* 0x000fcc0000000016 */
[----:B------:R-:W-:-:S04]  /*2860*/  IADD3 R14, PT, PT, -R2, -0x43300000, RZ ;  /* 0xbcd00000020e7810 */ /* 0x000fc80007ffe1ff */
[----:B------:R-:W-:Y:S02]  /*2870*/  FSETP.NEU.AND P0, PT, |R15|, R14, PT ;  /* 0x0000000e0f00720b */ /* 0x000fe40003f0d200 */
[----:B------:R-:W-:Y:S02]  /*2880*/  LOP3.LUT R15, R17, R18, RZ, 0x3c, !PT ;  /* 0x00000012110f7212 */ /* 0x000fe400078e3cff */
[----:B------:R-:W-:Y:S02]  /*2890*/  FSEL R26, R16, R26, !P0 ;  /* 0x0000001a101a7208 */ /* 0x000fe40004000000 */
[----:B------:R-:W-:Y:S01]  /*28a0*/  FSEL R27, R15, R27, !P0 ;  /* 0x0000001b0f1b7208 */ /* 0x000fe20004000000 */
[----:B------:R-:W-:Y:S06]  /*28b0*/  BRA `(.L_x_1323) ;  /* 0x0000000000547947 */ /* 0x000fec0003800000 */
.L_x_1322:
        /* <DEDUP_REMOVED lines=16> */
.L_x_1325:
[----:B------:R-:W-:Y:S01]  /*29c0*/  LOP3.LUT R27, R19, 0x80000, RZ, 0xfc, !PT ;  /* 0x00080000131b7812 */ /* 0x000fe200078efcff */
[----:B------:R-:W-:Y:S01]  /*29d0*/  IMAD.MOV.U32 R26, RZ, RZ, R18 ;  /* 0x000000ffff1a7224 */ /* 0x000fe200078e0012 */
[----:B------:R-:W-:Y:S06]  /*29e0*/  BRA `(.L_x_1323) ;  /* 0x0000000000087947 */ /* 0x000fec0003800000 */
.L_x_1324:
[----:B------:R-:W-:Y:S01]  /*29f0*/  LOP3.LUT R27, R15, 0x80000, RZ, 0xfc, !PT ;  /* 0x000800000f1b7812 */ /* 0x000fe200078efcff */
[----:B------:R-:W-:-:S07]  /*2a00*/  IMAD.MOV.U32 R26, RZ, RZ, R14 ;  /* 0x000000ffff1a7224 */ /* 0x000fce00078e000e */
.L_x_1323:
[----:B------:R-:W-:Y:S05]  /*2a10*/  BSYNC.RECONVERGENT B1 ;  /* 0x0000000000017941 */ /* 0x000fea0003800200 */
.L_x_1321:
[----:B------:R-:W-:Y:S01]  /*2a20*/  IMAD.MOV.U32 R2, RZ, RZ, R3 ;  /* 0x000000ffff027224 */ /* 0x000fe200078e0003 */
[----:B------:R-:W-:Y:S01]  /*2a30*/  MOV R16, R26 ;  /* 0x0000001a00107202 */ /* 0x000fe20000000f00 */
[----:B------:R-:W-:Y:S02]  /*2a40*/  IMAD.MOV.U32 R3, RZ, RZ, 0x0 ;  /* 0x00000000ff037424 */ /* 0x000fe400078e00ff */
[----:B------:R-:W-:Y:S02]  /*2a50*/  IMAD.MOV.U32 R17, RZ, RZ, R27 ;  /* 0x000000ffff117224 */ /* 0x000fe400078e001b */
[----:B------:R-:W-:Y:S05]  /*2a60*/  RET.REL.NODEC R2 `(_Z21phase_number_interpolPdS_S_S_S_S_iii) ;  /* 0xffffffd402647950 */ /* 0x000fea0003c3ffff */
.L_x_1326:
        /* <DEDUP_REMOVED lines=9> */
.L_x_1591:


//--------------------- .text._Z16entropy_interpolPdS_S_S_S_S_iii --------------------------
	.section	.text._Z16entropy_interpolPdS_S_S_S_S_iii,"ax",@progbits
	.align	128
        .global         _Z16entropy_interpolPdS_S_S_S_S_iii
        .type           _Z16entropy_interpolPdS_S_S_S_S_iii,@function
        .size           _Z16entropy_interpolPdS_S_S_S_S_iii,(.L_x_1592 - _Z16entropy_interpolPdS_S_S_S_S_iii)
        .other          _Z16entropy_interpolPdS_S_S_S_S_iii,@"STO_CUDA_ENTRY STV_DEFAULT"
_Z16entropy_interpolPdS_S_S_S_S_iii:
.text._Z16entropy_interpolPdS_S_S_S_S_iii:
        /* <DEDUP_REMOVED lines=10> */
[----:B------:R-:W0:Y:S02]  /*00a0*/  LDC.64 R4, c[0x0][0x388] ;  /* 0x0000e200ff047b82 */ /* 0x000e240000000a00 */
[----:B0-----:R-:W-:-:S06]  /*00b0*/  IMAD.WIDE R4, R26, 0x8, R4 ;  /* 0x000000081a047825 */ /* 0x001fcc00078e0204 */
[----:B-1----:R-:W2:Y:S02]  /*00c0*/  LDG.E.64 R4, desc[UR8][R4.64+-0x8] ;  /* 0xfffff80804047981 */ /* 0x002ea4000c1e1b00 */
[----:B--2---:R-:W-:Y:S01]  /*00d0*/  ISETP.GT.AND P0, PT, R5, 0xfffff, PT ;  /* 0x000fffff0500780c */ /* 0x004fe20003f04270 */
[----:B------:R-:W-:Y:S02]  /*00e0*/  IMAD.MOV.U32 R6, RZ, RZ, R4 ;  /* 0x000000ffff067224 */ /* 0x000fe400078e0004 */
[--C-:B------:R-:W-:Y:S02]  /*00f0*/  IMAD.MOV.U32 R7, RZ, RZ, R5.reuse ;  /* 0x000000ffff077224 */ /* 0x100fe400078e0005 */
[----:B------:R-:W-:-:S08]  /*0100*/  IMAD.MOV.U32 R3, RZ, RZ, R5 ;  /* 0x000000ffff037224 */ /* 0x000fd000078e0005 */
        /* <DEDUP_REMOVED lines=10> */
[----:B------:R-:W-:Y:S01]  /*01b0*/  MOV R14, 0x8b7a8b04 ;  /* 0x8b7a8b04000e7802 */ /* 0x000fe20000000f00 */
[----:B------:R-:W-:Y:S01]  /*01c0*/  IMAD.MOV.U32 R15, RZ, RZ, 0x3ed0ee25 ;  /* 0x3ed0ee25ff0f7424 */ /* 0x000fe200078e00ff */
[----:B------:R-:W-:Y:S01]  /*01d0*/  LOP3.LUT R5, R5, 0x3ff00000, RZ, 0xfc, !PT ;  /* 0x3ff0000005057812 */ /* 0x000fe200078efcff */
[----:B------:R-:W-:Y:S01]  /*01e0*/  UMOV UR4, 0x3ae80f1e ;  /* 0x3ae80f1e00047882 */ /* 0x000fe20000000000 */
[----:B------:R-:W-:Y:S01]  /*01f0*/  UMOV UR5, 0x3eb1380b ;  /* 0x3eb1380b00057882 */ /* 0x000fe20000000000 */
[----:B------:R-:W-:Y:S01]  /*0200*/  LEA.HI R16, R3, R2, RZ, 0xc ;  /* 0x0000000203107211 */ /* 0x000fe200078f60ff */
[----:B------:R-:W-:Y:S01]  /*0210*/  IMAD.MOV.U32 R17, RZ, RZ, 0x43300000 ;  /* 0x43300000ff117424 */ /* 0x000fe200078e00ff */
[----:B------:R-:W-:Y:S01]  /*0220*/  ISETP.GE.U32.AND P0, PT, R5, 0x3ff6a09f, PT ;  /* 0x3ff6a09f0500780c */ /* 0x000fe20003f06070 */
[----:B------:R-:W-:Y:S01]  /*0230*/  UMOV UR6, 0x80000000 ;  /* 0x8000000000067882 */ /* 0x000fe20000000000 */
[----:B------:R-:W-:-:S11]  /*0240*/  UMOV UR7, 0x43300000 ;  /* 0x4330000000077882 */ /* 0x000fd60000000000 */
        /* <DEDUP_REMOVED lines=52> */
.L_x_1327:
[----:B------:R-:W-:Y:S01]  /*0590*/  IMAD.MOV.U32 R2, RZ, RZ, 0x0 ;  /* 0x00000000ff027424 */ /* 0x000fe200078e00ff */
[----:B------:R-:W-:Y:S02]  /*05a0*/  MOV R3, 0x7ff00000 ;  /* 0x7ff0000000037802 */ /* 0x000fe40000000f00 */
[----:B------:R-:W-:-:S04]  /*05b0*/  LOP3.LUT P0, RZ, R7, 0x7fffffff, RZ, 0xc0, !PT ;  /* 0x7fffffff07ff7812 */ /* 0x000fc8000780c0ff */
[----:B------:R-:W-:-:S10]  /*05c0*/  DFMA R2, R6, R2, +INF ;  /* 0x7ff000000602742b */ /* 0x000fd40000000002 */
[----:B------:R-:W-:Y:S02]  /*05d0*/  FSEL R4, R2, RZ, P0 ;  /* 0x000000ff02047208 */ /* 0x000fe40000000000 */
[----:B------:R-:W-:-:S07]  /*05e0*/  FSEL R5, R3, -QNAN , P0 ;  /* 0xfff0000003057808 */ /* 0x000fce0000000000 */
.L_x_1328:
[----:B------:R-:W0:Y:S02]  /*05f0*/  LDC.64 R2, c[0x0][0x388] ;  /* 0x0000e200ff027b82 */ /* 0x000e240000000a00 */
[----:B0-----:R-:W2:Y:S01]  /*0600*/  LDG.E.64 R6, desc[UR8][R2.64] ;  /* 0x0000000802067981 */ /* 0x001ea2000c1e1b00 */
[----:B------:R-:W-:Y:S01]  /*0610*/  IMAD.MOV.U32 R14, RZ, RZ, -0x3ff ;  /* 0xfffffc01ff0e7424 */ /* 0x000fe200078e00ff */
[----:B--2---:R-:W-:Y:S01]  /*0620*/  ISETP.GT.AND P0, PT, R7, 0xfffff, PT ;  /* 0x000fffff0700780c */ /* 0x004fe20003f04270 */
[--C-:B------:R-:W-:Y:S02]  /*0630*/  IMAD.MOV.U32 R8, RZ, RZ, R6.reuse ;  /* 0x000000ffff087224 */ /* 0x100fe400078e0006 */
[--C-:B------:R-:W-:Y:S02]  /*0640*/  IMAD.MOV.U32 R9, RZ, RZ, R7.reuse ;  /* 0x000000ffff097224 */ /* 0x100fe400078e0007 */
[----:B------:R-:W-:Y:S02]  /*0650*/  IMAD.MOV.U32 R15, RZ, RZ, R7 ;  /* 0x000000ffff0f7224 */ /* 0x000fe400078e0007 */
[----:B------:R-:W-:-:S02]  /*0660*/  IMAD.MOV.U32 R20, RZ, RZ, R6 ;  /* 0x000000ffff147224 */ /* 0x000fc400078e0006 */
[----:B------:R-:W-:Y:S02]  /*0670*/  IMAD.MOV.U32 R3, RZ, RZ, R7 ;  /* 0x000000ffff037224 */ /* 0x000fe400078e0007 */
[----:B------:R-:W-:Y:S02]  /*0680*/  IMAD.MOV.U32 R2, RZ, RZ, R6 ;  /* 0x000000ffff027224 */ /* 0x000fe400078e0006 */
[----:B------:R-:W-:Y:S01]  /*0690*/  @!P0 DMUL R8, R6, 1.80143985094819840000e+16 ;  /* 0x4350000006088828 */ /* 0x000fe20000000000 */
[----:B------:R-:W-:-:S09]  /*06a0*/  @!P0 MOV R14, 0xfffffbcb ;  /* 0xfffffbcb000e8802 */ /* 0x000fd20000000f00 */
[----:B------:R-:W-:Y:S02]  /*06b0*/  @!P0 IMAD.MOV.U32 R15, RZ, RZ, R9 ;  /* 0x000000ffff0f8224 */ /* 0x000fe400078e0009 */
[----:B------:R-:W-:-:S03]  /*06c0*/  @!P0 IMAD.MOV.U32 R20, RZ, RZ, R8 ;  /* 0x000000ffff148224 */ /* 0x000fc600078e0008 */
[----:B------:R-:W-:-:S04]  /*06d0*/  IADD3 R10, PT, PT, R15, -0x1, RZ ;  /* 0xffffffff0f0a7810 */ /* 0x000fc80007ffe0ff */
[----:B------:R-:W-:-:S13]  /*06e0*/  ISETP.GT.U32.AND P1, PT, R10, 0x7feffffe, PT ;  /* 0x7feffffe0a00780c */ /* 0x000fda0003f24070 */
[----:B------:R-:W-:Y:S05]  /*06f0*/  @P1 BRA `(.L_x_1329) ;  /* 0x0000000400001947 */ /* 0x000fea0003800000 */
[C---:B------:R-:W-:Y:S01]  /*0700*/  LOP3.LUT R8, R15.reuse, 0xfffff, RZ, 0xc0, !PT ;  /* 0x000fffff0f087812 */ /* 0x040fe200078ec0ff */
[----:B------:R-:W-:Y:S01]  /*0710*/  IMAD.MOV.U32 R19, RZ, RZ, 0x3ed0ee25 ;  /* 0x3ed0ee25ff137424 */ /* 0x000fe200078e00ff */
[----:B------:R-:W-:Y:S01]  /*0720*/  MOV R18, 0x8b7a8b04 ;  /* 0x8b7a8b0400127802 */ /* 0x000fe20000000f00 */
[----:B------:R-:W-:Y:S01]  /*0730*/  UMOV UR4, 0x3ae80f1e ;  /* 0x3ae80f1e00047882 */ /* 0x000fe20000000000 */
[----:B------:R-:W-:Y:S01]  /*0740*/  LOP3.LUT R21, R8, 0x3ff00000, RZ, 0xfc, !PT ;  /* 0x3ff0000008157812 */ /* 0x000fe200078efcff */
[----:B------:R-:W-:Y:S01]  /*0750*/  IMAD.MOV.U32 R8, RZ, RZ, RZ ;  /* 0x000000ffff087224 */ /* 0x000fe200078e00ff */
        /* <DEDUP_REMOVED lines=58> */
.L_x_1329:
[----:B------:R-:W-:Y:S01]  /*0b00*/  IMAD.MOV.U32 R10, RZ, RZ, 0x0 ;  /* 0x00000000ff0a7424 */ /* 0x000fe200078e00ff */
[----:B------:R-:W-:Y:S02]  /*0b10*/  MOV R11, 0x7ff00000 ;  /* 0x7ff00000000b7802 */ /* 0x000fe40000000f00 */
[----:B------:R-:W-:-:S04]  /*0b20*/  LOP3.LUT P0, RZ, R9, 0x7fffffff, RZ, 0xc0, !PT ;  /* 0x7fffffff09ff7812 */ /* 0x000fc8000780c0ff */
[----:B------:R-:W-:-:S10]  /*0b30*/  DFMA R10, R8, R10, +INF ;  /* 0x7ff00000080a742b */ /* 0x000fd4000000000a */
[----:B------:R-:W-:Y:S02]  /*0b40*/  FSEL R18, R10, RZ, P0 ;  /* 0x000000ff0a127208 */ /* 0x000fe40000000000 */
[----:B------:R-:W-:-:S07]  /*0b50*/  FSEL R19, R11, -QNAN , P0 ;  /* 0xfff000000b137808 */ /* 0x000fce0000000000 */
.L_x_1330:
[----:B------:R-:W0:Y:S08]  /*0b60*/  LDC R9, c[0x0][0x3b0] ;  /* 0x0000ec00ff097b82 */ /* 0x000e300000000800 */
[----:B------:R-:W0:Y:S02]  /*0b70*/  LDC.64 R16, c[0x0][0x398] ;  /* 0x0000e600ff107b82 */ /* 0x000e240000000a00 */
[----:B0-----:R-:W-:-:S05]  /*0b80*/  IMAD.WIDE R16, R9, 0x8, R16 ;  /* 0x0000000809107825 */ /* 0x001fca00078e0210 */
[----:B------:R0:W2:Y:S01]  /*0b90*/  LDG.E.64 R14, desc[UR8][R16.64+-0x8] ;  /* 0xfffff808100e7981 */ /* 0x0000a2000c1e1b00 */
[----:B------:R-:W-:Y:S01]  /*0ba0*/  UMOV UR4, 0xbaaafad3 ;  /* 0xbaaafad300047882 */ /* 0x000fe20000000000 */
[----:B------:R-:W-:Y:S01]  /*0bb0*/  UMOV UR5, 0x3c695355 ;  /* 0x3c69535500057882 */ /* 0x000fe20000000000 */
[----:B------:R-:W-:Y:S01]  /*0bc0*/  UMOV UR6, 0x1526e50e ;  /* 0x1526e50e00067882 */ /* 0x000fe20000000000 */
[----:B------:R-:W-:Y:S01]  /*0bd0*/  DMUL R12, R4, UR4 ;  /* 0x00000004040c7c28 */ /* 0x000fe20008000000 */
[----:B------:R-:W-:Y:S01]  /*0be0*/  UMOV UR7, 0x3fdbcb7b ;  /* 0x3fdbcb7b00077882 */ /* 0x000fe20000000000 */
[----:B------:R-:W-:Y:S01]  /*0bf0*/  DMUL R10, R18, UR4 ;  /* 0x00000004120a7c28 */ /* 0x000fe20008000000 */
[----:B0-----:R-:W-:-:S05]  /*0c00*/  MOV R16, 0xfffffc01 ;  /* 0xfffffc0100107802 */ /* 0x001fca0000000f00 */
[----:B------:R-:W-:Y:S02]  /*0c10*/  DFMA R4, R4, UR6, R12 ;  /* 0x0000000604047c2b */ /* 0x000fe4000800000c */
[----:B------:R-:W-:-:S08]  /*0c20*/  DFMA R10, R18, UR6, R10 ;  /* 0x00000006120a7c2b */ /* 0x000fd0000800000a */
[----:B------:R-:W-:Y:S01]  /*0c30*/  DADD R4, -R10, R4 ;  /* 0x000000000a047229 */ /* 0x000fe20000000104 */
[----:B--2---:R-:W-:Y:S01]  /*0c40*/  ISETP.GT.AND P0, PT, R15, 0xfffff, PT ;  /* 0x000fffff0f00780c */ /* 0x004fe20003f04270 */
[--C-:B------:R-:W-:Y:S02]  /*0c50*/  IMAD.MOV.U32 R8, RZ, RZ, R14.reuse ;  /* 0x000000ffff087224 */ /* 0x100fe400078e000e */
[----:B------:R-:W-:Y:S02]  /*0c60*/  IMAD.MOV.U32 R9, RZ, RZ, R15 ;  /* 0x000000ffff097224 */ /* 0x000fe400078e000f */
[----:B------:R-:W-:-:S08]  /*0c70*/  IMAD.MOV.U32 R20, RZ, RZ, R14 ;  /* 0x000000ffff147224 */ /* 0x000fd000078e000e */
[----:B------:R-:W-:Y:S01]  /*0c80*/  @!P0 DMUL R8, R8, 1.80143985094819840000e+16 ;  /* 0x4350000008088828 */ /* 0x000fe20000000000 */
[----:B------:R-:W-:-:S09]  /*0c90*/  @!P0 IMAD.MOV.U32 R16, RZ, RZ, -0x435 ;  /* 0xfffffbcbff108424 */ /* 0x000fd200078e00ff */
[----:B------:R-:W-:Y:S02]  /*0ca0*/  @!P0 IMAD.MOV.U32 R15, RZ, RZ, R9 ;  /* 0x000000ffff0f8224 */ /* 0x000fe400078e0009 */
[----:B------:R-:W-:Y:S02]  /*0cb0*/  @!P0 IMAD.MOV.U32 R20, RZ, RZ, R8 ;  /* 0x000000ffff148224 */ /* 0x000fe400078e0008 */
[----:B------:R-:W-:-:S05]  /*0cc0*/  VIADD R12, R15, 0xffffffff ;  /* 0xffffffff0f0c7836 */ /* 0x000fca0000000000 */
[----:B------:R-:W-:-:S13]  /*0cd0*/  ISETP.GT.U32.AND P1, PT, R12, 0x7feffffe, PT ;  /* 0x7feffffe0c00780c */ /* 0x000fda0003f24070 */
[----:B------:R-:W-:Y:S05]  /*0ce0*/  @P1 BRA `(.L_x_1331) ;  /* 0x0000000400001947 */ /* 0x000fea0003800000 */
[C---:B------:R-:W-:Y:S01]  /*0cf0*/  LOP3.LUT R8, R15.reuse, 0xfffff, RZ, 0xc0, !PT ;  /* 0x000fffff0f087812 */ /* 0x040fe200078ec0ff */
[----:B------:R-:W-:Y:S01]  /*0d00*/  IMAD.MOV.U32 R22, RZ, RZ, -0x748574fc ;  /* 0x8b7a8b04ff167424 */ /* 0x000fe200078e00ff */
[----:B------:R-:W-:Y:S01]  /*0d10*/  UMOV UR10, 0x3ae80f1e ;  /* 0x3ae80f1e000a7882 */ /* 0x000fe20000000000 */
[----:B------:R-:W-:Y:S01]  /*0d20*/  IMAD.MOV.U32 R23, RZ, RZ, 0x3ed0ee25 ;  /* 0x3ed0ee25ff177424 */ /* 0x000fe200078e00ff */
[----:B------:R-:W-:Y:S01]  /*0d30*/  LOP3.LUT R21, R8, 0x3ff00000, RZ, 0xfc, !PT ;  /* 0x3ff0000008157812 */ /* 0x000fe200078efcff */
[----:B------:R-:W-:Y:S01]  /*0d40*/  IMAD.MOV.U32 R8, RZ, RZ, RZ ;  /* 0x000000ffff087224 */ /* 0x000fe200078e00ff */
[----:B------:R-:W-:Y:S01]  /*0d50*/  UMOV UR11, 0x3eb1380b ;  /* 0x3eb1380b000b7882 */ /* 0x000fe20000000000 */
[----:B------:R-:W-:Y:S01]  /*0d60*/  LEA.HI R15, R15, R16, RZ, 0xc ;  /* 0x000000100f0f7211 */ /* 0x000fe200078f60ff */
[----:B------:R-:W-:Y:S01]  /*0d70*/  UMOV UR12, 0x80000000 ;  /* 0x80000000000c7882 */ /* 0x000fe20000000000 */
[----:B------:R-:W-:Y:S01]  /*0d80*/  ISETP.GE.U32.AND P0, PT, R21, 0x3ff6a09f, PT ;  /* 0x3ff6a09f1500780c */ /* 0x000fe20003f06070 */
[----:B------:R-:W-:-:S12]  /*0d90*/  UMOV UR13, 0x43300000 ;  /* 0x43300000000d7882 */ /* 0x000fd80000000000 */
[----:B------:R-:W-:Y:S02]  /*0da0*/  @P0 VIADD R9, R21, 0xfff00000 ;  /* 0xfff0000015090836 */ /* 0x000fe40000000000 */
[----:B------:R-:W-:-:S03]  /*0db0*/  @P0 VIADD R15, R15, 0x1 ;  /* 0x000000010f0f0836 */ /* 0x000fc60000000000 */
[----:B------:R-:W-:Y:S02]  /*0dc0*/  @P0 MOV R21, R9 ;  /* 0x0000000900150202 */ /* 0x000fe40000000f00 */
[----:B------:R-:W-:Y:S02]  /*0dd0*/  LOP3.LUT R14, R15, 0x80000000, RZ, 0x3c, !PT ;  /* 0x800000000f0e7812 */ /* 0x000fe400078e3cff */
[----:B------:R-:W-:Y:S02]  /*0de0*/  MOV R15, 0x43300000 ;  /* 0x43300000000f7802 */ /* 0x000fe40000000f00 */
        /* <DEDUP_REMOVED lines=48> */
.L_x_1331:
[----:B------:R-:W-:Y:S01]  /*10f0*/  IMAD.MOV.U32 R10, RZ, RZ, 0x0 ;  /* 0x00000000ff0a7424 */ /* 0x000fe200078e00ff */
[----:B------:R-:W-:Y:S01]  /*1100*/  LOP3.LUT P0, RZ, R9, 0x7fffffff, RZ, 0xc0, !PT ;  /* 0x7fffffff09ff7812 */ /* 0x000fe2000780c0ff */
[----:B------:R-:W-:-:S06]  /*1110*/  IMAD.MOV.U32 R11, RZ, RZ, 0x7ff00000 ;  /* 0x7ff00000ff0b7424 */ /* 0x000fcc00078e00ff */
[----:B------:R-:W-:-:S10]  /*1120*/  DFMA R10, R8, R10, +INF ;  /* 0x7ff00000080a742b */ /* 0x000fd4000000000a */
[----:B------:R-:W-:Y:S02]  /*1130*/  FSEL R8, R10, RZ, P0 ;  /* 0x000000ff0a087208 */ /* 0x000fe40000000000 */
[----:B------:R-:W-:-:S07]  /*1140*/  FSEL R9, R11, -QNAN , P0 ;  /* 0xfff000000b097808 */ /* 0x000fce0000000000 */
.L_x_1332:
[----:B------:R-:W0:Y:S02]  /*1150*/  LDC.64 R12, c[0x0][0x398] ;  /* 0x0000e600ff0c7b82 */ /* 0x000e240000000a00 */
[----:B0-----:R-:W2:Y:S01]  /*1160*/  LDG.E.64 R16, desc[UR8][R12.64] ;  /* 0x000000080c107981 */ /* 0x001ea2000c1e1b00 */
[----:B------:R-:W-:Y:S01]  /*1170*/  IMAD.MOV.U32 R24, RZ, RZ, -0x3ff ;  /* 0xfffffc01ff187424 */ /* 0x000fe200078e00ff */
[----:B--2---:R-:W-:Y:S01]  /*1180*/  ISETP.GT.AND P0, PT, R17, 0xfffff, PT ;  /* 0x000fffff1100780c */ /* 0x004fe20003f04270 */
[--C-:B------:R-:W-:Y:S01]  /*1190*/  IMAD.MOV.U32 R10, RZ, RZ, R16.reuse ;  /* 0x000000ffff0a7224 */ /* 0x100fe200078e0010 */
[-C--:B------:R-:W-:Y:S01]  /*11a0*/  MOV R25, R17.reuse ;  /* 0x0000001100197202 */ /* 0x080fe20000000f00 */
[----:B------:R-:W-:Y:S01]  /*11b0*/  IMAD.MOV.U32 R11, RZ, RZ, R17 ;  /* 0x000000ffff0b7224 */ /* 0x000fe200078e0011 */
[----:B------:R-:W-:Y:S01]  /*11c0*/  MOV R19, R17 ;  /* 0x0000001100137202 */ /* 0x000fe20000000f00 */
[----:B------:R-:W-:-:S08]  /*11d0*/  IMAD.MOV.U32 R18, RZ, RZ, R16 ;  /* 0x000000ffff127224 */ /* 0x000fd000078e0010 */
[----:B------:R-:W-:Y:S01]  /*11e0*/  @!P0 DMUL R10, R16, 1.80143985094819840000e+16 ;  /* 0x43500000100a8828 */ /* 0x000fe20000000000 */
[----:B------:R-:W-:-:S09]  /*11f0*/  @!P0 IMAD.MOV.U32 R24, RZ, RZ, -0x435 ;  /* 0xfffffbcbff188424 */ /* 0x000fd200078e00ff */
[----:B------:R-:W-:-:S04]  /*1200*/  @!P0 IMAD.MOV.U32 R25, RZ, RZ, R11 ;  /* 0x000000ffff198224 */ /* 0x000fc800078e000b */
[----:B------:R-:W-:-:S05]  /*1210*/  VIADD R14, R25, 0xffffffff ;  /* 0xffffffff190e7836 */ /* 0x000fca0000000000 */
[----:B------:R-:W-:Y:S01]  /*1220*/  ISETP.GT.U32.AND P1, PT, R14, 0x7feffffe, PT ;  /* 0x7feffffe0e00780c */ /* 0x000fe20003f24070 */
[----:B------:R-:W-:Y:S02]  /*1230*/  IMAD.MOV.U32 R14, RZ, RZ, R16 ;  /* 0x000000ffff0e7224 */ /* 0x000fe400078e0010 */
[----:B------:R-:W-:-:S10]  /*1240*/  @!P0 IMAD.MOV.U32 R14, RZ, RZ, R10 ;  /* 0x000000ffff0e8224 */ /* 0x000fd400078e000a */
[----:B------:R-:W-:Y:S05]  /*1250*/  @P1 BRA `(.L_x_1333) ;  /* 0x0000000000f81947 */ /* 0x000fea0003800000 */
[C---:B------:R-:W-:Y:S01]  /*1260*/  LOP3.LUT R10, R25.reuse, 0xfffff, RZ, 0xc0, !PT ;  /* 0x000fffff190a7812 */ /* 0x040fe200078ec0ff */
[----:B------:R-:W-:Y:S01]  /*1270*/  UMOV UR10, 0x3ae80f1e ;  /* 0x3ae80f1e000a7882 */ /* 0x000fe20000000000 */
[----:B------:R-:W-:Y:S01]  /*1280*/  UMOV UR11, 0x3eb1380b ;  /* 0x3eb1380b000b7882 */ /* 0x000fe20000000000 */
[----:B------:R-:W-:Y:S02]  /*1290*/  LEA.HI R24, R25, R24, RZ, 0xc ;  /* 0x0000001819187211 */ /* 0x000fe400078f60ff */
[----:B------:R-:W-:Y:S01]  /*12a0*/  LOP3.LUT R15, R10, 0x3ff00000, RZ, 0xfc, !PT ;  /* 0x3ff000000a0f7812 */ /* 0x000fe200078efcff */
[----:B------:R-:W-:-:S03]  /*12b0*/  IMAD.MOV.U32 R10, RZ, RZ, RZ ;  /* 0x000000ffff0a7224 */ /* 0x000fc600078e00ff */
[----:B------:R-:W-:-:S13]  /*12c0*/  ISETP.GE.U32.AND P0, PT, R15, 0x3ff6a09f, PT ;  /* 0x3ff6a09f0f00780c */ /* 0x000fda0003f06070 */
[----:B------:R-:W-:Y:S02]  /*12d0*/  @P0 VIADD R11, R15, 0xfff00000 ;  /* 0xfff000000f0b0836 */ /* 0x000fe40000000000 */
[----:B------:R-:W-:-:S03]  /*12e0*/  @P0 VIADD R24, R24, 0x1 ;  /* 0x0000000118180836 */ /* 0x000fc60000000000 */
[----:B------:R-:W-:-:S06]  /*12f0*/  @P0 MOV R15, R11 ;  /* 0x0000000b000f0202 */ /* 0x000fcc0000000f00 */
[C---:B------:R-:W-:Y:S02]  /*1300*/  DADD R20, R14.reuse, 1 ;  /* 0x3ff000000e147429 */ /* 0x040fe40000000000 */
[----:B------:R-:W-:-:S04]  /*1310*/  DADD R14, R14, -1 ;  /* 0xbff000000e0e7429 */ /* 0x000fc80000000000 */
[----:B------:R-:W0:Y:S02]  /*1320*/  MUFU.RCP64H R11, R21 ;  /* 0x00000015000b7308 */ /* 0x000e240000001800 */
[----:B0-----:R-:W-:Y:S01]  /*1330*/  DFMA R22, -R20, R10, 1 ;  /* 0x3ff000001416742b */ /* 0x001fe2000000010a */
[----:B------:R-:W-:Y:S02]  /*1340*/  IMAD.MOV.U32 R20, RZ, RZ, -0x748574fc ;  /* 0x8b7a8b04ff147424 */ /* 0x000fe400078e00ff */
[----:B------:R-:W-:-:S05]  /*1350*/  IMAD.MOV.U32 R21, RZ, RZ, 0x3ed0ee25 ;  /* 0x3ed0ee25ff157424 */ /* 0x000fca00078e00ff */
[----:B------:R-:W-:-:S08]  /*1360*/  DFMA R22, R22, R22, R22 ;  /* 0x000000161616722b */ /* 0x000fd00000000016 */
[----:B------:R-:W-:-:S08]  /*1370*/  DFMA R22, R10, R22, R10 ;  /* 0x000000160a16722b */ /* 0x000fd0000000000a */
[----:B------:R-:W-:-:S08]  /*1380*/  DMUL R10, R14, R22 ;  /* 0x000000160e0a7228 */ /* 0x000fd00000000000 */
[----:B------:R-:W-:-:S08]  /*1390*/  DFMA R10, R14, R22, R10 ;  /* 0x000000160e0a722b */ /* 0x000fd0000000000a */
[----:B------:R-:W-:-:S08]  /*13a0*/  DADD R12, R14, -R10 ;  /* 0x000000000e0c7229 */ /* 0x000fd0000000080a */
[----:B------:R-:W-:-:S08]  /*13b0*/  DADD R12, R12, R12 ;  /* 0x000000000c0c7229 */ /* 0x000fd0000000000c */
[-C--:B------:R-:W-:Y:S02]  /*13c0*/  DFMA R12, R14, -R10.reuse, R12 ;  /* 0x8000000a0e0c722b */ /* 0x080fe4000000000c */
[----:B------:R-:W-:-:S06]  /*13d0*/  DMUL R14, R10, R10 ;  /* 0x0000000a0a0e7228 */ /* 0x000fcc0000000000 */
[----:B------:R-:W-:Y:S02]  /*13e0*/  DMUL R22, R22, R12 ;  /* 0x0000000c16167228 */ /* 0x000fe40000000000 */
[----:B------:R-:W-:Y:S01]  /*13f0*/  DFMA R20, R14, UR10, R20 ;  /* 0x0000000a0e147c2b */ /* 0x000fe20008000014 */
[----:B------:R-:W-:Y:S01]  /*1400*/  UMOV UR10, 0x9f02676f ;  /* 0x9f02676f000a7882 */ /* 0x000fe20000000000 */
[----:B------:R-:W-:Y:S01]  /*1410*/  UMOV UR11, 0x3ef3b266 ;  /* 0x3ef3b266000b7882 */ /* 0x000fe20000000000 */
[----:B------:R-:W-:Y:S02]  /*1420*/  LOP3.LUT R12, R24, 0x80000000, RZ, 0x3c, !PT ;  /* 0x80000000180c7812 */ /* 0x000fe400078e3cff */
[----:B------:R-:W-:-:S03]  /*1430*/  MOV R13, 0x43300000 ;  /* 0x43300000000d7802 */ /* 0x000fc60000000f00 */
        /* <DEDUP_REMOVED lines=32> */
.L_x_1333:
[----:B------:R-:W-:Y:S01]  /*1640*/  IMAD.MOV.U32 R12, RZ, RZ, 0x0 ;  /* 0x00000000ff0c7424 */ /* 0x000fe200078e00ff */
[----:B------:R-:W-:Y:S01]  /*1650*/  LOP3.LUT P0, RZ, R11, 0x7fffffff, RZ, 0xc0, !PT ;  /* 0x7fffffff0bff7812 */ /* 0x000fe2000780c0ff */
[----:B------:R-:W-:-:S06]  /*1660*/  IMAD.MOV.U32 R13, RZ, RZ, 0x7ff00000 ;  /* 0x7ff00000ff0d7424 */ /* 0x000fcc00078e00ff */
[----:B------:R-:W-:-:S10]  /*1670*/  DFMA R12, R10, R12, +INF ;  /* 0x7ff000000a0c742b */ /* 0x000fd4000000000c */
[----:B------:R-:W-:Y:S02]  /*1680*/  FSEL R20, R12, RZ, P0 ;  /* 0x000000ff0c147208 */ /* 0x000fe40000000000 */
[----:B------:R-:W-:-:S07]  /*1690*/  FSEL R21, R13, -QNAN , P0 ;  /* 0xfff000000d157808 */ /* 0x000fce0000000000 */
.L_x_1334:
[----:B------:R-:W0:Y:S02]  /*16a0*/  LDC.64 R12, c[0x0][0x380] ;  /* 0x0000e000ff0c7b82 */ /* 0x000e240000000a00 */
[----:B0-----:R-:W-:-:S06]  /*16b0*/  IMAD.WIDE R12, R0, 0x8, R12 ;  /* 0x00000008000c7825 */ /* 0x001fcc00078e020c */
[----:B------:R-:W2:Y:S01]  /*16c0*/  LDG.E.64 R12, desc[UR8][R12.64] ;  /* 0x000000080c0c7981 */ /* 0x000ea2000c1e1b00 */
[----:B------:R-:W-:Y:S01]  /*16d0*/  DMUL R14, R8, UR4 ;  /* 0x00000004080e7c28 */ /* 0x000fe20008000000 */
[----:B------:R-:W-:Y:S01]  /*16e0*/  BSSY.RECONVERGENT B0, `(.L_x_1335) ;  /* 0x0000056000007945 */ /* 0x000fe20003800200 */
[----:B------:R-:W-:Y:S01]  /*16f0*/  DMUL R22, R20, UR4 ;  /* 0x0000000414167c28 */ /* 0x000fe20008000000 */
[----:B------:R-:W-:-:S05]  /*1700*/  IMAD.MOV.U32 R24, RZ, RZ, -0x3ff ;  /* 0xfffffc01ff187424 */ /* 0x000fca00078e00ff */
[----:B------:R-:W-:Y:S02]  /*1710*/  DFMA R14, R8, UR6, R14 ;  /* 0x00000006080e7c2b */ /* 0x000fe4000800000e */
[----:B------:R-:W-:-:S08]  /*1720*/  DFMA R22, R20, UR6, R22 ;  /* 0x0000000614167c2b */ /* 0x000fd00008000016 */
[----:B------:R-:W-:Y:S01]  /*1730*/  DADD R22, -R22, R14 ;  /* 0x0000000016167229 */ /* 0x000fe2000000010e */
[----:B--2---:R-:W-:Y:S01]  /*1740*/  ISETP.GT.AND P0, PT, R13, 0xfffff, PT ;  /* 0x000fffff0d00780c */ /* 0x004fe20003f04270 */
[----:B------:R-:W-:Y:S01]  /*1750*/  IMAD.MOV.U32 R10, RZ, RZ, R12 ;  /* 0x000000ffff0a7224 */ /* 0x000fe200078e000c */
[----:B------:R-:W-:Y:S01]  /*1760*/  MOV R25, R13 ;  /* 0x0000000d00197202 */ /* 0x000fe20000000f00 */
[----:B------:R-:W-:-:S10]  /*1770*/  IMAD.MOV.U32 R11, RZ, RZ, R13 ;  /* 0x000000ffff0b7224 */ /* 0x000fd400078e000d */
[----:B------:R-:W-:Y:S01]  /*1780*/  @!P0 DMUL R10, R10, 1.80143985094819840000e+16 ;  /* 0x435000000a0a8828 */ /* 0x000fe20000000000 */
[----:B------:R-:W-:-:S09]  /*1790*/  @!P0 MOV R24, 0xfffffbcb ;  /* 0xfffffbcb00188802 */ /* 0x000fd20000000f00 */
[----:B------:R-:W-:-:S04]  /*17a0*/  @!P0 IMAD.MOV.U32 R25, RZ, RZ, R11 ;  /* 0x000000ffff198224 */ /* 0x000fc800078e000b */
[----:B------:R-:W-:-:S05]  /*17b0*/  VIADD R8, R25, 0xffffffff ;  /* 0xffffffff19087836 */ /* 0x000fca0000000000 */
[----:B------:R-:W-:Y:S01]  /*17c0*/  ISETP.GT.U32.AND P1, PT, R8, 0x7feffffe, PT ;  /* 0x7feffffe0800780c */ /* 0x000fe20003f24070 */
[----:B------:R-:W-:Y:S02]  /*17d0*/  IMAD.MOV.U32 R8, RZ, RZ, R12 ;  /* 0x000000ffff087224 */ /* 0x000fe400078e000c */
[----:B------:R-:W-:-:S10]  /*17e0*/  @!P0 IMAD.MOV.U32 R8, RZ, RZ, R10 ;  /* 0x000000ffff088224 */ /* 0x000fd400078e000a */
[----:B------:R-:W-:Y:S05]  /*17f0*/  @P1 BRA `(.L_x_1336) ;  /* 0x0000000000f81947 */ /* 0x000fea0003800000 */
[----:B------:R-:W-:Y:S01]  /*1800*/  LOP3.LUT R9, R25, 0xfffff, RZ, 0xc0, !PT ;  /* 0x000fffff19097812 */ /* 0x000fe200078ec0ff */
[----:B------:R-:W-:Y:S01]  /*1810*/  IMAD.MOV.U32 R10, RZ, RZ, RZ ;  /* 0x000000ffff0a7224 */ /* 0x000fe200078e00ff */
[----:B------:R-:W-:Y:S01]  /*1820*/  UMOV UR10, 0x3ae80f1e ;  /* 0x3ae80f1e000a7882 */ /* 0x000fe20000000000 */
[----:B------:R-:W-:Y:S01]  /*1830*/  UMOV UR11, 0x3eb1380b ;  /* 0x3eb1380b000b7882 */ /* 0x000fe20000000000 */
[----:B------:R-:W-:Y:S02]  /*1840*/  LOP3.LUT R9, R9, 0x3ff00000, RZ, 0xfc, !PT ;  /* 0x3ff0000009097812 */ /* 0x000fe400078efcff */
[----:B------:R-:W-:Y:S02]  /*1850*/  LEA.HI R27, R25, R24, RZ, 0xc ;  /* 0x00000018191b7211 */ /* 0x000fe400078f60ff */
[----:B------:R-:W-:-:S13]  /*1860*/  ISETP.GE.U32.AND P0, PT, R9, 0x3ff6a09f, PT ;  /* 0x3ff6a09f0900780c */ /* 0x000fda0003f06070 */
[----:B------:R-:W-:Y:S02]  /*1870*/  @P0 VIADD R11, R9, 0xfff00000 ;  /* 0xfff00000090b0836 */ /* 0x000fe40000000000 */
[----:B------:R-:W-:Y:S02]  /*1880*/  @P0 VIADD R27, R27, 0x1 ;  /* 0x000000011b1b0836 */ /* 0x000fe40000000000 */
[----:B------:R-:W-:-:S06]  /*1890*/  @P0 IMAD.MOV.U32 R9, RZ, RZ, R11 ;  /* 0x000000ffff090224 */ /* 0x000fcc00078e000b */
[C---:B------:R-:W-:Y:S02]  /*18a0*/  DADD R20, R8.reuse, 1 ;  /* 0x3ff0000008147429 */ /* 0x040fe40000000000 */
[----:B------:R-:W-:-:S04]  /*18b0*/  DADD R8, R8, -1 ;  /* 0xbff0000008087429 */ /* 0x000fc80000000000 */
[----:B------:R-:W0:Y:S02]  /*18c0*/  MUFU.RCP64H R11, R21 ;  /* 0x00000015000b7308 */ /* 0x000e240000001800 */
[----:B0-----:R-:W-:Y:S01]  /*18d0*/  DFMA R14, -R20, R10, 1 ;  /* 0x3ff00000140e742b */ /* 0x001fe2000000010a */
[----:B------:R-:W-:Y:S01]  /*18e0*/  MOV R20, 0x8b7a8b04 ;  /* 0x8b7a8b0400147802 */ /* 0x000fe20000000f00 */
[----:B------:R-:W-:-:S06]  /*18f0*/  IMAD.MOV.U32 R21, RZ, RZ, 0x3ed0ee25 ;  /* 0x3ed0ee25ff157424 */ /* 0x000fcc00078e00ff */
[----:B------:R-:W-:-:S08]  /*1900*/  DFMA R14, R14, R14, R14 ;  /* 0x0000000e0e0e722b */ /* 0x000fd0000000000e */
[----:B------:R-:W-:-:S08]  /*1910*/  DFMA R14, R10, R14, R10 ;  /* 0x0000000e0a0e722b */ /* 0x000fd0000000000a */
[----:B------:R-:W-:-:S08]  /*1920*/  DMUL R12, R8, R14 ;  /* 0x0000000e080c7228 */ /* 0x000fd00000000000 */
[----:B------:R-:W-:-:S08]  /*1930*/  DFMA R12, R8, R14, R12 ;  /* 0x0000000e080c722b */ /* 0x000fd0000000000c */
[----:B------:R-:W-:-:S08]  /*1940*/  DADD R10, R8, -R12 ;  /* 0x00000000080a7229 */ /* 0x000fd0000000080c */
[----:B------:R-:W-:-:S08]  /*1950*/  DADD R10, R10, R10 ;  /* 0x000000000a0a7229 */ /* 0x000fd0000000000a */
[-C--:B------:R-:W-:Y:S02]  /*1960*/  DFMA R10, R8, -R12.reuse, R10 ;  /* 0x8000000c080a722b */ /* 0x080fe4000000000a */
        /* <DEDUP_REMOVED lines=15> */
[----:B------:R-:W-:Y:S01]  /*1a60*/  DMUL R20, R14, R10 ;  /* 0x0000000a0e147228 */ /* 0x000fe20000000000 */
[----:B------:R-:W-:Y:S01]  /*1a70*/  UMOV UR11, 0x3f899999 ;  /* 0x3f899999000b7882 */ /* 0x000fe20000000000 */
[----:B------:R-:W-:Y:S01]  /*1a80*/  LOP3.LUT R10, R27, 0x80000000, RZ, 0x3c, !PT ;  /* 0x800000001b0a7812 */ /* 0x000fe200078e3cff */
[----:B------:R-:W-:-:S03]  /*1a90*/  IMAD.MOV.U32 R11, RZ, RZ, 0x43300000 ;  /* 0x43300000ff0b7424 */ /* 0x000fc600078e00ff */
        /* <DEDUP_REMOVED lines=20> */
.L_x_1336:
[----:B------:R-:W-:Y:S01]  /*1be0*/  IMAD.MOV.U32 R8, RZ, RZ, 0x0 ;  /* 0x00000000ff087424 */ /* 0x000fe200078e00ff */
[----:B------:R-:W-:Y:S02]  /*1bf0*/  MOV R9, 0x7ff00000 ;  /* 0x7ff0000000097802 */ /* 0x000fe40000000f00 */
[----:B------:R-:W-:-:S04]  /*1c00*/  LOP3.LUT P0, RZ, R11, 0x7fffffff, RZ, 0xc0, !PT ;  /* 0x7fffffff0bff7812 */ /* 0x000fc8000780c0ff */
[----:B------:R-:W-:-:S10]  /*1c10*/  DFMA R8, R10, R8, +INF ;  /* 0x7ff000000a08742b */ /* 0x000fd40000000008 */
[----:B------:R-:W-:Y:S02]  /*1c20*/  FSEL R8, R8, RZ, P0 ;  /* 0x000000ff08087208 */ /* 0x000fe40000000000 */
[----:B------:R-:W-:-:S07]  /*1c30*/  FSEL R9, R9, -QNAN , P0 ;  /* 0xfff0000009097808 */ /* 0x000fce0000000000 */
.L_x_1337:
[----:B------:R-:W-:Y:S05]  /*1c40*/  BSYNC.RECONVERGENT B0 ;  /* 0x0000000000007941 */ /* 0x000fea0003800200 */
.L_x_1335:
[----:B------:R-:W-:Y:S01]  /*1c50*/  ISETP.GT.AND P0, PT, R3, 0xfffff, PT ;  /* 0x000fffff0300780c */ /* 0x000fe20003f04270 */
[----:B------:R-:W-:-:S12]  /*1c60*/  IMAD.MOV.U32 R28, RZ, RZ, -0x3ff ;  /* 0xfffffc01ff1c7424 */ /* 0x000fd800078e00ff */
[----:B------:R-:W-:Y:S01]  /*1c70*/  @!P0 DMUL R6, R6, 1.80143985094819840000e+16 ;  /* 0x4350000006068828 */ /* 0x000fe20000000000 */
[----:B------:R-:W-:-:S09]  /*1c80*/  @!P0 IMAD.MOV.U32 R28, RZ, RZ, -0x435 ;  /* 0xfffffbcbff1c8424 */ /* 0x000fd200078e00ff */
[----:B------:R-:W-:Y:S01]  /*1c90*/  @!P0 IMAD.MOV.U32 R3, RZ, RZ, R7 ;  /* 0x000000ffff038224 */ /* 0x000fe200078e0007 */
[----:B------:R-:W-:-:S03]  /*1ca0*/  @!P0 MOV R2, R6 ;  /* 0x0000000600028202 */ /* 0x000fc60000000f00 */
[----:B------:R-:W-:-:S05]  /*1cb0*/  VIADD R10, R3, 0xffffffff ;  /* 0xffffffff030a7836 */ /* 0x000fca0000000000 */
[----:B------:R-:W-:-:S13]  /*1cc0*/  ISETP.GT.U32.AND P1, PT, R10, 0x7feffffe, PT ;  /* 0x7feffffe0a00780c */ /* 0x000fda0003f24070 */
[----:B------:R-:W-:Y:S05]  /*1cd0*/  @P1 BRA `(.L_x_1338) ;  /* 0x0000000000fc1947 */ /* 0x000fea0003800000 */
[----:B------:R-:W-:Y:S01]  /*1ce0*/  LOP3.LUT R6, R3, 0xfffff, RZ, 0xc0, !PT ;  /* 0x000fffff03067812 */ /* 0x000fe200078ec0ff */
[----:B------:R-:W-:Y:S01]  /*1cf0*/  IMAD.MOV.U32 R24, RZ, RZ, R2 ;  /* 0x000000ffff187224 */ /* 0x000fe200078e0002 */
[----:B------:R-:W-:Y:S01]  /*1d00*/  MOV R14, 0x8b7a8b04 ;  /* 0x8b7a8b04000e7802 */ /* 0x000fe20000000f00 */
[----:B------:R-:W-:Y:S01]  /*1d10*/  IMAD.MOV.U32 R15, RZ, RZ, 0x3ed0ee25 ;  /* 0x3ed0ee25ff0f7424 */ /* 0x000fe200078e00ff */
[----:B------:R-:W-:Y:S01]  /*1d20*/  LOP3.LUT R25, R6, 0x3ff00000, RZ, 0xfc, !PT ;  /* 0x3ff0000006197812 */ /* 0x000fe200078efcff */
[----:B------:R-:W-:Y:S01]  /*1d30*/  IMAD.MOV.U32 R6, RZ, RZ, RZ ;  /* 0x000000ffff067224 */ /* 0x000fe200078e00ff */
[----:B------:R-:W-:Y:S01]  /*1d40*/  UMOV UR10, 0x3ae80f1e ;  /* 0x3ae80f1e000a7882 */ /* 0x000fe20000000000 */
[----:B------:R-:W-:Y:S01]  /*1d50*/  UMOV UR11, 0x3eb1380b ;  /* 0x3eb1380b000b7882 */ /* 0x000fe20000000000 */
[----:B------:R-:W-:Y:S02]  /*1d60*/  ISETP.GE.U32.AND P0, PT, R25, 0x3ff6a09f, PT ;  /* 0x3ff6a09f1900780c */ /* 0x000fe40003f06070 */
[----:B------:R-:W-:-:S11]  /*1d70*/  LEA.HI R3, R3, R28, RZ, 0xc ;  /* 0x0000001c03037211 */ /* 0x000fd600078f60ff */
[----:B------:R-:W-:Y:S02]  /*1d80*/  @P0 VIADD R7, R25, 0xfff00000 ;  /* 0xfff0000019070836 */ /* 0x000fe40000000000 */
[----:B------:R-:W-:Y:S02]  /*1d90*/  @P0 VIADD R3, R3, 0x1 ;  /* 0x0000000103030836 */ /* 0x000fe40000000000 */
[----:B------:R-:W-:-:S03]  /*1da0*/  @P0 IMAD.MOV.U32 R25, RZ, RZ, R7 ;  /* 0x000000ffff190224 */ /* 0x000fc600078e0007 */
[----:B------:R-:W-:Y:S01]  /*1db0*/  LOP3.LUT R2, R3, 0x80000000, RZ, 0x3c, !PT ;  /* 0x8000000003027812 */ /* 0x000fe200078e3cff */
[----:B------:R-:W-:Y:S02]  /*1dc0*/  IMAD.MOV.U32 R3, RZ, RZ, 0x43300000 ;  /* 0x43300000ff037424 */ /* 0x000fe400078e00ff */
        /* <DEDUP_REMOVED lines=48> */
.L_x_1338:
[----:B------:R-:W-:Y:S01]  /*20d0*/  IMAD.MOV.U32 R2, RZ, RZ, 0x0 ;  /* 0x00000000ff027424 */ /* 0x000fe200078e00ff */
[----:B------:R-:W-:Y:S02]  /*20e0*/  MOV R3, 0x7ff00000 ;  /* 0x7ff0000000037802 */ /* 0x000fe40000000f00 */
[----:B------:R-:W-:-:S04]  /*20f0*/  LOP3.LUT P0, RZ, R7, 0x7fffffff, RZ, 0xc0, !PT ;  /* 0x7fffffff07ff7812 */ /* 0x000fc8000780c0ff */
[----:B------:R-:W-:-:S10]  /*2100*/  DFMA R2, R6, R2, +INF ;  /* 0x7ff000000602742b */ /* 0x000fd40000000002 */
[----:B------:R-:W-:Y:S02]  /*2110*/  FSEL R6, R2, RZ, P0 ;  /* 0x000000ff02067208 */ /* 0x000fe40000000000 */
[----:B------:R-:W-:-:S07]  /*2120*/  FSEL R7, R3, -QNAN , P0 ;  /* 0xfff0000003077808 */ /* 0x000fce0000000000 */
.L_x_1339:
[----:B------:R-:W0:Y:S01]  /*2130*/  I2F.F64 R26, R26 ;  /* 0x0000001a001a7312 */ /* 0x000e220000201c00 */
[----:B------:R-:W-:Y:S01]  /*2140*/  IMAD.MOV.U32 R2, RZ, RZ, 0x1 ;  /* 0x00000001ff027424 */ /* 0x000fe200078e00ff */
[----:B------:R-:W-:Y:S01]  /*2150*/  DMUL R20, R6, UR4 ;  /* 0x0000000406147c28 */ /* 0x000fe20008000000 */
[----:B------:R-:W-:-:S07]  /*2160*/  FSETP.GEU.AND P1, PT, |R5|, 6.5827683646048100446e-37, PT ;  /* 0x036000000500780b */ /* 0x000fce0003f2e200 */
[----:B------:R-:W-:Y:S02]  /*2170*/  DFMA R20, R6, UR6, R20 ;  /* 0x0000000606147c2b */ /* 0x000fe40008000014 */
        /* <DEDUP_REMOVED lines=19> */
[----:B------:R-:W-:-:S07]  /*22b0*/  IMAD.MOV.U32 R11, RZ, RZ, R13 ;  /* 0x000000ffff0b7224 */ /* 0x000fce00078e000d */
[----:B------:R-:W-:Y:S05]  /*22c0*/  CALL.REL.NOINC `($__internal_28_$__cuda_sm20_div_rn_f64_full) ;  /* 0x0000001400b47944 */ /* 0x000fea0003c00000 */
.L_x_1340:
        /* <DEDUP_REMOVED lines=19> */
[----:B------:R-:W-:Y:S05]  /*2400*/  CALL.REL.NOINC `($__internal_28_$__cuda_sm20_div_rn_f64_full) ;  /* 0x0000001400647944 */ /* 0x000fea0003c00000 */
[----:B------:R-:W-:Y:S01]  /*2410*/  IMAD.MOV.U32 R2, RZ, RZ, R10 ;  /* 0x000000ffff027224 */ /* 0x000fe200078e000a */
[----:B------:R-:W-:-:S07]  /*2420*/  MOV R3, R11 ;  /* 0x0000000b00037202 */ /* 0x000fce0000000f00 */
.L_x_1342:
[----:B------:R-:W-:Y:S05]  /*2430*/  BSYNC.RECONVERGENT B0 ;  /* 0x0000000000007941 */ /* 0x000fea0003800200 */
.L_x_1341:
[----:B------:R-:W0:Y:S02]  /*2440*/  LDC.64 R6, c[0x0][0x390] ;  /* 0x0000e400ff067b82 */ /* 0x000e240000000a00 */
[----:B0-----:R-:W-:-:S06]  /*2450*/  IMAD.WIDE R6, R0, 0x8, R6 ;  /* 0x0000000800067825 */ /* 0x001fcc00078e0206 */
[----:B------:R-:W2:Y:S01]  /*2460*/  LDG.E.64 R6, desc[UR8][R6.64] ;  /* 0x0000000806067981 */ /* 0x000ea2000c1e1b00 */
[----:B------:R-:W-:Y:S01]  /*2470*/  UMOV UR4, 0xd2f1a9fc ;  /* 0xd2f1a9fc00047882 */ /* 0x000fe20000000000 */
[----:B------:R-:W-:Y:S01]  /*2480*/  UMOV UR5, 0x3f50624d ;  /* 0x3f50624d00057882 */ /* 0x000fe20000000000 */
[----:B------:R-:W-:Y:S01]  /*2490*/  IMAD.MOV.U32 R4, RZ, RZ, R3 ;  /* 0x000000ffff047224 */ /* 0x000fe200078e0003 */
        /* <DEDUP_REMOVED lines=10> */
[----:B------:R-:W-:Y:S02]  /*2540*/  IMAD.MOV.U32 R3, RZ, RZ, R5 ;  /* 0x000000ffff037224 */ /* 0x000fe400078e0005 */
[----:B------:R-:W-:Y:S02]  /*2550*/  IMAD.MOV.U32 R20, RZ, RZ, R26 ;  /* 0x000000ffff147224 */ /* 0x000fe400078e001a */
[----:B------:R-:W-:Y:S02]  /*2560*/  IMAD.MOV.U32 R4, RZ, RZ, R3 ;  /* 0x000000ffff047224 */ /* 0x000fe400078e0003 */
[----:B------:R-:W-:-:S06]  /*2570*/  DSETP.MIN.AND P1, P2, R26, R2, PT ;  /* 0x000000021a00722a */ /* 0x000fcc0003a20000 */
[----:B------:R-:W-:Y:S02]  /*2580*/  SEL R20, R20, R2, P1 ;  /* 0x0000000214147207 */ /* 0x000fe40000800000 */
[----:B------:R-:W-:-:S06]  /*2590*/  FSEL R21, R27, R4, P1 ;  /* 0x000000041b157208 */ /* 0x000fcc0000800000 */
[----:B------:R-:W-:-:S04]  /*25a0*/  @P2 LOP3.LUT R21, R4, 0x80000, RZ, 0xfc, !PT ;  /* 0x0008000004152812 */ /* 0x000fc800078efcff */
        /* <DEDUP_REMOVED lines=9> */
[----:B------:R-:W-:-:S03]  /*2640*/  @!P0 IMAD.MOV.U32 R26, RZ, RZ, R8 ;  /* 0x000000ffff1a8224 */ /* 0x000fc600078e0008 */
[----:B------:R-:W-:-:S04]  /*2650*/  IADD3 R2, PT, PT, R5, -0x1, RZ ;  /* 0xffffffff05027810 */ /* 0x000fc80007ffe0ff */
[----:B------:R-:W-:Y:S01]  /*2660*/  ISETP.GT.U32.AND P1, PT, R2, 0x7feffffe, PT ;  /* 0x7feffffe0200780c */ /* 0x000fe20003f24070 */
[----:B------:R-:W-:Y:S02]  /*2670*/  IMAD.MOV.U32 R2, RZ, RZ, -0x3ff ;  /* 0xfffffc01ff027424 */ /* 0x000fe400078e00ff */
[----:B------:R-:W-:-:S10]  /*2680*/  @!P0 IMAD.MOV.U32 R2, RZ, RZ, -0x435 ;  /* 0xfffffbcbff028424 */ /* 0x000fd400078e00ff */
[----:B01-3--:R-:W-:Y:S05]  /*2690*/  @P1 BRA `(.L_x_1344) ;  /* 0x0000000000f81947 */ /* 0x00bfea0003800000 */
        /* <DEDUP_REMOVED lines=8> */
[----:B------:R-:W-:Y:S01]  /*2720*/  IMAD.MOV.U32 R25, RZ, RZ, 0x43300000 ;  /* 0x43300000ff197424 */ /* 0x000fe200078e00ff */
[----:B------:R-:W-:-:S13]  /*2730*/  ISETP.GE.U32.AND P0, PT, R27, 0x3ff6a09f, PT ;  /* 0x3ff6a09f1b00780c */ /* 0x000fda0003f06070 */
[----:B------:R-:W-:Y:S02]  /*2740*/  @P0 IADD3 R7, PT, PT, R27, -0x100000, RZ ;  /* 0xfff000001b070810 */ /* 0x000fe40007ffe0ff */
[----:B------:R-:W-:-:S03]  /*2750*/  @P0 IADD3 R2, PT, PT, R2, 0x1, RZ ;  /* 0x0000000102020810 */ /* 0x000fc60007ffe0ff */
[----:B------:R-:W-:Y:S01]  /*2760*/  @P0 IMAD.MOV.U32 R27, RZ, RZ, R7 ;  /* 0x000000ffff1b0224 */ /* 0x000fe200078e0007 */
[----:B------:R-:W-:-:S05]  /*2770*/  LOP3.LUT R24, R2, 0x80000000, RZ, 0x3c, !PT ;  /* 0x8000000002187812 */ /* 0x000fca00078e3cff */
        /* <DEDUP_REMOVED lines=48> */
.L_x_1344:
[----:B------:R-:W-:Y:S01]  /*2a80*/  IMAD.MOV.U32 R6, RZ, RZ, 0x0 ;  /* 0x00000000ff067424 */ /* 0x000fe200078e00ff */
[----:B------:R-:W-:Y:S01]  /*2a90*/  LOP3.LUT P0, RZ, R9, 0x7fffffff, RZ, 0xc0, !PT ;  /* 0x7fffffff09ff7812 */ /* 0x000fe2000780c0ff */
[----:B------:R-:W-:-:S06]  /*2aa0*/  IMAD.MOV.U32 R7, RZ, RZ, 0x7ff00000 ;  /* 0x7ff00000ff077424 */ /* 0x000fcc00078e00ff */
[----:B------:R-:W-:-:S10]  /*2ab0*/  DFMA R6, R8, R6, +INF ;  /* 0x7ff000000806742b */ /* 0x000fd40000000006 */
[----:B------:R-:W-:Y:S02]  /*2ac0*/  FSEL R14, R6, RZ, P0 ;  /* 0x000000ff060e7208 */ /* 0x000fe40000000000 */
[----:B------:R-:W-:-:S07]  /*2ad0*/  FSEL R15, R7, -QNAN , P0 ;  /* 0xfff00000070f7808 */ /* 0x000fce0000000000 */
.L_x_1345:
[----:B------:R-:W-:Y:S05]  /*2ae0*/  BSYNC.RECONVERGENT B0 ;  /* 0x0000000000007941 */ /* 0x000fea0003800200 */
.L_x_1343:
[----:B------:R-:W-:-:S13]  /*2af0*/  ISETP.GT.AND P0, PT, R19, 0xfffff, PT ;  /* 0x000fffff1300780c */ /* 0x000fda0003f04270 */
[----:B------:R-:W-:-:S10]  /*2b00*/  @!P0 DMUL R16, R16, 1.80143985094819840000e+16 ;  /* 0x4350000010108828 */ /* 0x000fd40000000000 */
[----:B------:R-:W-:Y:S02]  /*2b10*/  @!P0 IMAD.MOV.U32 R19, RZ, RZ, R17 ;  /* 0x000000ffff138224 */ /* 0x000fe400078e0011 */
[----:B------:R-:W-:-:S03]  /*2b20*/  @!P0 IMAD.MOV.U32 R18, RZ, RZ, R16 ;  /* 0x000000ffff128224 */ /* 0x000fc600078e0010 */
[----:B------:R-:W-:-:S04]  /*2b30*/  IADD3 R2, PT, PT, R19, -0x1, RZ ;  /* 0xffffffff13027810 */ /* 0x000fc80007ffe0ff */
[----:B------:R-:W-:Y:S01]  /*2b40*/  ISETP.GT.U32.AND P1, PT, R2, 0x7feffffe, PT ;  /* 0x7feffffe0200780c */ /* 0x000fe20003f24070 */
[----:B------:R-:W-:Y:S02]  /*2b50*/  IMAD.MOV.U32 R2, RZ, RZ, -0x3ff ;  /* 0xfffffc01ff027424 */ /* 0x000fe400078e00ff */
[----:B------:R-:W-:-:S10]  /*2b60*/  @!P0 IMAD.MOV.U32 R2, RZ, RZ, -0x435 ;  /* 0xfffffbcbff028424 */ /* 0x000fd400078e00ff */
        /* <DEDUP_REMOVED lines=13> */
[----:B------:R-:W-:Y:S02]  /*2c40*/  @P0 IADD3 R5, PT, PT, R13, -0x100000, RZ ;  /* 0xfff000000d050810 */ /* 0x000fe40007ffe0ff */
        /* <DEDUP_REMOVED lines=29> */
[----:B------:R-:W-:Y:S01]  /*2e20*/  LOP3.LUT R16, R2, 0x80000000, RZ, 0x3c, !PT ;  /* 0x8000000002107812 */ /* 0x000fe200078e3cff */
[----:B------:R-:W-:Y:S01]  /*2e30*/  IMAD.MOV.U32 R17, RZ, RZ, 0x43300000 ;  /* 0x43300000ff117424 */ /* 0x000fe200078e00ff */
[----:B------:R-:W-:-:S04]  /*2e40*/  UMOV UR5, 0x3f899999 ;  /* 0x3f89999900057882 */ /* 0x000fc80000000000 */
[----:B------:R-:W-:Y:S01]  /*2e50*/  DFMA R18, R6, R18, UR4 ;  /* 0x0000000406127e2b */ /* 0x000fe20008000012 */
[----:B------:R-:W-:Y:S01]  /*2e60*/  UMOV UR4, 0x55555554 ;  /* 0x5555555400047882 */ /* 0x000fe20000000000 */
[----:B------:R-:W-:Y:S01]  /*2e70*/  DADD R16, R16, -UR6 ;  /* 0x8000000610107e29 */ /* 0x000fe20008000000 */
[----:B------:R-:W-:Y:S01]  /*2e80*/  UMOV UR6, 0xfefa39ef ;  /* 0xfefa39ef00067882 */ /* 0x000fe20000000000 */
[----:B------:R-:W-:Y:S01]  /*2e90*/  UMOV UR7, 0x3fe62e42 ;  /* 0x3fe62e4200077882 */ /* 0x000fe20000000000 */
[----:B------:R-:W-:-:S03]  /*2ea0*/  UMOV UR5, 0x3fb55555 ;  /* 0x3fb5555500057882 */ /* 0x000fc60000000000 */
[----:B------:R-:W-:Y:S01]  /*2eb0*/  DFMA R18, R6, R18, UR4 ;  /* 0x0000000406127e2b */ /* 0x000fe20008000012 */
[----:B------:R-:W-:Y:S01]  /*2ec0*/  UMOV UR4, 0xfefa39ef ;  /* 0xfefa39ef00047882 */ /* 0x000fe20000000000 */
[----:B------:R-:W-:Y:S01]  /*2ed0*/  DFMA R12, R16, UR6, R8 ;  /* 0x00000006100c7c2b */ /* 0x000fe20008000008 */
[----:B------:R-:W-:-:S05]  /*2ee0*/  UMOV UR5, 0x3fe62e42 ;  /* 0x3fe62e4200057882 */ /* 0x000fca0000000000 */
[----:B------:R-:W-:Y:S02]  /*2ef0*/  DMUL R18, R6, R18 ;  /* 0x0000001206127228 */ /* 0x000fe40000000000 */
[----:B------:R-:W-:Y:S01]  /*2f00*/  DFMA R24, R16, -UR4, R12 ;  /* 0x8000000410187c2b */ /* 0x000fe2000800000c */
[----:B------:R-:W-:Y:S01]  /*2f10*/  UMOV UR4, 0x3b39803f ;  /* 0x3b39803f00047882 */ /* 0x000fe20000000000 */
[----:B------:R-:W-:-:S04]  /*2f20*/  UMOV UR5, 0x3c7abc9e ;  /* 0x3c7abc9e00057882 */ /* 0x000fc80000000000 */
[C---:B------:R-:W-:Y:S02]  /*2f30*/  DFMA R10, R8.reuse, R18, R10 ;  /* 0x00000012080a722b */ /* 0x040fe4000000000a */
[----:B------:R-:W-:-:S08]  /*2f40*/  DADD R24, -R8, R24 ;  /* 0x0000000008187229 */ /* 0x000fd00000000118 */
[----:B------:R-:W-:-:S08]  /*2f50*/  DADD R10, R10, -R24 ;  /* 0x000000000a0a7229 */ /* 0x000fd00000000818 */
[----:B------:R-:W-:-:S08]  /*2f60*/  DFMA R10, R16, UR4, R10 ;  /* 0x00000004100a7c2b */ /* 0x000fd0000800000a */
[----:B------:R-:W-:Y:S01]  /*2f70*/  DADD R6, R12, R10 ;  /* 0x000000000c067229 */ /* 0x000fe2000000000a */
[----:B------:R-:W-:Y:S10]  /*2f80*/  BRA `(.L_x_1347) ;  /* 0x0000000000187947 */ /* 0x000ff40003800000 */
.L_x_1346:
[----:B------:R-:W-:Y:S01]  /*2f90*/  IMAD.MOV.U32 R6, RZ, RZ, 0x0 ;  /* 0x00000000ff067424 */ /* 0x000fe200078e00ff */
[----:B------:R-:W-:Y:S01]  /*2fa0*/  LOP3.LUT P0, RZ, R17, 0x7fffffff, RZ, 0xc0, !PT ;  /* 0x7fffffff11ff7812 */ /* 0x000fe2000780c0ff */
[----:B------:R-:W-:-:S06]  /*2fb0*/  IMAD.MOV.U32 R7, RZ, RZ, 0x7ff00000 ;  /* 0x7ff00000ff077424 */ /* 0x000fcc00078e00ff */
[----:B------:R-:W-:-:S10]  /*2fc0*/  DFMA R6, R16, R6, +INF ;  /* 0x7ff000001006742b */ /* 0x000fd40000000006 */
[----:B------:R-:W-:Y:S02]  /*2fd0*/  FSEL R6, R6, RZ, P0 ;  /* 0x000000ff06067208 */ /* 0x000fe40000000000 */
[----:B------:R-:W-:-:S07]  /*2fe0*/  FSEL R7, R7, -QNAN , P0 ;  /* 0xfff0000007077808 */ /* 0x000fce0000000000 */
.L_x_1347:
        /* <DEDUP_REMOVED lines=30> */
[----:B------:R-:W-:Y:S05]  /*31d0*/  CALL.REL.NOINC `($__internal_28_$__cuda_sm20_div_rn_f64_full) ;  /* 0x0000000400f07944 */ /* 0x000fea0003c00000 */
.L_x_1348:
        /* <DEDUP_REMOVED lines=19> */
[----:B------:R-:W-:Y:S05]  /*3310*/  CALL.REL.NOINC `($__internal_28_$__cuda_sm20_div_rn_f64_full) ;  /* 0x0000000400a07944 */ /* 0x000fea0003c00000 */
[----:B------:R-:W-:Y:S02]  /*3320*/  IMAD.MOV.U32 R6, RZ, RZ, R10 ;  /* 0x000000ffff067224 */ /* 0x000fe400078e000a */
[----:B------:R-:W-:-:S07]  /*3330*/  IMAD.MOV.U32 R7, RZ, RZ, R11 ;  /* 0x000000ffff077224 */ /* 0x000fce00078e000b */
.L_x_1350:
[----:B------:R-:W-:Y:S05]  /*3340*/  BSYNC.RECONVERGENT B0 ;  /* 0x0000000000007941 */ /* 0x000fea0003800200 */
.L_x_1349:
        /* <DEDUP_REMOVED lines=18> */
[----:B------:R-:W-:-:S05]  /*3470*/  @P1 LOP3.LUT R9, R5, 0x80000, RZ, 0xfc, !PT ;  /* 0x0008000005091812 */ /* 0x000fca00078efcff */
[----:B------:R-:W-:Y:S02]  /*3480*/  IMAD.MOV.U32 R7, RZ, RZ, R9 ;  /* 0x000000ffff077224 */ /* 0x000fe400078e0009 */
[----:B------:R-:W0:Y:S02]  /*3490*/  LDC.64 R8, c[0x0][0x3a0] ;  /* 0x0000e800ff087b82 */ /* 0x000e240000000a00 */
        /* <DEDUP_REMOVED lines=39> */
.L_x_1352:
[----:B------:R-:W-:Y:S05]  /*3710*/  BSYNC.RECONVERGENT B0 ;  /* 0x0000000000007941 */ /* 0x000fea0003800200 */
.L_x_1351:
[----:B------:R-:W1:Y:S08]  /*3720*/  @!P2 LDC R13, c[0x0][0x3b0] ;  /* 0x0000ec00ff0dab82 */ /* 0x000e700000000800 */
[----:B0-----:R-:W0:Y:S01]  /*3730*/  @!P2 LDC.64 R10, c[0x0][0x3a8] ;  /* 0x0000ea00ff0aab82 */ /* 0x001e220000000a00 */
[-CC-:B-1----:R-:W-:Y:S02]  /*3740*/  @!P2 IMAD R23, R4, R13.reuse, R2.reuse ;  /* 0x0000000d0417a224 */ /* 0x182fe400078e0202 */
[----:B------:R-:W-:-:S02]  /*3750*/  @!P2 IMAD R17, R3, R13, R2 ;  /* 0x0000000d0311a224 */ /* 0x000fc400078e0202 */
[----:B0-----:R-:W-:-:S05]  /*3760*/  @!P2 IMAD.WIDE R22, R23, 0x8, R10 ;  /* 0x000000081716a825 */ /* 0x001fca00078e020a */
[----:B------:R-:W2:Y:S01]  /*3770*/  @!P2 LDG.E.64 R12, desc[UR8][R22.64] ;  /* 0x00000008160ca981 */ /* 0x000ea2000c1e1b00 */
[----:B------:R-:W-:-:S05]  /*3780*/  @!P2 IMAD.WIDE R16, R17, 0x8, R10 ;  /* 0x000000081110a825 */ /* 0x000fca00078e020a */
[----:B------:R0:W3:Y:S01]  /*3790*/  @!P2 LDG.E.64 R14, desc[UR8][R16.64] ;  /* 0x00000008100ea981 */ /* 0x0000e2000c1e1b00 */
[----:B------:R-:W-:Y:S01]  /*37a0*/  ISETP.NE.OR P1, PT, R3, R4, !P1 ;  /* 0x000000040300720c */ /* 0x000fe20004f25670 */
[----:B------:R-:W1:Y:S08]  /*37b0*/  @!P2 I2F.F64 R24, R3 ;  /* 0x000000030018a312 */ /* 0x000e700000201c00 */
[----:B------:R-:W4:Y:S04]  /*37c0*/  @!P2 I2F.F64 R18, R4 ;  /* 0x000000040012a312 */ /* 0x000f280000201c00 */
[----:B------:R-:W5:Y:S01]  /*37d0*/  @!P1 LDC R0, c[0x0][0x3b0] ;  /* 0x0000ec00ff009b82 */ /* 0x000f620000000800 */
[----:B-1----:R-:W-:-:S07]  /*37e0*/  @!P2 DADD R24, R20, -R24 ;  /* 0x000000001418a229 */ /* 0x002fce0000000818 */
[----:B------:R-:W1:Y:S01]  /*37f0*/  @!P1 LDC.64 R10, c[0x0][0x3a8] ;  /* 0x0000ea00ff0a9b82 */ /* 0x000e620000000a00 */
[----:B----4-:R-:W-:Y:S01]  /*3800*/  @!P2 DADD R18, -R20, R18 ;  /* 0x000000001412a229 */ /* 0x010fe20000000112 */
[CC--:B-----5:R-:W-:Y:S02]  /*3810*/  @!P1 IMAD R21, R3.reuse, R0.reuse, R5 ;  /* 0x0000000003159224 */ /* 0x0e0fe400078e0205 */
[----:B0-----:R-:W-:Y:S02]  /*3820*/  @!P1 IMAD R17, R3, R0, R2 ;  /* 0x0000000003119224 */ /* 0x001fe400078e0202 */
[----:B-1----:R-:W-:-:S04]  /*3830*/  @!P1 IMAD.WIDE R20, R21, 0x8, R10 ;  /* 0x0000000815149825 */ /* 0x002fc800078e020a */
[----:B------:R-:W-:Y:S01]  /*3840*/  @!P1 IMAD.WIDE R16, R17, 0x8, R10 ;  /* 0x0000000811109825 */ /* 0x000fe200078e020a */
[----:B--2---:R-:W-:-:S08]  /*3850*/  @!P2 DMUL R12, R24, R12 ;  /* 0x0000000c180ca228 */ /* 0x004fd00000000000 */
[----:B---3--:R-:W-:-:S07]  /*3860*/  @!P2 DFMA R14, R18, R14, R12 ;  /* 0x0000000e120ea22b */ /* 0x008fce000000000c */
[----:B------:R0:W-:Y:S04]  /*3870*/  @!P2 STG.E.64 desc[UR8][R8.64], R14 ;  /* 0x0000000e0800a986 */ /* 0x0001e8000c101b08 */
[----:B------:R-:W2:Y:S04]  /*3880*/  @!P1 LDG.E.64 R12, desc[UR8][R20.64] ;  /* 0x00000008140c9981 */ /* 0x000ea8000c1e1b00 */
        /* <DEDUP_REMOVED lines=17> */
        .weak           $__internal_28_$__cuda_sm20_div_rn_f64_full
        .type           $__internal_28_$__cuda_sm20_div_rn_f64_full,@function
        .size           $__internal_28_$__cuda_sm20_div_rn_f64_full,(.L_x_1592 - $__internal_28_$__cuda_sm20_div_rn_f64_full)
$__internal_28_$__cuda_sm20_div_rn_f64_full:
[----:B------:R-:W-:Y:S01]  /*39a0*/  FSETP.GEU.AND P2, PT, |R15|, 1.469367938527859385e-39, PT ;  /* 0x001000000f00780b */ /* 0x000fe20003f4e200 */
[----:B------:R-:W-:Y:S01]  /*39b0*/  IMAD.MOV.U32 R10, RZ, RZ, R12 ;  /* 0x000000ffff0a7224 */ /* 0x000fe200078e000c */
[C---:B------:R-:W-:Y:S01]  /*39c0*/  FSETP.GEU.AND P0, PT, |R11|.reuse, 1.469367938527859385e-39, PT ;  /* 0x001000000b00780b */ /* 0x040fe20003f0e200 */
[----:B------:R-:W-:Y:S01]  /*39d0*/  IMAD.MOV.U32 R8, RZ, RZ, R14 ;  /* 0x000000ffff087224 */ /* 0x000fe200078e000e */
[----:B------:R-:W-:Y:S01]  /*39e0*/  LOP3.LUT R13, R11, 0x800fffff, RZ, 0xc0, !PT ;  /* 0x800fffff0b0d7812 */ /* 0x000fe200078ec0ff */
[----:B------:R-:W-:Y:S01]  /*39f0*/  IMAD.MOV.U32 R28, RZ, RZ, 0x1 ;  /* 0x00000001ff1c7424 */ /* 0x000fe200078e00ff */
[----:B------:R-:W-:Y:S01]  /*3a00*/  LOP3.LUT R5, R15, 0x7ff00000, RZ, 0xc0, !PT ;  /* 0x7ff000000f057812 */ /* 0x000fe200078ec0ff */
[----:B------:R-:W-:Y:S01]  /*3a10*/  BSSY.RECONVERGENT B1, `(.L_x_1353) ;  /* 0x0000050000017945 */ /* 0x000fe20003800200 */
[----:B------:R-:W-:Y:S02]  /*3a20*/  LOP3.LUT R13, R13, 0x3ff00000, RZ, 0xfc, !PT ;  /* 0x3ff000000d0d7812 */ /* 0x000fe400078efcff */
[----:B------:R-:W-:-:S03]  /*3a30*/  LOP3.LUT R24, R11, 0x7ff00000, RZ, 0xc0, !PT ;  /* 0x7ff000000b187812 */ /* 0x000fc600078ec0ff */
[----:B------:R-:W-:Y:S01]  /*3a40*/  @!P2 LOP3.LUT R6, R11, 0x7ff00000, RZ, 0xc0, !PT ;  /* 0x7ff000000b06a812 */ /* 0x000fe200078ec0ff */
[----:B------:R-:W-:Y:S01]  /*3a50*/  @!P2 IMAD.MOV.U32 R30, RZ, RZ, RZ ;  /* 0x000000ffff1ea224 */ /* 0x000fe200078e00ff */
[----:B------:R-:W-:Y:S01]  /*3a60*/  @!P0 DMUL R12, R10, 8.98846567431157953865e+307 ;  /* 0x7fe000000a0c8828 */ /* 0x000fe20000000000 */
[C---:B------:R-:W-:Y:S02]  /*3a70*/  ISETP.GE.U32.AND P1, PT, R5.reuse, R24, PT ;  /* 0x000000180500720c */ /* 0x040fe40003f26070 */
[----:B------:R-:W-:Y:S02]  /*3a80*/  @!P2 ISETP.GE.U32.AND P3, PT, R5, R6, PT ;  /* 0x000000060500a20c */ /* 0x000fe40003f66070 */
[----:B------:R-:W-:Y:S01]  /*3a90*/  MOV R6, 0x1ca00000 ;  /* 0x1ca0000000067802 */ /* 0x000fe20000000f00 */
        /* <DEDUP_REMOVED lines=11> */
[----:B------:R-:W-:-:S04]  /*3b50*/  @!P2 LOP3.LUT R7, R9, 0x7ff00000, RZ, 0xc0, !PT ;  /* 0x7ff000000907a812 */ /* 0x000fc800078ec0ff */
[----:B------:R-:W-:-:S03]  /*3b60*/  IADD3 R25, PT, PT, R7, -0x1, RZ ;  /* 0xffffffff07197810 */ /* 0x000fc60007ffe0ff */
[----:B------:R-:W-:Y:S01]  /*3b70*/  DFMA R28, R28, R30, R28 ;  /* 0x0000001e1c1c722b */ /* 0x000fe2000000001c */
[----:B------:R-:W-:Y:S01]  /*3b80*/  ISETP.GT.U32.AND P0, PT, R25, 0x7feffffe, PT ;  /* 0x7feffffe1900780c */ /* 0x000fe20003f04070 */
[----:B------:R-:W-:-:S05]  /*3b90*/  VIADD R25, R24, 0xffffffff ;  /* 0xffffffff18197836 */ /* 0x000fca0000000000 */
[----:B------:R-:W-:Y:S01]  /*3ba0*/  ISETP.GT.U32.OR P0, PT, R25, 0x7feffffe, P0 ;  /* 0x7feffffe1900780c */ /* 0x000fe20000704470 */
[----:B------:R-:W-:-:S08]  /*3bb0*/  DFMA R32, R28, -R12, 1 ;  /* 0x3ff000001c20742b */ /* 0x000fd0000000080c */
        /* <DEDUP_REMOVED lines=32> */
.L_x_1354:
        /* <DEDUP_REMOVED lines=16> */
.L_x_1357:
[----:B------:R-:W-:Y:S01]  /*3ec0*/  LOP3.LUT R31, R11, 0x80000, RZ, 0xfc, !PT ;  /* 0x000800000b1f7812 */ /* 0x000fe200078efcff */
[----:B------:R-:W-:Y:S01]  /*3ed0*/  IMAD.MOV.U32 R30, RZ, RZ, R10 ;  /* 0x000000ffff1e7224 */ /* 0x000fe200078e000a */
[----:B------:R-:W-:Y:S06]  /*3ee0*/  BRA `(.L_x_1355) ;  /* 0x0000000000087947 */ /* 0x000fec0003800000 */
.L_x_1356:
[----:B------:R-:W-:Y:S01]  /*3ef0*/  LOP3.LUT R31, R15, 0x80000, RZ, 0xfc, !PT ;  /* 0x000800000f1f7812 */ /* 0x000fe200078efcff */
[----:B------:R-:W-:-:S07]  /*3f00*/  IMAD.MOV.U32 R30, RZ, RZ, R14 ;  /* 0x000000ffff1e7224 */ /* 0x000fce00078e000e */
.L_x_1355:
[----:B------:R-:W-:Y:S05]  /*3f10*/  BSYNC.RECONVERGENT B1 ;  /* 0x0000000000017941 */ /* 0x000fea0003800200 */
.L_x_1353:
[----:B------:R-:W-:Y:S01]  /*3f20*/  IMAD.MOV.U32 R6, RZ, RZ, R2 ;  /* 0x000000ffff067224 */ /* 0x000fe200078e0002 */
[----:B------:R-:W-:Y:S01]  /*3f30*/  MOV R10, R30 ;  /* 0x0000001e000a7202 */ /* 0x000fe20000000f00 */
[----:B------:R-:W-:Y:S02]  /*3f40*/  IMAD.MOV.U32 R7, RZ, RZ, 0x0 ;  /* 0x00000000ff077424 */ /* 0x000fe400078e00ff */
[----:B------:R-:W-:Y:S02]  /*3f50*/  IMAD.MOV.U32 R11, RZ, RZ, R31 ;  /* 0x000000ffff0b7224 */ /* 0x000fe400078e001f */
[----:B------:R-:W-:Y:S05]  /*3f60*/  RET.REL.NODEC R6 `(_Z16entropy_interpolPdS_S_S_S_S_iii) ;  /* 0xffffffc006247950 */ /* 0x000fea0003c3ffff */
.L_x_1358:
        /* <DEDUP_REMOVED lines=9> */
.L_x_1592:


//--------------------- .text._Z11cp_interpolPdS_S_S_S_S_iii --------------------------
	.section	.text._Z11cp_interpolPdS_S_S_S_S_iii,"ax",@progbits
	.align	128
        .global         _Z11cp_interpolPdS_S_S_S_S_iii
        .type           _Z11cp_interpolPdS_S_S_S_S_iii,@function
        .size           _Z11cp_interpolPdS_S_S_S_S_iii,(.L_x_1593 - _Z11cp_interpolPdS_S_S_S_S_iii)
        .other          _Z11cp_interpolPdS_S_S_S_S_iii,@"STO_CUDA_ENTRY STV_DEFAULT"
_Z11cp_interpolPdS_S_S_S_S_iii:
.text._Z11cp_interpolPdS_S_S_S_S_iii:
        /* <DEDUP_REMOVED lines=89> */
.L_x_1359:
[----:B------:R-:W-:Y:S01]  /*0590*/  IMAD.MOV.U32 R2, RZ, RZ, 0x0 ;  /* 0x00000000ff027424 */ /* 0x000fe200078e00ff */
[----:B------:R-:W-:Y:S02]  /*05a0*/  MOV R3, 0x7ff00000 ;  /* 0x7ff0000000037802 */ /* 0x000fe40000000f00 */
[----:B------:R-:W-:-:S04]  /*05b0*/  LOP3.LUT P0, RZ, R7, 0x7fffffff, RZ, 0xc0, !PT ;  /* 0x7fffffff07ff7812 */ /* 0x000fc8000780c0ff */
[----:B------:R-:W-:-:S10]  /*05c0*/  DFMA R2, R6, R2, +INF ;  /* 0x7ff000000602742b */ /* 0x000fd40000000002 */
[----:B------:R-:W-:Y:S02]  /*05d0*/  FSEL R4, R2, RZ, P0 ;  /* 0x000000ff02047208 */ /* 0x000fe40000000000 */
[----:B------:R-:W-:-:S07]  /*05e0*/  FSEL R5, R3, -QNAN , P0 ;  /* 0xfff0000003057808 */ /* 0x000fce0000000000 */
.L_x_1360:
        /* <DEDUP_REMOVED lines=81> */
.L_x_1361:
[----:B------:R-:W-:Y:S01]  /*0b00*/  IMAD.MOV.U32 R10, RZ, RZ, 0x0 ;  /* 0x00000000ff0a7424 */ /* 0x000fe200078e00ff */
[----:B------:R-:W-:Y:S02]  /*0b10*/  MOV R11, 0x7ff00000 ;  /* 0x7ff00000000b7802 */ /* 0x000fe40000000f00 */
[----:B------:R-:W-:-:S04]  /*0b20*/  LOP3.LUT P0, RZ, R9, 0x7fffffff, RZ, 0xc0, !PT ;  /* 0x7fffffff09ff7812 */ /* 0x000fc8000780c0ff */
[----:B------:R-:W-:-:S10]  /*0b30*/  DFMA R10, R8, R10, +INF ;  /* 0x7ff00000080a742b */ /* 0x000fd4000000000a */
[----:B------:R-:W-:Y:S02]  /*0b40*/  FSEL R18, R10, RZ, P0 ;  /* 0x000000ff0a127208 */ /* 0x000fe40000000000 */
[----:B------:R-:W-:-:S07]  /*0b50*/  FSEL R19, R11, -QNAN , P0 ;  /* 0xfff000000b137808 */ /* 0x000fce0000000000 */
.L_x_1362:
        /* <DEDUP_REMOVED lines=89> */
.L_x_1363:
[----:B------:R-:W-:Y:S01]  /*10f0*/  IMAD.MOV.U32 R10, RZ, RZ, 0x0 ;  /* 0x00000000ff0a7424 */ /* 0x000fe200078e00ff */
[----:B------:R-:W-:Y:S01]  /*1100*/  LOP3.LUT P0, RZ, R9, 0x7fffffff, RZ, 0xc0, !PT ;  /* 0x7fffffff09ff7812 */ /* 0x000fe2000780c0ff */
[----:B------:R-:W-:-:S06]  /*1110*/  IMAD.MOV.U32 R11, RZ, RZ, 0x7ff00000 ;  /* 0x7ff00000ff0b7424 */ /* 0x000fcc00078e00ff */
[----:B------:R-:W-:-:S10]  /*1120*/  DFMA R10, R8, R10, +INF ;  /* 0x7ff00000080a742b */ /* 0x000fd4000000000a */
[----:B------:R-:W-:Y:S02]  /*1130*/  FSEL R8, R10, RZ, P0 ;  /* 0x000000ff0a087208 */ /* 0x000fe40000000000 */
[----:B------:R-:W-:-:S07]  /*1140*/  FSEL R9, R11, -QNAN , P0 ;  /* 0xfff000000b097808 */ /* 0x000fce0000000000 */
.L_x_1364:
        /* <DEDUP_REMOVED lines=79> */
.L_x_1365:
[----:B------:R-:W-:Y:S01]  /*1640*/  IMAD.MOV.U32 R12, RZ, RZ, 0x0 ;  /* 0x00000000ff0c7424 */ /* 0x000fe200078e00ff */
[----:B------:R-:W-:Y:S01]  /*1650*/  LOP3.LUT P0, RZ, R11, 0x7fffffff, RZ, 0xc0, !PT ;  /* 0x7fffffff0bff7812 */ /* 0x000fe2000780c0ff */
[----:B------:R-:W-:-:S06]  /*1660*/  IMAD.MOV.U32 R13, RZ, RZ, 0x7ff00000 ;  /* 0x7ff00000ff0d7424 */ /* 0x000fcc00078e00ff */
[----:B------:R-:W-:-:S10]  /*1670*/  DFMA R12, R10, R12, +INF ;  /* 0x7ff000000a0c742b */ /* 0x000fd4000000000c */
[----:B------:R-:W-:Y:S02]  /*1680*/  FSEL R20, R12, RZ, P0 ;  /* 0x000000ff0c147208 */ /* 0x000fe40000000000 */
[----:B------:R-:W-:-:S07]  /*1690*/  FSEL R21, R13, -QNAN , P0 ;  /* 0xfff000000d157808 */ /* 0x000fce0000000000 */
.L_x_1366:
        /* <DEDUP_REMOVED lines=84> */
.L_x_1368:
[----:B------:R-:W-:Y:S01]  /*1be0*/  IMAD.MOV.U32 R8, RZ, RZ, 0x0 ;  /* 0x00000000ff087424 */ /* 0x000fe200078e00ff */
[----:B------:R-:W-:Y:S02]  /*1bf0*/  MOV R9, 0x7ff00000 ;  /* 0x7ff0000000097802 */ /* 0x000fe40000000f00 */
[----:B------:R-:W-:-:S04]  /*1c00*/  LOP3.LUT P0, RZ, R11, 0x7fffffff, RZ, 0xc0, !PT ;  /* 0x7fffffff0bff7812 */ /* 0x000fc8000780c0ff */
[----:B------:R-:W-:-:S10]  /*1c10*/  DFMA R8, R10, R8, +INF ;  /* 0x7ff000000a08742b */ /* 0x000fd40000000008 */
[----:B------:R-:W-:Y:S02]  /*1c20*/  FSEL R8, R8, RZ, P0 ;  /* 0x000000ff08087208 */ /* 0x000fe40000000000 */
[----:B------:R-:W-:-:S07]  /*1c30*/  FSEL R9, R9, -QNAN , P0 ;  /* 0xfff0000009097808 */ /* 0x000fce0000000000 */
.L_x_1369:
[----:B------:R-:W-:Y:S05]  /*1c40*/  BSYNC.RECONVERGENT B0 ;  /* 0x0000000000007941 */ /* 0x000fea0003800200 */
.L_x_1367:
        /* <DEDUP_REMOVED lines=72> */
.L_x_1370:
[----:B------:R-:W-:Y:S01]  /*20d0*/  IMAD.MOV.U32 R2, RZ, RZ, 0x0 ;  /* 0x00000000ff027424 */ /* 0x000fe200078e00ff */
[----:B------:R-:W-:Y:S02]  /*20e0*/  MOV R3, 0x7ff00000 ;  /* 0x7ff0000000037802 */ /* 0x000fe40000000f00 */
[----:B------:R-:W-:-:S04]  /*20f0*/  LOP3.LUT P0, RZ, R7, 0x7fffffff, RZ, 0xc0, !PT ;  /* 0x7fffffff07ff7812 */ /* 0x000fc8000780c0ff */
[----:B------:R-:W-:-:S10]  /*2100*/  DFMA R2, R6, R2, +INF ;  /* 0x7ff000000602742b */ /* 0x000fd40000000002 */
[----:B------:R-:W-:Y:S02]  /*2110*/  FSEL R6, R2, RZ, P0 ;  /* 0x000000ff02067208 */ /* 0x000fe40000000000 */
[----:B------:R-:W-:-:S07]  /*2120*/  FSEL R7, R3, -QNAN , P0 ;  /* 0xfff0000003077808 */ /* 0x000fce0000000000 */
.L_x_1371:
        /* <DEDUP_REMOVED lines=25> */
[----:B------:R-:W-:Y:S05]  /*22c0*/  CALL.REL.NOINC `($__internal_29_$__cuda_sm20_div_rn_f64_full) ;  /* 0x0000001400b47944 */ /* 0x000fea0003c00000 */
.L_x_1372:
        /* <DEDUP_REMOVED lines=19> */
[----:B------:R-:W-:Y:S05]  /*2400*/  CALL.REL.NOINC `($__internal_29_$__cuda_sm20_div_rn_f64_full) ;  /* 0x0000001400647944 */ /* 0x000fea0003c00000 */
[----:B------:R-:W-:Y:S01]  /*2410*/  IMAD.MOV.U32 R2, RZ, RZ, R10 ;  /* 0x000000ffff027224 */ /* 0x000fe200078e000a */
[----:B------:R-:W-:-:S07]  /*2420*/  MOV R3, R11 ;  /* 0x0000000b00037202 */ /* 0x000fce0000000f00 */
.L_x_1374:
[----:B------:R-:W-:Y:S05]  /*2430*/  BSYNC.RECONVERGENT B0 ;  /* 0x0000000000007941 */ /* 0x000fea0003800200 */
.L_x_1373:
        /* <DEDUP_REMOVED lines=100> */
.L_x_1376:
[----:B------:R-:W-:Y:S01]  /*2a80*/  IMAD.MOV.U32 R6, RZ, RZ, 0x0 ;  /* 0x00000000ff067424 */ /* 0x000fe200078e00ff */
[----:B------:R-:W-:Y:S01]  /*2a90*/  LOP3.LUT P0, RZ, R9, 0x7fffffff, RZ, 0xc0, !PT ;  /* 0x7fffffff09ff7812 */ /* 0x000fe2000780c0ff */
[----:B------:R-:W-:-:S06]  /*2aa0*/  IMAD.MOV.U32 R7, RZ, RZ, 0x7ff00000 ;  /* 0x7ff00000ff077424 */ /* 0x000fcc00078e00ff */
[----:B------:R-:W-:-:S10]  /*2ab0*/  DFMA R6, R8, R6, +INF ;  /* 0x7ff000000806742b */ /* 0x000fd40000000006 */
[----:B------:R-:W-:Y:S02]  /*2ac0*/  FSEL R14, R6, RZ, P0 ;  /* 0x000000ff060e7208 */ /* 0x000fe40000000000 */
[----:B------:R-:W-:-:S07]  /*2ad0*/  FSEL R15, R7, -QNAN , P0 ;  /* 0xfff00000070f7808 */ /* 0x000fce0000000000 */
.L_x_1377:
[----:B------:R-:W-:Y:S05]  /*2ae0*/  BSYNC.RECONVERGENT B0 ;  /* 0x0000000000007941 */ /* 0x000fea0003800200 */
.L_x_1375:
        /* <DEDUP_REMOVED lines=74> */
.L_x_1378:
[----:B------:R-:W-:Y:S01]  /*2f90*/  IMAD.MOV.U32 R6, RZ, RZ, 0x0 ;  /* 0x00000000ff067424 */ /* 0x000fe200078e00ff */
[----:B------:R-:W-:Y:S01]  /*2fa0*/  LOP3.LUT P0, RZ, R17, 0x7fffffff, RZ, 0xc0, !PT ;  /* 0x7fffffff11ff7812 */ /* 0x000fe2000780c0ff */
[----:B------:R-:W-:-:S06]  /*2fb0*/  IMAD.MOV.U32 R7, RZ, RZ, 0x7ff00000 ;  /* 0x7ff00000ff077424 */ /* 0x000fcc00078e00ff */
[----:B------:R-:W-:-:S10]  /*2fc0*/  DFMA R6, R16, R6, +INF ;  /* 0x7ff000001006742b */ /* 0x000fd40000000006 */
[----:B------:R-:W-:Y:S02]  /*2fd0*/  FSEL R6, R6, RZ, P0 ;  /* 0x000000ff06067208 */ /* 0x000fe40000000000 */
[----:B------:R-:W-:-:S07]  /*2fe0*/  FSEL R7, R7, -QNAN , P0 ;  /* 0xfff0000007077808 */ /* 0x000fce0000000000 */
.L_x_1379:
        /* <DEDUP_REMOVED lines=30> */
[----:B------:R-:W-:Y:S05]  /*31d0*/  CALL.REL.NOINC `($__internal_29_$__cuda_sm20_div_rn_f64_full) ;  /* 0x0000000400f07944 */ /* 0x000fea0003c00000 */
.L_x_1380:
        /* <DEDUP_REMOVED lines=19> */
[----:B------:R-:W-:Y:S05]  /*3310*/  CALL.REL.NOINC `($__internal_29_$__cuda_sm20_div_rn_f64_full) ;  /* 0x0000000400a07944 */ /* 0x000fea0003c00000 */
[----:B------:R-:W-:Y:S02]  /*3320*/  IMAD.MOV.U32 R6, RZ, RZ, R10 ;  /* 0x000000ffff067224 */ /* 0x000fe400078e000a */
[----:B------:R-:W-:-:S07]  /*3330*/  IMAD.MOV.U32 R7, RZ, RZ, R11 ;  /* 0x000000ffff077224 */ /* 0x000fce00078e000b */
.L_x_1382:
[----:B------:R-:W-:Y:S05]  /*3340*/  BSYNC.RECONVERGENT B0 ;  /* 0x0000000000007941 */ /* 0x000fea0003800200 */
.L_x_1381:
        /* <DEDUP_REMOVED lines=60> */
.L_x_1384:
[----:B------:R-:W-:Y:S05]  /*3710*/  BSYNC.RECONVERGENT B0 ;  /* 0x0000000000007941 */ /* 0x000fea0003800200 */
.L_x_1383:
        /* <DEDUP_REMOVED lines=40> */
        .weak           $__internal_29_$__cuda_sm20_div_rn_f64_full
        .type           $__internal_29_$__cuda_sm20_div_rn_f64_full,@function
        .size           $__internal_29_$__cuda_sm20_div_rn_f64_full,(.L_x_1593 - $__internal_29_$__cuda_sm20_div_rn_f64_full)
$__internal_29_$__cuda_sm20_div_rn_f64_full:
        /* <DEDUP_REMOVED lines=66> */
.L_x_1386:
        /* <DEDUP_REMOVED lines=16> */
.L_x_1389:
[----:B------:R-:W-:Y:S01]  /*3ec0*/  LOP3.LUT R31, R11, 0x80000, RZ, 0xfc, !PT ;  /* 0x000800000b1f7812 */ /* 0x000fe200078efcff */
[----:B------:R-:W-:Y:S01]  /*3ed0*/  IMAD.MOV.U32 R30, RZ, RZ, R10 ;  /* 0x000000ffff1e7224 */ /* 0x000fe200078e000a */
[----:B------:R-:W-:Y:S06]  /*3ee0*/  BRA `(.L_x_1387) ;  /* 0x0000000000087947 */ /* 0x000fec0003800000 */
.L_x_1388:
[----:B------:R-:W-:Y:S01]  /*3ef0*/  LOP3.LUT R31, R15, 0x80000, RZ, 0xfc, !PT ;  /* 0x000800000f1f7812 */ /* 0x000fe200078efcff */
[----:B------:R-:W-:-:S07]  /*3f00*/  IMAD.MOV.U32 R30, RZ, RZ, R14 ;  /* 0x000000ffff1e7224 */ /* 0x000fce00078e000e */
.L_x_1387:
[----:B------:R-:W-:Y:S05]  /*3f10*/  BSYNC.RECONVERGENT B1 ;  /* 0x0000000000017941 */ /* 0x000fea0003800200 */
.L_x_1385:
[----:B------:R-:W-:Y:S01]  /*3f20*/  IMAD.MOV.U32 R6, RZ, RZ, R2 ;  /* 0x000000ffff067224 */ /* 0x000fe200078e0002 */
[----:B------:R-:W-:Y:S01]  /*3f30*/  MOV R10, R30 ;  /* 0x0000001e000a7202 */ /* 0x000fe20000000f00 */
[----:B------:R-:W-:Y:S02]  /*3f40*/  IMAD.MOV.U32 R7, RZ, RZ, 0x0 ;  /* 0x00000000ff077424 */ /* 0x000fe400078e00ff */
[----:B------:R-:W-:Y:S02]  /*3f50*/  IMAD.MOV.U32 R11, RZ, RZ, R31 ;  /* 0x000000ffff0b7224 */ /* 0x000fe400078e001f */
[----:B------:R-:W-:Y:S05]  /*3f60*/  RET.REL.NODEC R6 `(_Z11cp_interpolPdS_S_S_S_S_iii) ;  /* 0xffffffc006247950 */ /* 0x000fea0003c3ffff */
.L_x_1390:
        /* <DEDUP_REMOVED lines=9> */
.L_x_1593:


//--------------------- .text._Z14kappa_interpolPdS_S_S_S_S_iii --------------------------
	.section	.text._Z14kappa_interpolPdS_S_S_S_S_iii,"ax",@progbits
	.align	128
        .global         _Z14kappa_interpolPdS_S_S_S_S_iii
        .type           _Z14kappa_interpolPdS_S_S_S_S_iii,@function
        .size           _Z14kappa_interpolPdS_S_S_S_S_iii,(.L_x_1594 - _Z14kappa_interpolPdS_S_S_S_S_iii)
        .other          _Z14kappa_interpolPdS_S_S_S_S_iii,@"STO_CUDA_ENTRY STV_DEFAULT"
_Z14kappa_interpolPdS_S_S_S_S_iii:
.text._Z14kappa_interpolPdS_S_S_S_S_iii:
        /* <DEDUP_REMOVED lines=10> */
[----:B------:R-:W0:Y:S08]  /*00a0*/  LDC.64 R4, c[0x0][0x388] ;  /* 0x0000e200ff047b82 */ /* 0x000e300000000a00 */
[----:B------:R-:W2:Y:S01]  /*00b0*/  LDC.64 R14, c[0x0][0x388] ;  /* 0x0000e200ff0e7b82 */ /* 0x000ea20000000a00 */
[----:B0-----:R-:W-:-:S06]  /*00c0*/  IMAD.WIDE R4, R13, 0x8, R4 ;  /* 0x000000080d047825 */ /* 0x001fcc00078e0204 */
[----:B-1----:R-:W3:Y:S04]  /*00d0*/  LDG.E.64 R4, desc[UR8][R4.64+-0x8] ;  /* 0xfffff80804047981 */ /* 0x002ee8000c1e1b00 */
[----:B--2---:R-:W3:Y:S01]  /*00e0*/  LDG.E.64 R14, desc[UR8][R14.64] ;  /* 0x000000080e0e7981 */ /* 0x004ee2000c1e1b00 */
[----:B------:R-:W0:Y:S02]  /*00f0*/  I2F.F64 R12, R13 ;  /* 0x0000000d000c7312 */ /* 0x000e240000201c00 */
[----:B0-----:R-:W-:-:S06]  /*0100*/  DADD R8, R12, -1 ;  /* 0xbff000000c087429 */ /* 0x001fcc0000000000 */
[----:B------:R-:W0:Y:S01]  /*0110*/  MUFU.RCP64H R7, R9 ;  /* 0x0000000900077308 */ /* 0x000e220000001800 */
[----:B------:R-:W-:-:S06]  /*0120*/  IMAD.MOV.U32 R6, RZ, RZ, 0x1 ;  /* 0x00000001ff067424 */ /* 0x000fcc00078e00ff */
[----:B0-----:R-:W-:-:S08]  /*0130*/  DFMA R10, -R8, R6, 1 ;  /* 0x3ff00000080a742b */ /* 0x001fd00000000106 */
[----:B------:R-:W-:-:S08]  /*0140*/  DFMA R10, R10, R10, R10 ;  /* 0x0000000a0a0a722b */ /* 0x000fd0000000000a */
[----:B------:R-:W-:-:S08]  /*0150*/  DFMA R10, R6, R10, R6 ;  /* 0x0000000a060a722b */ /* 0x000fd00000000006 */
[----:B------:R-:W-:-:S08]  /*0160*/  DFMA R16, -R8, R10, 1 ;  /* 0x3ff000000810742b */ /* 0x000fd0000000010a */
[----:B------:R-:W-:Y:S02]  /*0170*/  DFMA R16, R10, R16, R10 ;  /* 0x000000100a10722b */ /* 0x000fe4000000000a */
[----:B---3--:R-:W-:-:S08]  /*0180*/  DADD R6, R4, -R14 ;  /* 0x0000000004067229 */ /* 0x008fd0000000080e */
[----:B------:R-:W-:-:S08]  /*0190*/  DMUL R4, R6, R16 ;  /* 0x0000001006047228 */ /* 0x000fd00000000000 */
[----:B------:R-:W-:-:S08]  /*01a0*/  DFMA R10, -R8, R4, R6 ;  /* 0x00000004080a722b */ /* 0x000fd00000000106 */
[----:B------:R-:W-:Y:S01]  /*01b0*/  DFMA R4, R16, R10, R4 ;  /* 0x0000000a1004722b */ /* 0x000fe20000000004 */
[----:B------:R-:W-:-:S09]  /*01c0*/  FSETP.GEU.AND P1, PT, |R7|, 6.5827683646048100446e-37, PT ;  /* 0x036000000700780b */ /* 0x000fd20003f2e200 */
[----:B------:R-:W-:-:S05]  /*01d0*/  FFMA R0, RZ, R9, R5 ;  /* 0x00000009ff007223 */ /* 0x000fca0000000005 */
[----:B------:R-:W-:-:S13]  /*01e0*/  FSETP.GT.AND P0, PT, |R0|, 1.469367938527859385e-39, PT ;  /* 0x001000000000780b */ /* 0x000fda0003f04200 */
[----:B------:R-:W-:Y:S05]  /*01f0*/  @P0 BRA P1, `(.L_x_1391) ;  /* 0x0000000000100947 */ /* 0x000fea0000800000 */
[----:B------:R-:W-:-:S07]  /*0200*/  MOV R0, 0x220 ;  /* 0x0000022000007802 */ /* 0x000fce0000000f00 */
[----:B------:R-:W-:Y:S05]  /*0210*/  CALL.REL.NOINC `($__internal_30_$__cuda_sm20_div_rn_f64_full) ;  /* 0x0000002000847944 */ /* 0x000fea0003c00000 */
[----:B------:R-:W-:Y:S02]  /*0220*/  IMAD.MOV.U32 R4, RZ, RZ, R8 ;  /* 0x000000ffff047224 */ /* 0x000fe400078e0008 */
[----:B------:R-:W-:-:S07]  /*0230*/  IMAD.MOV.U32 R5, RZ, RZ, R9 ;  /* 0x000000ffff057224 */ /* 0x000fce00078e0009 */
.L_x_1391:
[----:B------:R-:W0:Y:S02]  /*0240*/  LDC.64 R6, c[0x0][0x380] ;  /* 0x0000e000ff067b82 */ /* 0x000e240000000a00 */
[----:B0-----:R-:W-:-:S06]  /*0250*/  IMAD.WIDE R6, R2, 0x8, R6 ;  /* 0x0000000802067825 */ /* 0x001fcc00078e0206 */
[----:B------:R-:W2:Y:S01]  /*0260*/  LDG.E.64 R6, desc[UR8][R6.64] ;  /* 0x0000000806067981 */ /* 0x000ea2000c1e1b00 */
[----:B------:R-:W0:Y:S01]  /*0270*/  MUFU.RCP64H R9, R5 ;  /* 0x0000000500097308 */ /* 0x000e220000001800 */
[----:B------:R-:W-:Y:S01]  /*0280*/  IMAD.MOV.U32 R8, RZ, RZ, 0x1 ;  /* 0x00000001ff087424 */ /* 0x000fe200078e00ff */
[----:B------:R-:W-:Y:S05]  /*0290*/  BSSY.RECONVERGENT B0, `(.L_x_1392) ;  /* 0x0000016000007945 */ /* 0x000fea0003800200 */
[----:B0-----:R-:W-:-:S08]  /*02a0*/  DFMA R10, R8, -R4, 1 ;  /* 0x3ff00000080a742b */ /* 0x001fd00000000804 */
[----:B------:R-:W-:-:S08]  /*02b0*/  DFMA R10, R10, R10, R10 ;  /* 0x0000000a0a0a722b */ /* 0x000fd0000000000a */
[----:B------:R-:W-:-:S08]  /*02c0*/  DFMA R10, R8, R10, R8 ;  /* 0x0000000a080a722b */ /* 0x000fd00000000008 */
[----:B------:R-:W-:-:S08]  /*02d0*/  DFMA R8, R10, -R4, 1 ;  /* 0x3ff000000a08742b */ /* 0x000fd00000000804 */
[----:B------:R-:W-:Y:S02]  /*02e0*/  DFMA R8, R10, R8, R10 ;  /* 0x000000080a08722b */ /* 0x000fe4000000000a */
[----:B--2---:R-:W-:-:S08]  /*02f0*/  DADD R14, -R14, R6 ;  /* 0x000000000e0e7229 */ /* 0x004fd00000000106 */
[----:B------:R-:W-:Y:S02]  /*0300*/  DMUL R10, R14, R8 ;  /* 0x000000080e0a7228 */ /* 0x000fe40000000000 */
[----:B------:R-:W-:-:S06]  /*0310*/  FSETP.GEU.AND P1, PT, |R15|, 6.5827683646048100446e-37, PT ;  /* 0x036000000f00780b */ /* 0x000fcc0003f2e200 */
        /* <DEDUP_REMOVED lines=10> */
[----:B------:R-:W-:Y:S05]  /*03c0*/  CALL.REL.NOINC `($__internal_30_$__cuda_sm20_div_rn_f64_full) ;  /* 0x0000002000187944 */ /* 0x000fea0003c00000 */
[----:B------:R-:W-:Y:S02]  /*03d0*/  IMAD.MOV.U32 R6, RZ, RZ, R8 ;  /* 0x000000ffff067224 */ /* 0x000fe400078e0008 */
[----:B------:R-:W-:-:S07]  /*03e0*/  IMAD.MOV.U32 R7, RZ, RZ, R9 ;  /* 0x000000ffff077224 */ /* 0x000fce00078e0009 */
.L_x_1393:
[----:B------:R-:W-:Y:S05]  /*03f0*/  BSYNC.RECONVERGENT B0 ;  /* 0x0000000000007941 */ /* 0x000fea0003800200 */
.L_x_1392:
[----:B------:R-:W0:Y:S08]  /*0400*/  LDC R14, c[0x0][0x3b0] ;  /* 0x0000ec00ff0e7b82 */ /* 0x000e300000000800 */
        /* <DEDUP_REMOVED lines=8> */
[----:B------:R-:W-:-:S04]  /*0490*/  UMOV UR7, 0x3ff00418 ;  /* 0x3ff0041800077882 */ /* 0x000fc80000000000 */
[----:B------:R-:W-:Y:S02]  /*04a0*/  FSEL R5, R0, UR6, P0 ;  /* 0x0000000600057c08 */ /* 0x000fe40008000000 */
[----:B------:R-:W-:Y:S02]  /*04b0*/  SEL R4, R6, UR4, P0 ;  /* 0x0000000406047c07 */ /* 0x000fe40008000000 */
[----:B------:R-:W-:Y:S01]  /*04c0*/  MOV R0, UR6 ;  /* 0x0000000600007c02 */ /* 0x000fe20008000f00 */
[----:B------:R-:W-:Y:S02]  /*04d0*/  UMOV UR6, 0x9374bc6a ;  /* 0x9374bc6a00067882 */ /* 0x000fe40000000000 */
[----:B------:R-:W-:Y:S01]  /*04e0*/  DADD R12, R12, -UR6 ;  /* 0x800000060c0c7e29 */ /* 0x000fe20008000000 */
[----:B------:R-:W-:-:S05]  /*04f0*/  @P1 LOP3.LUT R5, R0, 0x80000, RZ, 0xfc, !PT ;  /* 0x0008000000051812 */ /* 0x000fca00078efcff */
[----:B------:R-:W-:Y:S02]  /*0500*/  IMAD.MOV.U32 R0, RZ, RZ, R5 ;  /* 0x000000ffff007224 */ /* 0x000fe400078e0005 */
[----:B------:R-:W-:Y:S02]  /*0510*/  DSETP.MIN.AND P1, P2, R12, R4, PT ;  /* 0x000000040c00722a */ /* 0x000fe40003a20000 */
[----:B------:R-:W-:-:S04]  /*0520*/  IMAD.MOV.U32 R16, RZ, RZ, R12 ;  /* 0x000000ffff107224 */ /* 0x000fc800078e000c */
[----:B------:R-:W-:Y:S02]  /*0530*/  FSEL R17, R13, R0, P1 ;  /* 0x000000000d117208 */ /* 0x000fe40000800000 */
[----:B------:R-:W-:-:S06]  /*0540*/  SEL R16, R16, R4, P1 ;  /* 0x0000000410107207 */ /* 0x000fcc0000800000 */
[----:B------:R-:W-:-:S04]  /*0550*/  @P2 LOP3.LUT R17, R0, 0x80000, RZ, 0xfc, !PT ;  /* 0x0008000000112812 */ /* 0x000fc800078efcff */
[----:B------:R0:W1:Y:S08]  /*0560*/  F2I.F64.FLOOR R3, R16 ;  /* 0x0000001000037311 */ /* 0x0000700000305100 */
[----:B------:R0:W3:Y:S01]  /*0570*/  F2I.F64.CEIL R4, R16 ;  /* 0x0000001000047311 */ /* 0x0000e20000309100 */
[----:B--2---:R-:W-:Y:S01]  /*0580*/  ISETP.GT.AND P0, PT, R9, 0xfffff, PT ;  /* 0x000fffff0900780c */ /* 0x004fe20003f04270 */
[----:B------:R-:W-:-:S02]  /*0590*/  IMAD.MOV.U32 R6, RZ, RZ, R8 ;  /* 0x000000ffff067224 */ /* 0x000fc400078e0008 */
[--C-:B------:R-:W-:Y:S02]  /*05a0*/  IMAD.MOV.U32 R7, RZ, RZ, R9.reuse ;  /* 0x000000ffff077224 */ /* 0x100fe400078e0009 */
[----:B------:R-:W-:-:S08]  /*05b0*/  IMAD.MOV.U32 R5, RZ, RZ, R9 ;  /* 0x000000ffff057224 */ /* 0x000fd000078e0009 */
[----:B------:R-:W-:-:S10]  /*05c0*/  @!P0 DMUL R6, R6, 1.80143985094819840000e+16 ;  /* 0x4350000006068828 */ /* 0x000fd40000000000 */
[----:B------:R-:W-:Y:S01]  /*05d0*/  @!P0 MOV R5, R7 ;  /* 0x0000000700058202 */ /* 0x000fe20000000f00 */
[----:B------:R-:W-:-:S04]  /*05e0*/  @!P0 IMAD.MOV.U32 R8, RZ, RZ, R6 ;  /* 0x000000ffff088224 */ /* 0x000fc800078e0006 */
[----:B------:R-:W-:-:S05]  /*05f0*/  VIADD R0, R5, 0xffffffff ;  /* 0xffffffff05007836 */ /* 0x000fca0000000000 */
[----:B------:R-:W-:Y:S01]  /*0600*/  ISETP.GT.U32.AND P1, PT, R0, 0x7feffffe, PT ;  /* 0x7feffffe0000780c */ /* 0x000fe20003f24070 */
[----:B------:R-:W-:Y:S02]  /*0610*/  IMAD.MOV.U32 R0, RZ, RZ, -0x3ff ;  /* 0xfffffc01ff007424 */ /* 0x000fe400078e00ff */
[----:B------:R-:W-:-:S10]  /*0620*/  @!P0 IMAD.MOV.U32 R0, RZ, RZ, -0x435 ;  /* 0xfffffbcbff008424 */ /* 0x000fd400078e00ff */
[----:B01-3--:R-:W-:Y:S05]  /*0630*/  @P1 BRA `(.L_x_1394) ;  /* 0x0000000400041947 */ /* 0x00bfea0003800000 */
[----:B------:R-:W-:Y:S01]  /*0640*/  LOP3.LUT R6, R5, 0xfffff, RZ, 0xc0, !PT ;  /* 0x000fffff05067812 */ /* 0x000fe200078ec0ff */
[----:B------:R-:W-:Y:S01]  /*0650*/  IMAD.MOV.U32 R20, RZ, RZ, -0x748574fc ;  /* 0x8b7a8b04ff147424 */ /* 0x000fe200078e00ff */
[----:B------:R-:W-:Y:S01]  /*0660*/  UMOV UR4, 0x3ae80f1e ;  /* 0x3ae80f1e00047882 */ /* 0x000fe20000000000 */
[----:B------:R-:W-:Y:S01]  /*0670*/  IMAD.MOV.U32 R21, RZ, RZ, 0x3ed0ee25 ;  /* 0x3ed0ee25ff157424 */ /* 0x000fe200078e00ff */
[----:B------:R-:W-:Y:S01]  /*0680*/  LOP3.LUT R7, R6, 0x3ff00000, RZ, 0xfc, !PT ;  /* 0x3ff0000006077812 */ /* 0x000fe200078efcff */
[----:B------:R-:W-:Y:S01]  /*0690*/  IMAD.MOV.U32 R6, RZ, RZ, R8 ;  /* 0x000000ffff067224 */ /* 0x000fe200078e0008 */
[----:B------:R-:W-:Y:S01]  /*06a0*/  UMOV UR5, 0x3eb1380b ;  /* 0x3eb1380b00057882 */ /* 0x000fe20000000000 */
[----:B------:R-:W-:Y:S01]  /*06b0*/  IMAD.MOV.U32 R8, RZ, RZ, RZ ;  /* 0x000000ffff087224 */ /* 0x000fe200078e00ff */
[----:B------:R-:W-:Y:S01]  /*06c0*/  ISETP.GE.U32.AND P0, PT, R7, 0x3ff6a09f, PT ;  /* 0x3ff6a09f0700780c */ /* 0x000fe20003f06070 */
[----:B------:R-:W-:Y:S01]  /*06d0*/  UMOV UR6, 0x80000000 ;  /* 0x8000000000067882 */ /* 0x000fe20000000000 */
[----:B------:R-:W-:Y:S01]  /*06e0*/  LEA.HI R0, R5, R0, RZ, 0xc ;  /* 0x0000000005007211 */ /* 0x000fe200078f60ff */
[----:B------:R-:W-:Y:S01]  /*06f0*/  UMOV UR7, 0x43300000 ;  /* 0x4330000000077882 */ /* 0x000fe20000000000 */
[----:B------:R-:W-:-:S09]  /*0700*/  MOV R25, 0x43300000 ;  /* 0x4330000000197802 */ /* 0x000fd20000000f00 */
[----:B------:R-:W-:Y:S01]  /*0710*/  @P0 IADD3 R9, PT, PT, R7, -0x100000, RZ ;  /* 0xfff0000007090810 */ /* 0x000fe20007ffe0ff */
[----:B------:R-:W-:-:S04]  /*0720*/  @P0 VIADD R0, R0, 0x1 ;  /* 0x0000000100000836 */ /* 0x000fc80000000000 */
        /* <DEDUP_REMOVED lines=50> */
.L_x_1394:
[----:B------:R-:W-:Y:S01]  /*0a50*/  IMAD.MOV.U32 R8, RZ, RZ, 0x0 ;  /* 0x00000000ff087424 */ /* 0x000fe200078e00ff */
[----:B------:R-:W-:Y:S01]  /*0a60*/  LOP3.LUT P0, RZ, R7, 0x7fffffff, RZ, 0xc0, !PT ;  /* 0x7fffffff07ff7812 */ /* 0x000fe2000780c0ff */
[----:B------:R-:W-:-:S06]  /*0a70*/  IMAD.MOV.U32 R9, RZ, RZ, 0x7ff00000 ;  /* 0x7ff00000ff097424 */ /* 0x000fcc00078e00ff */
[----:B------:R-:W-:-:S10]  /*0a80*/  DFMA R8, R6, R8, +INF ;  /* 0x7ff000000608742b */ /* 0x000fd40000000008 */
[----:B------:R-:W-:Y:S02]  /*0a90*/  FSEL R6, R8, RZ, P0 ;  /* 0x000000ff08067208 */ /* 0x000fe40000000000 */
[----:B------:R-:W-:-:S07]  /*0aa0*/  FSEL R7, R9, -QNAN , P0 ;  /* 0xfff0000009077808 */ /* 0x000fce0000000000 */
.L_x_1395:
        /* <DEDUP_REMOVED lines=8> */
[----:B------:R-:W-:-:S04]  /*0b30*/  IMAD.MOV.U32 R5, RZ, RZ, R9 ;  /* 0x000000ffff057224 */ /* 0x000fc800078e0009 */
[----:B------:R-:W-:Y:S01]  /*0b40*/  @!P0 DMUL R10, R8, 1.80143985094819840000e+16 ;  /* 0x43500000080a8828 */ /* 0x000fe20000000000 */
[----:B------:R-:W-:-:S09]  /*0b50*/  @!P0 MOV R26, 0xfffffbcb ;  /* 0xfffffbcb001a8802 */ /* 0x000fd20000000f00 */
[----:B------:R-:W-:Y:S01]  /*0b60*/  @!P0 MOV R15, R11 ;  /* 0x0000000b000f8202 */ /* 0x000fe20000000f00 */
[----:B------:R-:W-:-:S04]  /*0b70*/  @!P0 IMAD.MOV.U32 R24, RZ, RZ, R10 ;  /* 0x000000ffff188224 */ /* 0x000fc800078e000a */
[----:B------:R-:W-:-:S05]  /*0b80*/  VIADD R0, R15, 0xffffffff ;  /* 0xffffffff0f007836 */ /* 0x000fca0000000000 */
[----:B------:R-:W-:Y:S01]  /*0b90*/  ISETP.GT.U32.AND P1, PT, R0, 0x7feffffe, PT ;  /* 0x7feffffe0000780c */ /* 0x000fe20003f24070 */
[----:B------:R-:W-:-:S12]  /*0ba0*/  IMAD.MOV.U32 R0, RZ, RZ, R8 ;  /* 0x000000ffff007224 */ /* 0x000fd800078e0008 */
[----:B------:R-:W-:Y:S05]  /*0bb0*/  @P1 BRA `(.L_x_1396) ;  /* 0x0000000000f81947 */ /* 0x000fea0003800000 */
[C---:B------:R-:W-:Y:S01]  /*0bc0*/  LOP3.LUT R10, R15.reuse, 0xfffff, RZ, 0xc0, !PT ;  /* 0x000fffff0f0a7812 */ /* 0x040fe200078ec0ff */
[----:B------:R-:W-:Y:S01]  /*0bd0*/  IMAD.MOV.U32 R20, RZ, RZ, -0x748574fc ;  /* 0x8b7a8b04ff147424 */ /* 0x000fe200078e00ff */
[----:B------:R-:W-:Y:S01]  /*0be0*/  MOV R21, 0x3ed0ee25 ;  /* 0x3ed0ee2500157802 */ /* 0x000fe20000000f00 */
[----:B------:R-:W-:Y:S01]  /*0bf0*/  UMOV UR4, 0x3ae80f1e ;  /* 0x3ae80f1e00047882 */ /* 0x000fe20000000000 */
[----:B------:R-:W-:Y:S01]  /*0c00*/  LOP3.LUT R25, R10, 0x3ff00000, RZ, 0xfc, !PT ;  /* 0x3ff000000a197812 */ /* 0x000fe200078efcff */
[----:B------:R-:W-:Y:S01]  /*0c10*/  IMAD.MOV.U32 R10, RZ, RZ, RZ ;  /* 0x000000ffff0a7224 */ /* 0x000fe200078e00ff */
[----:B------:R-:W-:Y:S01]  /*0c20*/  UMOV UR5, 0x3eb1380b ;  /* 0x3eb1380b00057882 */ /* 0x000fe20000000000 */
        /* <DEDUP_REMOVED lines=29> */
[----:B------:R-:W-:Y:S01]  /*0e00*/  LOP3.LUT R24, R15, 0x80000000, RZ, 0x3c, !PT ;  /* 0x800000000f187812 */ /* 0x000fe200078e3cff */
[----:B------:R-:W-:-:S03]  /*0e10*/  IMAD.MOV.U32 R25, RZ, RZ, 0x43300000 ;  /* 0x43300000ff197424 */ /* 0x000fc600078e00ff */
        /* <DEDUP_REMOVED lines=24> */
.L_x_1396:
[----:B------:R-:W-:Y:S01]  /*0fa0*/  IMAD.MOV.U32 R12, RZ, RZ, 0x0 ;  /* 0x00000000ff0c7424 */ /* 0x000fe200078e00ff */
[----:B------:R-:W-:Y:S01]  /*0fb0*/  LOP3.LUT P0, RZ, R11, 0x7fffffff, RZ, 0xc0, !PT ;  /* 0x7fffffff0bff7812 */ /* 0x000fe2000780c0ff */
[----:B------:R-:W-:-:S06]  /*0fc0*/  IMAD.MOV.U32 R13, RZ, RZ, 0x7ff00000 ;  /* 0x7ff00000ff0d7424 */ /* 0x000fcc00078e00ff */
[----:B------:R-:W-:-:S10]  /*0fd0*/  DFMA R12, R10, R12, +INF ;  /* 0x7ff000000a0c742b */ /* 0x000fd4000000000c */
[----:B------:R-:W-:Y:S02]  /*0fe0*/  FSEL R22, R12, RZ, P0 ;  /* 0x000000ff0c167208 */ /* 0x000fe40000000000 */
[----:B------:R-:W-:-:S07]  /*0ff0*/  FSEL R23, R13, -QNAN , P0 ;  /* 0xfff000000d177808 */ /* 0x000fce0000000000 */
.L_x_1397:
[----:B------:R-:W0:Y:S02]  /*1000*/  LDC.64 R12, c[0x0][0x390] ;  /* 0x0000e400ff0c7b82 */ /* 0x000e240000000a00 */
[----:B0-----:R-:W-:-:S06]  /*1010*/  IMAD.WIDE R12, R2, 0x8, R12 ;  /* 0x00000008020c7825 */ /* 0x001fcc00078e020c */
[----:B------:R-:W2:Y:S01]  /*1020*/  LDG.E.64 R12, desc[UR8][R12.64] ;  /* 0x000000080c0c7981 */ /* 0x000ea2000c1e1b00 */
[----:B------:R-:W-:Y:S01]  /*1030*/  UMOV UR4, 0xbaaafad3 ;  /* 0xbaaafad300047882 */ /* 0x000fe20000000000 */
[----:B------:R-:W-:Y:S01]  /*1040*/  UMOV UR5, 0x3c695355 ;  /* 0x3c69535500057882 */ /* 0x000fe20000000000 */
[----:B------:R-:W-:Y:S01]  /*1050*/  UMOV UR6, 0x1526e50e ;  /* 0x1526e50e00067882 */ /* 0x000fe20000000000 */
[----:B------:R-:W-:Y:S01]  /*1060*/  DMUL R18, R22, UR4 ;  /* 0x0000000416127c28 */ /* 0x000fe20008000000 */
[----:B------:R-:W-:Y:S01]  /*1070*/  UMOV UR7, 0x3fdbcb7b ;  /* 0x3fdbcb7b00077882 */ /* 0x000fe20000000000 */
[----:B------:R-:W-:Y:S01]  /*1080*/  DMUL R20, R6, UR4 ;  /* 0x0000000406147c28 */ /* 0x000fe20008000000 */
[----:B------:R-:W-:Y:S01]  /*1090*/  BSSY.RECONVERGENT B0, `(.L_x_1398) ;  /* 0x0000055000007945 */ /* 0x000fe20003800200 */
[----:B------:R-:W-:-:S04]  /*10a0*/  IMAD.MOV.U32 R26, RZ, RZ, -0x3ff ;  /* 0xfffffc01ff1a7424 */ /* 0x000fc800078e00ff */
[----:B------:R-:W-:Y:S02]  /*10b0*/  DFMA R18, R22, UR6, R18 ;  /* 0x0000000616127c2b */ /* 0x000fe40008000012 */
[----:B------:R-:W-:-:S08]  /*10c0*/  DFMA R6, R6, UR6, R20 ;  /* 0x0000000606067c2b */ /* 0x000fd00008000014 */
[----:B------:R-:W-:Y:S01]  /*10d0*/  DADD R6, -R18, R6 ;  /* 0x0000000012067229 */ /* 0x000fe20000000106 */
[----:B--2---:R-:W-:Y:S01]  /*10e0*/  ISETP.GT.AND P0, PT, R13, 0xfffff, PT ;  /* 0x000fffff0d00780c */ /* 0x004fe20003f04270 */
[--C-:B------:R-:W-:Y:S01]  /*10f0*/  IMAD.MOV.U32 R10, RZ, RZ, R12.reuse ;  /* 0x000000ffff0a7224 */ /* 0x100fe200078e000c */
[----:B------:R-:W-:Y:S01]  /*1100*/  MOV R11, R13 ;  /* 0x0000000d000b7202 */ /* 0x000fe20000000f00 */
[----:B------:R-:W-:Y:S02]  /*1110*/  IMAD.MOV.U32 R15, RZ, RZ, R13 ;  /* 0x000000ffff0f7224 */ /* 0x000fe400078e000d */
[----:B------:R-:W-:-:S08]  /*1120*/  IMAD.MOV.U32 R22, RZ, RZ, R12 ;  /* 0x000000ffff167224 */ /* 0x000fd000078e000c */
[----:B------:R-:W-:Y:S01]  /*1130*/  @!P0 DMUL R10, R10, 1.80143985094819840000e+16 ;  /* 0x435000000a0a8828 */ /* 0x000fe20000000000 */
[----:B------:R-:W-:-:S09]  /*1140*/  @!P0 MOV R26, 0xfffffbcb ;  /* 0xfffffbcb001a8802 */ /* 0x000fd20000000f00 */
[----:B------:R-:W-:Y:S02]  /*1150*/  @!P0 IMAD.MOV.U32 R15, RZ, RZ, R11 ;  /* 0x000000ffff0f8224 */ /* 0x000fe400078e000b */
[----:B------:R-:W-:Y:S02]  /*1160*/  @!P0 IMAD.MOV.U32 R22, RZ, RZ, R10 ;  /* 0x000000ffff168224 */ /* 0x000fe400078e000a */
[----:B------:R-:W-:-:S05]  /*1170*/  VIADD R13, R15, 0xffffffff ;  /* 0xffffffff0f0d7836 */ /* 0x000fca0000000000 */
[----:B------:R-:W-:-:S13]  /*1180*/  ISETP.GT.U32.AND P1, PT, R13, 0x7feffffe, PT ;  /* 0x7feffffe0d00780c */ /* 0x000fda0003f24070 */
[----:B------:R-:W-:Y:S05]  /*1190*/  @P1 BRA `(.L_x_1399) ;  /* 0x0000000000f81947 */ /* 0x000fea0003800000 */
[C---:B------:R-:W-:Y:S01]  /*11a0*/  LOP3.LUT R10, R15.reuse, 0xfffff, RZ, 0xc0, !PT ;  /* 0x000fffff0f0a7812 */ /* 0x040fe200078ec0ff */
[----:B------:R-:W-:Y:S01]  /*11b0*/  IMAD.MOV.U32 R20, RZ, RZ, RZ ;  /* 0x000000ffff147224 */ /* 0x000fe200078e00ff */
[----:B------:R-:W-:Y:S01]  /*11c0*/  MOV R12, 0x8b7a8b04 ;  /* 0x8b7a8b04000c7802 */ /* 0x000fe20000000f00 */
[----:B------:R-:W-:Y:S01]  /*11d0*/  IMAD.MOV.U32 R13, RZ, RZ, 0x3ed0ee25 ;  /* 0x3ed0ee25ff0d7424 */ /* 0x000fe200078e00ff */
[----:B------:R-:W-:Y:S01]  /*11e0*/  LOP3.LUT R23, R10, 0x3ff00000, RZ, 0xfc, !PT ;  /* 0x3ff000000a177812 */ /* 0x000fe200078efcff */
[----:B------:R-:W-:Y:S01]  /*11f0*/  UMOV UR10, 0x3ae80f1e ;  /* 0x3ae80f1e000a7882 */ /* 0x000fe20000000000 */
        /* <DEDUP_REMOVED lines=56> */
.L_x_1399:
[----:B------:R-:W-:Y:S01]  /*1580*/  IMAD.MOV.U32 R12, RZ, RZ, 0x0 ;  /* 0x00000000ff0c7424 */ /* 0x000fe200078e00ff */
[----:B------:R-:W-:Y:S02]  /*1590*/  MOV R13, 0x7ff00000 ;  /* 0x7ff00000000d7802 */ /* 0x000fe40000000f00 */
[----:B------:R-:W-:-:S04]  /*15a0*/  LOP3.LUT P0, RZ, R11, 0x7fffffff, RZ, 0xc0, !PT ;  /* 0x7fffffff0bff7812 */ /* 0x000fc8000780c0ff */
[----:B------:R-:W-:-:S10]  /*15b0*/  DFMA R12, R10, R12, +INF ;  /* 0x7ff000000a0c742b */ /* 0x000fd4000000000c */
[----:B------:R-:W-:Y:S02]  /*15c0*/  FSEL R20, R12, RZ, P0 ;  /* 0x000000ff0c147208 */ /* 0x000fe40000000000 */
[----:B------:R-:W-:-:S07]  /*15d0*/  FSEL R21, R13, -QNAN , P0 ;  /* 0xfff000000d157808 */ /* 0x000fce0000000000 */
.L_x_1400:
[----:B------:R-:W-:Y:S05]  /*15e0*/  BSYNC.RECONVERGENT B0 ;  /* 0x0000000000007941 */ /* 0x000fea0003800200 */
.L_x_1398:
        /* <DEDUP_REMOVED lines=12> */
[----:B------:R-:W-:Y:S01]  /*16b0*/  IMAD.MOV.U32 R12, RZ, RZ, RZ ;  /* 0x000000ffff0c7224 */ /* 0x000fe200078e00ff */
[----:B------:R-:W-:Y:S01]  /*16c0*/  LOP3.LUT R19, R8, 0x3ff00000, RZ, 0xfc, !PT ;  /* 0x3ff0000008137812 */ /* 0x000fe200078efcff */
[----:B------:R-:W-:Y:S01]  /*16d0*/  IMAD.MOV.U32 R27, RZ, RZ, 0x3ed0ee25 ;  /* 0x3ed0ee25ff1b7424 */ /* 0x000fe200078e00ff */
        /* <DEDUP_REMOVED lines=59> */
.L_x_1401:
[----:B------:R-:W-:Y:S01]  /*1a90*/  IMAD.MOV.U32 R10, RZ, RZ, 0x0 ;  /* 0x00000000ff0a7424 */ /* 0x000fe200078e00ff */
[----:B------:R-:W-:Y:S02]  /*1aa0*/  MOV R11, 0x7ff00000 ;  /* 0x7ff00000000b7802 */ /* 0x000fe40000000f00 */
[----:B------:R-:W-:-:S04]  /*1ab0*/  LOP3.LUT P0, RZ, R9, 0x7fffffff, RZ, 0xc0, !PT ;  /* 0x7fffffff09ff7812 */ /* 0x000fc8000780c0ff */
[----:B------:R-:W-:-:S10]  /*1ac0*/  DFMA R10, R8, R10, +INF ;  /* 0x7ff00000080a742b */ /* 0x000fd4000000000a */
[----:B------:R-:W-:Y:S02]  /*1ad0*/  FSEL R18, R10, RZ, P0 ;  /* 0x000000ff0a127208 */ /* 0x000fe40000000000 */
[----:B------:R-:W-:-:S07]  /*1ae0*/  FSEL R19, R11, -QNAN , P0 ;  /* 0xfff000000b137808 */ /* 0x000fce0000000000 */
.L_x_1402:
[----:B------:R-:W0:Y:S01]  /*1af0*/  I2F.F64 R14, R14 ;  /* 0x0000000e000e7312 */ /* 0x000e220000201c00 */
[----:B------:R-:W-:Y:S01]  /*1b00*/  IMAD.MOV.U32 R8, RZ, RZ, 0x1 ;  /* 0x00000001ff087424 */ /* 0x000fe200078e00ff */
[----:B------:R-:W-:Y:S01]  /*1b10*/  FSETP.GEU.AND P1, PT, |R7|, 6.5827683646048100446e-37, PT ;  /* 0x036000000700780b */ /* 0x000fe20003f2e200 */
        /* <DEDUP_REMOVED lines=8> */
[----:B------:R-:W-:Y:S02]  /*1ba0*/  DMUL R22, R6, R8 ;  /* 0x0000000806167228 */ /* 0x000fe40000000000 */
[----:B------:R-:W-:-:S06]  /*1bb0*/  DFMA R12, R18, UR6, R12 ;  /* 0x00000006120c7c2b */ /* 0x000fcc000800000c */
        /* <DEDUP_REMOVED lines=10> */
[----:B------:R-:W-:-:S07]  /*1c60*/  IMAD.MOV.U32 R9, RZ, RZ, R11 ;  /* 0x000000ffff097224 */ /* 0x000fce00078e000b */
[----:B------:R-:W-:Y:S05]  /*1c70*/  CALL.REL.NOINC `($__internal_30_$__cuda_sm20_div_rn_f64_full) ;  /* 0x0000000400ec7944 */ /* 0x000fea0003c00000 */
.L_x_1403:
        /* <DEDUP_REMOVED lines=15> */
[----:B------:R-:W-:Y:S01]  /*1d70*/  MOV R6, R12 ;  /* 0x0000000c00067202 */ /* 0x000fe20000000f00 */
[----:B------:R-:W-:Y:S01]  /*1d80*/  IMAD.MOV.U32 R7, RZ, RZ, R13 ;  /* 0x000000ffff077224 */ /* 0x000fe200078e000d */
[----:B------:R-:W-:-:S07]  /*1d90*/  MOV R0, 0x1db0 ;  /* 0x00001db000007802 */ /* 0x000fce0000000f00 */
[----:B------:R-:W-:Y:S05]  /*1da0*/  CALL.REL.NOINC `($__internal_30_$__cuda_sm20_div_rn_f64_full) ;  /* 0x0000000400a07944 */ /* 0x000fea0003c00000 */
[----:B------:R-:W-:Y:S02]  /*1db0*/  IMAD.MOV.U32 R6, RZ, RZ, R8 ;  /* 0x000000ffff067224 */ /* 0x000fe400078e0008 */
[----:B------:R-:W-:-:S07]  /*1dc0*/  IMAD.MOV.U32 R7, RZ, RZ, R9 ;  /* 0x000000ffff077224 */ /* 0x000fce00078e0009 */
.L_x_1405:
[----:B------:R-:W-:Y:S05]  /*1dd0*/  BSYNC.RECONVERGENT B0 ;  /* 0x0000000000007941 */ /* 0x000fea0003800200 */
.L_x_1404:
        /* <DEDUP_REMOVED lines=60> */
.L_x_1407:
[----:B------:R-:W-:Y:S05]  /*21a0*/  BSYNC.RECONVERGENT B0 ;  /* 0x0000000000007941 */ /* 0x000fea0003800200 */
.L_x_1406:
[----:B------:R-:W1:Y:S08]  /*21b0*/  @!P2 LDC R13, c[0x0][0x3b0] ;  /* 0x0000ec00ff0dab82 */ /* 0x000e700000000800 */
[----:B0-----:R-:W0:Y:S01]  /*21c0*/  @!P2 LDC.64 R10, c[0x0][0x3a8] ;  /* 0x0000ea00ff0aab82 */ /* 0x001e220000000a00 */
[-CC-:B-1----:R-:W-:Y:S02]  /*21d0*/  @!P2 IMAD R23, R4, R13.reuse, R0.reuse ;  /* 0x0000000d0417a224 */ /* 0x182fe400078e0200 */
[----:B------:R-:W-:-:S02]  /*21e0*/  @!P2 IMAD R19, R3, R13, R0 ;  /* 0x0000000d0313a224 */ /* 0x000fc400078e0200 */
[----:B0-----:R-:W-:-:S05]  /*21f0*/  @!P2 IMAD.WIDE R22, R23, 0x8, R10 ;  /* 0x000000081716a825 */ /* 0x001fca00078e020a */
[----:B------:R-:W2:Y:S01]  /*2200*/  @!P2 LDG.E.64 R12, desc[UR8][R22.64] ;  /* 0x00000008160ca981 */ /* 0x000ea2000c1e1b00 */
[----:B------:R-:W-:-:S05]  /*2210*/  @!P2 IMAD.WIDE R18, R19, 0x8, R10 ;  /* 0x000000081312a825 */ /* 0x000fca00078e020a */
        /* <DEDUP_REMOVED lines=15> */
[----:B------:R-:W-:-:S05]  /*2310*/  @!P1 IMAD.WIDE R16, R17, 0x8, R10 ;  /* 0x0000000811109825 */ /* 0x000fca00078e020a */
        /* <DEDUP_REMOVED lines=17> */
        .weak           $__internal_30_$__cuda_sm20_div_rn_f64_full
        .type           $__internal_30_$__cuda_sm20_div_rn_f64_full,@function
        .size           $__internal_30_$__cuda_sm20_div_rn_f64_full,(.L_x_1594 - $__internal_30_$__cuda_sm20_div_rn_f64_full)
$__internal_30_$__cuda_sm20_div_rn_f64_full:
[C---:B------:R-:W-:Y:S01]  /*2430*/  FSETP.GEU.AND P0, PT, |R9|.reuse, 1.469367938527859385e-39, PT ;  /* 0x001000000900780b */ /* 0x040fe20003f0e200 */
[----:B------:R-:W-:Y:S01]  /*2440*/  IMAD.MOV.U32 R26, RZ, RZ, 0x1ca00000 ;  /* 0x1ca00000ff1a7424 */ /* 0x000fe200078e00ff */
[----:B------:R-:W-:Y:S01]  /*2450*/  LOP3.LUT R10, R9, 0x800fffff, RZ, 0xc0, !PT ;  /* 0x800fffff090a7812 */ /* 0x000fe200078ec0ff */
[----:B------:R-:W-:Y:S01]  /*2460*/  BSSY.RECONVERGENT B1, `(.L_x_1408) ;  /* 0x0000054000017945 */ /* 0x000fe20003800200 */
[----:B------:R-:W-:Y:S02]  /*2470*/  MOV R18, 0x1 ;  /* 0x0000000100127802 */ /* 0x000fe40000000f00 */
[----:B------:R-:W-:Y:S01]  /*2480*/  LOP3.LUT R11, R10, 0x3ff00000, RZ, 0xfc, !PT ;  /* 0x3ff000000a0b7812 */ /* 0x000fe200078efcff */
[----:B------:R-:W-:Y:S01]  /*2490*/  IMAD.MOV.U32 R10, RZ, RZ, R8 ;  /* 0x000000ffff0a7224 */ /* 0x000fe200078e0008 */
[C---:B------:R-:W-:Y:S02]  /*24a0*/  FSETP.GEU.AND P2, PT, |R7|.reuse, 1.469367938527859385e-39, PT ;  /* 0x001000000700780b */ /* 0x040fe40003f4e200 */
[----:B------:R-:W-:-:S02]  /*24b0*/  LOP3.LUT R5, R7, 0x7ff00000, RZ, 0xc0, !PT ;  /* 0x7ff0000007057812 */ /* 0x000fc400078ec0ff */
[----:B------:R-:W-:Y:S01]  /*24c0*/  LOP3.LUT R28, R9, 0x7ff00000, RZ, 0xc0, !PT ;  /* 0x7ff00000091c7812 */ /* 0x000fe200078ec0ff */
[----:B------:R-:W-:-:S03]  /*24d0*/  @!P0 DMUL R10, R8, 8.98846567431157953865e+307 ;  /* 0x7fe00000080a8828 */ /* 0x000fc60000000000 */
[----:B------:R-:W-:-:S03]  /*24e0*/  ISETP.GE.U32.AND P1, PT, R5, R28, PT ;  /* 0x0000001c0500720c */ /* 0x000fc60003f26070 */
[----:B------:R-:W0:Y:S02]  /*24f0*/  MUFU.RCP64H R19, R11 ;  /* 0x0000000b00137308 */ /* 0x000e240000001800 */
[----:B------:R-:W-:Y:S02]  /*2500*/  @!P2 LOP3.LUT R20, R9, 0x7ff00000, RZ, 0xc0, !PT ;  /* 0x7ff000000914a812 */ /* 0x000fe400078ec0ff */
[----:B------:R-:W-:Y:S02]  /*2510*/  @!P0 LOP3.LUT R28, R11, 0x7ff00000, RZ, 0xc0, !PT ;  /* 0x7ff000000b1c8812 */ /* 0x000fe400078ec0ff */
[----:B------:R-:W-:-:S04]  /*2520*/  @!P2 ISETP.GE.U32.AND P3, PT, R5, R20, PT ;  /* 0x000000140500a20c */ /* 0x000fc80003f66070 */
[----:B------:R-:W-:-:S04]  /*2530*/  @!P2 SEL R21, R26, 0x63400000, !P3 ;  /* 0x634000001a15a807 */ /* 0x000fc80005800000 */
[----:B------:R-:W-:Y:S01]  /*2540*/  @!P2 LOP3.LUT R24, R21, 0x80000000, R7, 0xf8, !PT ;  /* 0x800000001518a812 */ /* 0x000fe200078ef807 */
[----:B0-----:R-:W-:-:S03]  /*2550*/  DFMA R22, R18, -R10, 1 ;  /* 0x3ff000001216742b */ /* 0x001fc6000000080a */
[----:B------:R-:W-:Y:S01]  /*2560*/  @!P2 LOP3.LUT R25, R24, 0x100000, RZ, 0xfc, !PT ;  /* 0x001000001819a812 */ /* 0x000fe200078efcff */
[----:B------:R-:W-:-:S04]  /*2570*/  @!P2 IMAD.MOV.U32 R24, RZ, RZ, RZ ;  /* 0x000000ffff18a224 */ /* 0x000fc800078e00ff */
        /* <DEDUP_REMOVED lines=19> */
[CC--:B------:R-:W-:Y:S02]  /*26b0*/  VIADDMNMX R6, R5.reuse, -R20.reuse, 0xb9600000, !PT ;  /* 0xb960000005067446 */ /* 0x0c0fe40007800914 */
[----:B------:R-:W-:Y:S02]  /*26c0*/  ISETP.GE.U32.AND P0, PT, R5, R20, PT ;  /* 0x000000140500720c */ /* 0x000fe40003f06070 */
[----:B------:R-:W-:Y:S01]  /*26d0*/  VIMNMX R5, PT, PT, R6, 0x46a00000, PT ;  /* 0x46a0000006057848 */ /* 0x000fe20003fe0100 */
[----:B------:R-:W-:Y:S01]  /*26e0*/  IMAD.MOV.U32 R6, RZ, RZ, RZ ;  /* 0x000000ffff067224 */ /* 0x000fe200078e00ff */
        /* <DEDUP_REMOVED lines=22> */
.L_x_1409:
        /* <DEDUP_REMOVED lines=16> */
.L_x_1412:
[----:B------:R-:W-:Y:S01]  /*2950*/  LOP3.LUT R23, R9, 0x80000, RZ, 0xfc, !PT ;  /* 0x0008000009177812 */ /* 0x000fe200078efcff */
[----:B------:R-:W-:Y:S01]  /*2960*/  IMAD.MOV.U32 R22, RZ, RZ, R8 ;  /* 0x000000ffff167224 */ /* 0x000fe200078e0008 */
[----:B------:R-:W-:Y:S06]  /*2970*/  BRA `(.L_x_1410) ;  /* 0x0000000000087947 */ /* 0x000fec0003800000 */
.L_x_1411:
[----:B------:R-:W-:Y:S01]  /*2980*/  LOP3.LUT R23, R7, 0x80000, RZ, 0xfc, !PT ;  /* 0x0008000007177812 */ /* 0x000fe200078efcff */
[----:B------:R-:W-:-:S07]  /*2990*/  IMAD.MOV.U32 R22, RZ, RZ, R6 ;  /* 0x000000ffff167224 */ /* 0x000fce00078e0006 */
.L_x_1410:
[----:B------:R-:W-:Y:S05]  /*29a0*/  BSYNC.RECONVERGENT B1 ;  /* 0x0000000000017941 */ /* 0x000fea0003800200 */
.L_x_1408:
[----:B------:R-:W-:Y:S01]  /*29b0*/  IMAD.MOV.U32 R6, RZ, RZ, R0 ;  /* 0x000000ffff067224 */ /* 0x000fe200078e0000 */
[----:B------:R-:W-:Y:S01]  /*29c0*/  MOV R8, R22 ;  /* 0x0000001600087202 */ /* 0x000fe20000000f00 */
[----:B------:R-:W-:Y:S02]  /*29d0*/  IMAD.MOV.U32 R7, RZ, RZ, 0x0 ;  /* 0x00000000ff077424 */ /* 0x000fe400078e00ff */
[----:B------:R-:W-:Y:S02]  /*29e0*/  IMAD.MOV.U32 R9, RZ, RZ, R23 ;  /* 0x000000ffff097224 */ /* 0x000fe400078e0017 */
[----:B------:R-:W-:Y:S05]  /*29f0*/  RET.REL.NODEC R6 `(_Z14kappa_interpolPdS_S_S_S_S_iii) ;  /* 0xffffffd406807950 */ /* 0x000fea0003c3ffff */
.L_x_1413:
        /* <DEDUP_REMOVED lines=16> */
.L_x_1594:


//--------------------- .text._Z20meanmolmass_interpolPdS_S_S_S_S_iii --------------------------
	.section	.text._Z20meanmolmass_interpolPdS_S_S_S_S_iii,"ax",@progbits
	.align	128
        .global         _Z20meanmolmass_interpolPdS_S_S_S_S_iii
        .type           _Z20meanmolmass_interpolPdS_S_S_S_S_iii,@function
        .size           _Z20meanmolmass_interpolPdS_S_S_S_S_iii,(.L_x_1595 - _Z20meanmolmass_interpolPdS_S_S_S_S_iii)
        .other          _Z20meanmolmass_interpolPdS_S_S_S_S_iii,@"STO_CUDA_ENTRY STV_DEFAULT"
_Z20meanmolmass_interpolPdS_S_S_S_S_iii:
.text._Z20meanmolmass_interpolPdS_S_S_S_S_iii:
        /* <DEDUP_REMOVED lines=96> */
.L_x_1414:
[----:B------:R-:W-:Y:S01]  /*0600*/  IMAD.MOV.U32 R8, RZ, RZ, 0x0 ;  /* 0x00000000ff087424 */ /* 0x000fe200078e00ff */
[----:B------:R-:W-:Y:S02]  /*0610*/  MOV R9, 0x7ff00000 ;  /* 0x7ff0000000097802 */ /* 0x000fe40000000f00 */
[----:B------:R-:W-:-:S04]  /*0620*/  LOP3.LUT P0, RZ, R13, 0x7fffffff, RZ, 0xc0, !PT ;  /* 0x7fffffff0dff7812 */ /* 0x000fc8000780c0ff */
[----:B------:R-:W-:-:S10]  /*0630*/  DFMA R8, R12, R8, +INF ;  /* 0x7ff000000c08742b */ /* 0x000fd40000000008 */
[----:B------:R-:W-:Y:S02]  /*0640*/  FSEL R8, R8, RZ, P0 ;  /* 0x000000ff08087208 */ /* 0x000fe40000000000 */
[----:B------:R-:W-:-:S07]  /*0650*/  FSEL R9, R9, -QNAN , P0 ;  /* 0xfff0000009097808 */ /* 0x000fce0000000000 */
.L_x_1415:
        /* <DEDUP_REMOVED lines=79> */
.L_x_1416:
[----:B------:R-:W-:Y:S01]  /*0b50*/  IMAD.MOV.U32 R16, RZ, RZ, 0x0 ;  /* 0x00000000ff107424 */ /* 0x000fe200078e00ff */
[----:B------:R-:W-:Y:S01]  /*0b60*/  LOP3.LUT P0, RZ, R15, 0x7fffffff, RZ, 0xc0, !PT ;  /* 0x7fffffff0fff7812 */ /* 0x000fe2000780c0ff */
[----:B------:R-:W-:-:S06]  /*0b70*/  IMAD.MOV.U32 R17, RZ, RZ, 0x7ff00000 ;  /* 0x7ff00000ff117424 */ /* 0x000fcc00078e00ff */
[----:B------:R-:W-:-:S10]  /*0b80*/  DFMA R16, R14, R16, +INF ;  /* 0x7ff000000e10742b */ /* 0x000fd40000000010 */
[----:B------:R-:W-:Y:S02]  /*0b90*/  FSEL R20, R16, RZ, P0 ;  /* 0x000000ff10147208 */ /* 0x000fe40000000000 */
[----:B------:R-:W-:-:S07]  /*0ba0*/  FSEL R21, R17, -QNAN , P0 ;  /* 0xfff0000011157808 */ /* 0x000fce0000000000 */
.L_x_1417:
        /* <DEDUP_REMOVED lines=32> */
[----:B------:R-:W-:Y:S05]  /*0db0*/  CALL.REL.NOINC `($__internal_31_$__cuda_sm20_div_rn_f64_full) ;  /* 0x0000001400b47944 */ /* 0x000fea0003c00000 */
.L_x_1418:
        /* <DEDUP_REMOVED lines=19> */
[----:B------:R-:W-:Y:S05]  /*0ef0*/  CALL.REL.NOINC `($__internal_31_$__cuda_sm20_div_rn_f64_full) ;  /* 0x0000001400647944 */ /* 0x000fea0003c00000 */
[----:B------:R-:W-:Y:S02]  /*0f00*/  IMAD.MOV.U32 R2, RZ, RZ, R16 ;  /* 0x000000ffff027224 */ /* 0x000fe400078e0010 */
[----:B------:R-:W-:-:S07]  /*0f10*/  IMAD.MOV.U32 R3, RZ, RZ, R17 ;  /* 0x000000ffff037224 */ /* 0x000fce00078e0011 */
.L_x_1420:
[----:B------:R-:W-:Y:S05]  /*0f20*/  BSYNC.RECONVERGENT B0 ;  /* 0x0000000000007941 */ /* 0x000fea0003800200 */
.L_x_1419:
        /* <DEDUP_REMOVED lines=100> */
.L_x_1422:
[----:B------:R-:W-:Y:S01]  /*1570*/  IMAD.MOV.U32 R14, RZ, RZ, 0x0 ;  /* 0x00000000ff0e7424 */ /* 0x000fe200078e00ff */
[----:B------:R-:W-:Y:S01]  /*1580*/  LOP3.LUT P0, RZ, R3, 0x7fffffff, RZ, 0xc0, !PT ;  /* 0x7fffffff03ff7812 */ /* 0x000fe2000780c0ff */
[----:B------:R-:W-:-:S06]  /*1590*/  IMAD.MOV.U32 R15, RZ, RZ, 0x7ff00000 ;  /* 0x7ff00000ff0f7424 */ /* 0x000fcc00078e00ff */
[----:B------:R-:W-:-:S10]  /*15a0*/  DFMA R14, R2, R14, +INF ;  /* 0x7ff00000020e742b */ /* 0x000fd4000000000e */
[----:B------:R-:W-:Y:S02]  /*15b0*/  FSEL R20, R14, RZ, P0 ;  /* 0x000000ff0e147208 */ /* 0x000fe40000000000 */
[----:B------:R-:W-:-:S07]  /*15c0*/  FSEL R21, R15, -QNAN , P0 ;  /* 0xfff000000f157808 */ /* 0x000fce0000000000 */
.L_x_1423:
[----:B------:R-:W-:Y:S05]  /*15d0*/  BSYNC.RECONVERGENT B0 ;  /* 0x0000000000007941 */ /* 0x000fea0003800200 */
.L_x_1421:
        /* <DEDUP_REMOVED lines=74> */
.L_x_1424:
[----:B------:R-:W-:Y:S01]  /*1a80*/  IMAD.MOV.U32 R2, RZ, RZ, 0x0 ;  /* 0x00000000ff027424 */ /* 0x000fe200078e00ff */
[----:B------:R-:W-:Y:S01]  /*1a90*/  LOP3.LUT P0, RZ, R11, 0x7fffffff, RZ, 0xc0, !PT ;  /* 0x7fffffff0bff7812 */ /* 0x000fe2000780c0ff */
[----:B------:R-:W-:-:S06]  /*1aa0*/  IMAD.MOV.U32 R3, RZ, RZ, 0x7ff00000 ;  /* 0x7ff00000ff037424 */ /* 0x000fcc00078e00ff */
[----:B------:R-:W-:-:S10]  /*1ab0*/  DFMA R2, R10, R2, +INF ;  /* 0x7ff000000a02742b */ /* 0x000fd40000000002 */
[----:B------:R-:W-:Y:S02]  /*1ac0*/  FSEL R2, R2, RZ, P0 ;  /* 0x000000ff02027208 */ /* 0x000fe40000000000 */
[----:B------:R-:W-:-:S07]  /*1ad0*/  FSEL R3, R3, -QNAN , P0 ;  /* 0xfff0000003037808 */ /* 0x000fce0000000000 */
.L_x_1425:
        /* <DEDUP_REMOVED lines=30> */
[----:B------:R-:W-:Y:S05]  /*1cc0*/  CALL.REL.NOINC `($__internal_31_$__cuda_sm20_div_rn_f64_full) ;  /* 0x0000000400f07944 */ /* 0x000fea0003c00000 */
.L_x_1426:
        /* <DEDUP_REMOVED lines=19> */
[----:B------:R-:W-:Y:S05]  /*1e00*/  CALL.REL.NOINC `($__internal_31_$__cuda_sm20_div_rn_f64_full) ;  /* 0x0000000400a07944 */ /* 0x000fea0003c00000 */
[----:B------:R-:W-:Y:S02]  /*1e10*/  IMAD.MOV.U32 R2, RZ, RZ, R16 ;  /* 0x000000ffff027224 */ /* 0x000fe400078e0010 */
[----:B------:R-:W-:-:S07]  /*1e20*/  IMAD.MOV.U32 R3, RZ, RZ, R17 ;  /* 0x000000ffff037224 */ /* 0x000fce00078e0011 */
.L_x_1428:
[----:B------:R-:W-:Y:S05]  /*1e30*/  BSYNC.RECONVERGENT B0 ;  /* 0x0000000000007941 */ /* 0x000fea0003800200 */
.L_x_1427:
        /* <DEDUP_REMOVED lines=60> */
.L_x_1430:
[----:B------:R-:W-:Y:S05]  /*2200*/  BSYNC.RECONVERGENT B0 ;  /* 0x0000000000007941 */ /* 0x000fea0003800200 */
.L_x_1429:
        /* <DEDUP_REMOVED lines=40> */
        .weak           $__internal_31_$__cuda_sm20_div_rn_f64_full
        .type           $__internal_31_$__cuda_sm20_div_rn_f64_full,@function
        .size           $__internal_31_$__cuda_sm20_div_rn_f64_full,(.L_x_1595 - $__internal_31_$__cuda_sm20_div_rn_f64_full)
$__internal_31_$__cuda_sm20_div_rn_f64_full:
        /* <DEDUP_REMOVED lines=67> */
.L_x_1432:
        /* <DEDUP_REMOVED lines=16> */
.L_x_1435:
[----:B------:R-:W-:Y:S01]  /*29c0*/  LOP3.LUT R27, R19, 0x80000, RZ, 0xfc, !PT ;  /* 0x00080000131b7812 */ /* 0x000fe200078efcff */
[----:B------:R-:W-:Y:S01]  /*29d0*/  IMAD.MOV.U32 R26, RZ, RZ, R18 ;  /* 0x000000ffff1a7224 */ /* 0x000fe200078e0012 */
[----:B------:R-:W-:Y:S06]  /*29e0*/  BRA `(.L_x_1433) ;  /* 0x0000000000087947 */ /* 0x000fec0003800000 */
.L_x_1434:
[----:B------:R-:W-:Y:S01]  /*29f0*/  LOP3.LUT R27, R15, 0x80000, RZ, 0xfc, !PT ;  /* 0x000800000f1b7812 */ /* 0x000fe200078efcff */
[----:B------:R-:W-:-:S07]  /*2a00*/  IMAD.MOV.U32 R26, RZ, RZ, R14 ;  /* 0x000000ffff1a7224 */ /* 0x000fce00078e000e */
.L_x_1433:
[----:B------:R-:W-:Y:S05]  /*2a10*/  BSYNC.RECONVERGENT B1 ;  /* 0x0000000000017941 */ /* 0x000fea0003800200 */
.L_x_1431:
[----:B------:R-:W-:Y:S01]  /*2a20*/  IMAD.MOV.U32 R2, RZ, RZ, R3 ;  /* 0x000000ffff027224 */ /* 0x000fe200078e0003 */
[----:B------:R-:W-:Y:S01]  /*2a30*/  MOV R16, R26 ;  /* 0x0000001a00107202 */ /* 0x000fe20000000f00 */
[----:B------:R-:W-:Y:S02]  /*2a40*/  IMAD.MOV.U32 R3, RZ, RZ, 0x0 ;  /* 0x00000000ff037424 */ /* 0x000fe400078e00ff */
[----:B------:R-:W-:Y:S02]  /*2a50*/  IMAD.MOV.U32 R17, RZ, RZ, R27 ;  /* 0x000000ffff117224 */ /* 0x000fe400078e001b */
[----:B------:R-:W-:Y:S05]  /*2a60*/  RET.REL.NODEC R2 `(_Z20meanmolmass_interpolPdS_S_S_S_S_iii) ;  /* 0xffffffd402647950 */ /* 0x000fea0003c3ffff */
.L_x_1436:
        /* <DEDUP_REMOVED lines=9> */
.L_x_1595:


//--------------------- .text._Z13opac_interpolPdS_S_S_S_S_S_S_iiiii --------------------------
	.section	.text._Z13opac_interpolPdS_S_S_S_S_S_S_iiiii,"ax",@progbits
	.align	128
        .global         _Z13opac_interpolPdS_S_S_S_S_S_S_iiiii
        .type           _Z13opac_interpolPdS_S_S_S_S_S_S_iiiii,@function
        .size           _Z13opac_interpolPdS_S_S_S_S_S_S_iiiii,(.L_x_1596 - _Z13opac_interpolPdS_S_S_S_S_S_S_iiiii)
        .other          _Z13opac_interpolPdS_S_S_S_S_S_S_iiiii,@"STO_CUDA_ENTRY STV_DEFAULT"
_Z13opac_interpolPdS_S_S_S_S_S_S_iiiii:
.text._Z13opac_interpolPdS_S_S_S_S_S_S_iiiii:
        /* <DEDUP_REMOVED lines=26> */
[----:B------:R-:W-:Y:S01]  /*01a0*/  IMAD.MOV.U32 R13, RZ, RZ, R9 ;  /* 0x000000ffff0d7224 */ /* 0x000fe200078e0009 */
[----:B------:R-:W-:Y:S02]  /*01b0*/  MOV R12, R8 ;  /* 0x00000008000c7202 */ /* 0x000fe40000000f00 */
[----:B------:R-:W-:-:S09]  /*01c0*/  MOV R2, R9 ;  /* 0x0000000900027202 */ /* 0x000fd20000000f00 */
[----:B------:R-:W-:-:S10]  /*01d0*/  @!P0 DMUL R12, R12, 1.80143985094819840000e+16 ;  /* 0x435000000c0c8828 */ /* 0x000fd40000000000 */
[----:B------:R-:W-:-:S05]  /*01e0*/  @!P0 IMAD.MOV.U32 R2, RZ, RZ, R13 ;  /* 0x000000ffff028224 */ /* 0x000fca00078e000d */
[----:B------:R-:W-:-:S04]  /*01f0*/  IADD3 R9, PT, PT, R2, -0x1, RZ ;  /* 0xffffffff02097810 */ /* 0x000fc80007ffe0ff */
[----:B------:R-:W-:Y:S01]  /*0200*/  ISETP.GT.U32.AND P1, PT, R9, 0x7feffffe, PT ;  /* 0x7feffffe0900780c */ /* 0x000fe20003f24070 */
[----:B--2---:R-:W-:Y:S01]  /*0210*/  DADD R16, R4, -R6 ;  /* 0x0000000004107229 */ /* 0x004fe20000000806 */
[----:B------:R-:W-:Y:S01]  /*0220*/  @!P0 MOV R23, 0xfffffbcb ;  /* 0xfffffbcb00178802 */ /* 0x000fe20000000f00 */
[----:B------:R-:W-:-:S10]  /*0230*/  @!P0 IMAD.MOV.U32 R8, RZ, RZ, R12 ;  /* 0x000000ffff088224 */ /* 0x000fd400078e000c */
[----:B------:R-:W-:Y:S05]  /*0240*/  @P1 BRA `(.L_x_1437) ;  /* 0x0000000400041947 */ /* 0x000fea0003800000 */
[----:B------:R-:W-:Y:S01]  /*0250*/  LOP3.LUT R4, R2, 0xfffff, RZ, 0xc0, !PT ;  /* 0x000fffff02047812 */ /* 0x000fe200078ec0ff */
[----:B------:R-:W-:Y:S01]  /*0260*/  IMAD.MOV.U32 R21, RZ, RZ, 0x3ed0ee25 ;  /* 0x3ed0ee25ff157424 */ /* 0x000fe200078e00ff */
[----:B------:R-:W-:Y:S01]  /*0270*/  MOV R20, 0x8b7a8b04 ;  /* 0x8b7a8b0400147802 */ /* 0x000fe20000000f00 */
[----:B------:R-:W-:Y:S01]  /*0280*/  UMOV UR4, 0x3ae80f1e ;  /* 0x3ae80f1e00047882 */ /* 0x000fe20000000000 */
[----:B------:R-:W-:Y:S01]  /*0290*/  LOP3.LUT R5, R4, 0x3ff00000, RZ, 0xfc, !PT ;  /* 0x3ff0000004057812 */ /* 0x000fe200078efcff */
[----:B------:R-:W-:Y:S01]  /*02a0*/  UMOV UR5, 0x3eb1380b ;  /* 0x3eb1380b00057882 */ /* 0x000fe20000000000 */
[----:B------:R-:W-:Y:S01]  /*02b0*/  MOV R4, R8 ;  /* 0x0000000800047202 */ /* 0x000fe20000000f00 */
[----:B------:R-:W-:Y:S01]  /*02c0*/  IMAD.MOV.U32 R8, RZ, RZ, RZ ;  /* 0x000000ffff087224 */ /* 0x000fe200078e00ff */
[----:B------:R-:W-:Y:S01]  /*02d0*/  ISETP.GE.U32.AND P0, PT, R5, 0x3ff6a09f, PT ;  /* 0x3ff6a09f0500780c */ /* 0x000fe20003f06070 */
[----:B------:R-:W-:Y:S01]  /*02e0*/  UMOV UR6, 0x80000000 ;  /* 0x8000000000067882 */ /* 0x000fe20000000000 */
[----:B------:R-:W-:Y:S01]  /*02f0*/  LEA.HI R23, R2, R23, RZ, 0xc ;  /* 0x0000001702177211 */ /* 0x000fe200078f60ff */
[----:B------:R-:W-:-:S10]  /*0300*/  UMOV UR7, 0x43300000 ;  /* 0x4330000000077882 */ /* 0x000fd40000000000 */
[----:B------:R-:W-:Y:S01]  /*0310*/  @P0 VIADD R9, R5, 0xfff00000 ;  /* 0xfff0000005090836 */ /* 0x000fe20000000000 */
[----:B------:R-:W-:-:S04]  /*0320*/  @P0 IADD3 R23, PT, PT, R23, 0x1, RZ ;  /* 0x0000000117170810 */ /* 0x000fc80007ffe0ff */
        /* <DEDUP_REMOVED lines=51> */
.L_x_1437:
[----:B------:R-:W-:Y:S01]  /*0660*/  MOV R4, 0x0 ;  /* 0x0000000000047802 */ /* 0x000fe20000000f00 */
[----:B------:R-:W-:Y:S01]  /*0670*/  IMAD.MOV.U32 R5, RZ, RZ, 0x7ff00000 ;  /* 0x7ff00000ff057424 */ /* 0x000fe200078e00ff */
[----:B------:R-:W-:-:S05]  /*0680*/  LOP3.LUT P0, RZ, R13, 0x7fffffff, RZ, 0xc0, !PT ;  /* 0x7fffffff0dff7812 */ /* 0x000fca000780c0ff */
[----:B------:R-:W-:-:S10]  /*0690*/  DFMA R4, R12, R4, +INF ;  /* 0x7ff000000c04742b */ /* 0x000fd40000000004 */
[----:B------:R-:W-:Y:S02]  /*06a0*/  FSEL R12, R4, RZ, P0 ;  /* 0x000000ff040c7208 */ /* 0x000fe40000000000 */
[----:B------:R-:W-:-:S07]  /*06b0*/  FSEL R13, R5, -QNAN , P0 ;  /* 0xfff00000050d7808 */ /* 0x000fce0000000000 */
.L_x_1438:
[----:B------:R-:W0:Y:S02]  /*06c0*/  LDC.64 R4, c[0x0][0x398] ;  /* 0x0000e600ff047b82 */ /* 0x000e240000000a00 */
[----:B0-----:R-:W2:Y:S02]  /*06d0*/  LDG.E.64 R8, desc[UR8][R4.64] ;  /* 0x0000000804087981 */ /* 0x001ea4000c1e1b00 */
[----:B--2---:R-:W-:Y:S01]  /*06e0*/  ISETP.GT.AND P0, PT, R9, 0xfffff, PT ;  /* 0x000fffff0900780c */ /* 0x004fe20003f04270 */
[--C-:B------:R-:W-:Y:S01]  /*06f0*/  IMAD.MOV.U32 R19, RZ, RZ, R9.reuse ;  /* 0x000000ffff137224 */ /* 0x100fe200078e0009 */
[-C--:B------:R-:W-:Y:S01]  /*0700*/  MOV R18, R8.reuse ;  /* 0x0000000800127202 */ /* 0x080fe20000000f00 */
[----:B------:R-:W-:Y:S01]  /*0710*/  IMAD.MOV.U32 R15, RZ, RZ, R9 ;  /* 0x000000ffff0f7224 */ /* 0x000fe200078e0009 */
[----:B------:R-:W-:Y:S02]  /*0720*/  MOV R29, R9 ;  /* 0x00000009001d7202 */ /* 0x000fe40000000f00 */
[----:B------:R-:W-:-:S02]  /*0730*/  MOV R22, R8 ;  /* 0x0000000800167202 */ /* 0x000fc40000000f00 */
[----:B------:R-:W-:-:S05]  /*0740*/  MOV R14, R8 ;  /* 0x00000008000e7202 */ /* 0x000fca0000000f00 */
[----:B------:R-:W-:-:S10]  /*0750*/  @!P0 DMUL R18, R8, 1.80143985094819840000e+16 ;  /* 0x4350000008128828 */ /* 0x000fd40000000000 */
[----:B------:R-:W-:Y:S01]  /*0760*/  @!P0 IMAD.MOV.U32 R29, RZ, RZ, R19 ;  /* 0x000000ffff1d8224 */ /* 0x000fe200078e0013 */
[----:B------:R-:W-:-:S04]  /*0770*/  @!P0 MOV R22, R18 ;  /* 0x0000001200168202 */ /* 0x000fc80000000f00 */
[----:B------:R-:W-:-:S04]  /*0780*/  IADD3 R2, PT, PT, R29, -0x1, RZ ;  /* 0xffffffff1d027810 */ /* 0x000fc80007ffe0ff */
[----:B------:R-:W-:Y:S01]  /*0790*/  ISETP.GT.U32.AND P1, PT, R2, 0x7feffffe, PT ;  /* 0x7feffffe0200780c */ /* 0x000fe20003f24070 */
[----:B------:R-:W-:Y:S02]  /*07a0*/  IMAD.MOV.U32 R2, RZ, RZ, -0x3ff ;  /* 0xfffffc01ff027424 */ /* 0x000fe400078e00ff */
[----:B------:R-:W-:-:S10]  /*07b0*/  @!P0 IMAD.MOV.U32 R2, RZ, RZ, -0x435 ;  /* 0xfffffbcbff028424 */ /* 0x000fd400078e00ff */
        /* <DEDUP_REMOVED lines=8> */
[----:B------:R-:W-:Y:S01]  /*0840*/  LEA.HI R29, R29, R2, RZ, 0xc ;  /* 0x000000021d1d7211 */ /* 0x000fe200078f60ff */
[----:B------:R-:W-:Y:S01]  /*0850*/  UMOV UR6, 0x80000000 ;  /* 0x8000000000067882 */ /* 0x000fe20000000000 */
[----:B------:R-:W-:Y:S01]  /*0860*/  ISETP.GE.U32.AND P0, PT, R23, 0x3ff6a09f, PT ;  /* 0x3ff6a09f1700780c */ /* 0x000fe20003f06070 */
[----:B------:R-:W-:-:S12]  /*0870*/  UMOV UR7, 0x43300000 ;  /* 0x4330000000077882 */ /* 0x000fd80000000000 */
        /* <DEDUP_REMOVED lines=53> */
.L_x_1439:
[----:B------:R-:W-:Y:S01]  /*0bd0*/  MOV R4, 0x0 ;  /* 0x0000000000047802 */ /* 0x000fe20000000f00 */
[----:B------:R-:W-:Y:S01]  /*0be0*/  IMAD.MOV.U32 R5, RZ, RZ, 0x7ff00000 ;  /* 0x7ff00000ff057424 */ /* 0x000fe200078e00ff */
[----:B------:R-:W-:-:S05]  /*0bf0*/  LOP3.LUT P0, RZ, R19, 0x7fffffff, RZ, 0xc0, !PT ;  /* 0x7fffffff13ff7812 */ /* 0x000fca000780c0ff */
[----:B------:R-:W-:-:S10]  /*0c00*/  DFMA R4, R18, R4, +INF ;  /* 0x7ff000001204742b */ /* 0x000fd40000000004 */
[----:B------:R-:W-:Y:S02]  /*0c10*/  FSEL R22, R4, RZ, P0 ;  /* 0x000000ff04167208 */ /* 0x000fe40000000000 */
[----:B------:R-:W-:-:S07]  /*0c20*/  FSEL R23, R5, -QNAN , P0 ;  /* 0xfff0000005177808 */ /* 0x000fce0000000000 */
.L_x_1440:
[----:B------:R-:W0:Y:S02]  /*0c30*/  LDC.64 R20, c[0x0][0x380] ;  /* 0x0000e000ff147b82 */ /* 0x000e240000000a00 */
[----:B0-----:R-:W-:-:S06]  /*0c40*/  IMAD.WIDE.U32 R20, R0, 0x8, R20 ;  /* 0x0000000800147825 */ /* 0x001fcc00078e0014 */
[----:B------:R-:W2:Y:S01]  /*0c50*/  LDG.E.64 R20, desc[UR8][R20.64] ;  /* 0x0000000814147981 */ /* 0x000ea2000c1e1b00 */
[----:B------:R-:W0:Y:S01]  /*0c60*/  I2F.F64 R10, R11 ;  /* 0x0000000b000a7312 */ /* 0x000e220000201c00 */
[----:B------:R-:W-:Y:S01]  /*0c70*/  MOV R4, 0x1 ;  /* 0x0000000100047802 */ /* 0x000fe20000000f00 */
[----:B------:R-:W-:Y:S01]  /*0c80*/  UMOV UR4, 0xbaaafad3 ;  /* 0xbaaafad300047882 */ /* 0x000fe20000000000 */
[----:B------:R-:W-:Y:S01]  /*0c90*/  UMOV UR5, 0x3c695355 ;  /* 0x3c69535500057882 */ /* 0x000fe20000000000 */
[----:B------:R-:W-:Y:S01]  /*0ca0*/  FSETP.GEU.AND P1, PT, |R17|, 6.5827683646048100446e-37, PT ;  /* 0x036000001100780b */ /* 0x000fe20003f2e200 */
[----:B------:R-:W-:Y:S02]  /*0cb0*/  DMUL R26, R12, UR4 ;  /* 0x000000040c1a7c28 */ /* 0x000fe40008000000 */
[----:B0-----:R-:W-:-:S06]  /*0cc0*/  DADD R18, R10, -1 ;  /* 0xbff000000a127429 */ /* 0x001fcc0000000000 */
[----:B------:R-:W0:Y:S02]  /*0cd0*/  MUFU.RCP64H R5, R19 ;  /* 0x0000001300057308 */ /* 0x000e240000001800 */
[----:B0-----:R-:W-:-:S08]  /*0ce0*/  DFMA R24, -R18, R4, 1 ;  /* 0x3ff000001218742b */ /* 0x001fd00000000104 */
[----:B------:R-:W-:-:S08]  /*0cf0*/  DFMA R24, R24, R24, R24 ;  /* 0x000000181818722b */ /* 0x000fd00000000018 */
[----:B------:R-:W-:-:S08]  /*0d00*/  DFMA R24, R4, R24, R4 ;  /* 0x000000180418722b */ /* 0x000fd00000000004 */
[----:B------:R-:W-:-:S08]  /*0d10*/  DFMA R4, -R18, R24, 1 ;  /* 0x3ff000001204742b */ /* 0x000fd00000000118 */
[----:B------:R-:W-:Y:S02]  /*0d20*/  DFMA R4, R24, R4, R24 ;  /* 0x000000041804722b */ /* 0x000fe40000000018 */
[----:B------:R-:W-:Y:S01]  /*0d30*/  DMUL R24, R22, UR4 ;  /* 0x0000000416187c28 */ /* 0x000fe20008000000 */
[----:B------:R-:W-:Y:S01]  /*0d40*/  UMOV UR4, 0x1526e50e ;  /* 0x1526e50e00047882 */ /* 0x000fe20000000000 */
[----:B------:R-:W-:Y:S02]  /*0d50*/  UMOV UR5, 0x3fdbcb7b ;  /* 0x3fdbcb7b00057882 */ /* 0x000fe40000000000 */
[----:B------:R-:W-:Y:S02]  /*0d60*/  DFMA R12, R12, UR4, R26 ;  /* 0x000000040c0c7c2b */ /* 0x000fe4000800001a */
[----:B------:R-:W-:Y:S02]  /*0d70*/  DMUL R28, R16, R4 ;  /* 0x00000004101c7228 */ /* 0x000fe40000000000 */
[----:B------:R-:W-:-:S06]  /*0d80*/  DFMA R24, R22, UR4, R24 ;  /* 0x0000000416187c2b */ /* 0x000fcc0008000018 */
[----:B------:R-:W-:Y:S02]  /*0d90*/  DFMA R30, -R18, R28, R16 ;  /* 0x0000001c121e722b */ /* 0x000fe40000000110 */
[----:B------:R-:W-:-:S06]  /*0da0*/  DADD R12, -R24, R12 ;  /* 0x00000000180c7229 */ /* 0x000fcc000000010c */
[----:B------:R-:W-:-:S10]  /*0db0*/  DFMA R4, R4, R30, R28 ;  /* 0x0000001e0404722b */ /* 0x000fd4000000001c */
[----:B------:R-:W-:-:S05]  /*0dc0*/  FFMA R2, RZ, R19, R5 ;  /* 0x00000013ff027223 */ /* 0x000fca0000000005 */
[----:B------:R-:W-:Y:S01]  /*0dd0*/  FSETP.GT.AND P0, PT, |R2|, 1.469367938527859385e-39, PT ;  /* 0x001000000200780b */ /* 0x000fe20003f04200 */
[----:B--2---:R-:W-:-:S12]  /*0de0*/  DADD R20, -R6, R20 ;  /* 0x0000000006147229 */ /* 0x004fd80000000114 */
[----:B------:R-:W-:Y:S05]  /*0df0*/  @P0 BRA P1, `(.L_x_1441) ;  /* 0x0000000000200947 */ /* 0x000fea0000800000 */
[----:B------:R-:W-:Y:S01]  /*0e00*/  IMAD.MOV.U32 R22, RZ, RZ, R16 ;  /* 0x000000ffff167224 */ /* 0x000fe200078e0010 */
[----:B------:R-:W-:Y:S01]  /*0e10*/  MOV R25, R17 ;  /* 0x0000001100197202 */ /* 0x000fe20000000f00 */
[----:B------:R-:W-:Y:S01]  /*0e20*/  IMAD.MOV.U32 R16, RZ, RZ, R18 ;  /* 0x000000ffff107224 */ /* 0x000fe200078e0012 */
[----:B------:R-:W-:Y:S02]  /*0e30*/  MOV R17, R19 ;  /* 0x0000001300117202 */ /* 0x000fe40000000f00 */
[----:B------:R-:W-:-:S07]  /*0e40*/  MOV R4, 0xe60 ;  /* 0x00000e6000047802 */ /* 0x000fce0000000f00 */
[----:B------:R-:W-:Y:S05]  /*0e50*/  CALL.REL.NOINC `($__internal_32_$__cuda_sm20_div_rn_f64_full) ;  /* 0x0000004000607944 */ /* 0x000fea0003c00000 */
[----:B------:R-:W-:Y:S01]  /*0e60*/  IMAD.MOV.U32 R4, RZ, RZ, R26 ;  /* 0x000000ffff047224 */ /* 0x000fe200078e001a */
[----:B------:R-:W-:-:S07]  /*0e70*/  MOV R5, R27 ;  /* 0x0000001b00057202 */ /* 0x000fce0000000f00 */
.L_x_1441:
        /* <DEDUP_REMOVED lines=20> */
[----:B------:R-:W-:Y:S05]  /*0fc0*/  CALL.REL.NOINC `($__internal_32_$__cuda_sm20_div_rn_f64_full) ;  /* 0x0000004000047944 */ /* 0x000fea0003c00000 */
[----:B------:R-:W-:Y:S01]  /*0fd0*/  MOV R6, R26 ;  /* 0x0000001a00067202 */ /* 0x000fe20000000f00 */
[----:B------:R-:W-:-:S07]  /*0fe0*/  IMAD.MOV.U32 R7, RZ, RZ, R27 ;  /* 0x000000ffff077224 */ /* 0x000fce00078e001b */
.L_x_1443:
[----:B------:R-:W-:Y:S05]  /*0ff0*/  BSYNC.RECONVERGENT B0 ;  /* 0x0000000000007941 */ /* 0x000fea0003800200 */
.L_x_1442:
[----:B------:R-:W0:Y:S02]  /*1000*/  LDC.64 R4, c[0x0][0x390] ;  /* 0x0000e400ff047b82 */ /* 0x000e240000000a00 */
[----:B0-----:R-:W-:-:S06]  /*1010*/  IMAD.WIDE.U32 R4, R0, 0x8, R4 ;  /* 0x0000000800047825 */ /* 0x001fcc00078e0004 */
[----:B------:R-:W2:Y:S01]  /*1020*/  LDG.E.64 R4, desc[UR8][R4.64] ;  /* 0x0000000804047981 */ /* 0x000ea2000c1e1b00 */
[----:B------:R-:W-:Y:S01]  /*1030*/  UMOV UR4, 0xd2f1a9fc ;  /* 0xd2f1a9fc00047882 */ /* 0x000fe20000000000 */
[----:B------:R-:W-:Y:S01]  /*1040*/  UMOV UR5, 0x3f50624d ;  /* 0x3f50624d00057882 */ /* 0x000fe20000000000 */
[----:B------:R-:W-:Y:S01]  /*1050*/  MOV R2, R7 ;  /* 0x0000000700027202 */ /* 0x000fe20000000f00 */
[----:B------:R-:W-:Y:S01]  /*1060*/  DSETP.MAX.AND P0, P1, R6, UR4, PT ;  /* 0x0000000406007e2a */ /* 0x000fe2000b90f000 */
[----:B------:R-:W-:Y:S01]  /*1070*/  UMOV UR6, UR5 ;  /* 0x0000000500067c82 */ /* 0x000fe20008000000 */
[----:B------:R-:W-:Y:S01]  /*1080*/  UMOV UR7, 0x3ff00418 ;  /* 0x3ff0041800077882 */ /* 0x000fe20000000000 */
[----:B------:R-:W-:Y:S01]  /*1090*/  BSSY.RECONVERGENT B0, `(.L_x_1444) ;  /* 0x0000063000007945 */ /* 0x000fe20003800200 */
[----:B------:R-:W-:Y:S02]  /*10a0*/  MOV R27, 0xfffffc01 ;  /* 0xfffffc01001b7802 */ /* 0x000fe40000000f00 */
[----:B------:R-:W-:Y:S01]  /*10b0*/  FSEL R17, R2, UR6, P0 ;  /* 0x0000000602117c08 */ /* 0x000fe20008000000 */
[----:B------:R-:W-:Y:S01]  /*10c0*/  IMAD.U32 R2, RZ, RZ, UR6 ;  /* 0x00000006ff027e24 */ /* 0x000fe2000f8e00ff */
[----:B------:R-:W-:Y:S01]  /*10d0*/  SEL R6, R6, UR4, P0 ;  /* 0x0000000406067c07 */ /* 0x000fe20008000000 */
[----:B------:R-:W-:-:S02]  /*10e0*/  UMOV UR6, 0x9374bc6a ;  /* 0x9374bc6a00067882 */ /* 0x000fc40000000000 */
[----:B------:R-:W-:-:S03]  /*10f0*/  DADD R10, R10, -UR6 ;  /* 0x800000060a0a7e29 */ /* 0x000fc60008000000 */
[----:B------:R-:W-:-:S04]  /*1100*/  @P1 LOP3.LUT R17, R2, 0x80000, RZ, 0xfc, !PT ;  /* 0x0008000002111812 */ /* 0x000fc800078efcff */
[----:B------:R-:W-:-:S03]  /*1110*/  MOV R7, R17 ;  /* 0x0000001100077202 */ /* 0x000fc60000000f00 */
[----:B------:R-:W-:Y:S01]  /*1120*/  IMAD.MOV.U32 R2, RZ, RZ, R10 ;  /* 0x000000ffff027224 */ /* 0x000fe200078e000a */
[----:B------:R-:W-:Y:S02]  /*1130*/  MOV R18, R7 ;  /* 0x0000000700127202 */ /* 0x000fe40000000f00 */
[----:B------:R-:W-:-:S06]  /*1140*/  DSETP.MIN.AND P1, P2, R10, R6, PT ;  /* 0x000000060a00722a */ /* 0x000fcc0003a20000 */
[----:B------:R-:W-:Y:S02]  /*1150*/  SEL R10, R2, R6, P1 ;  /* 0x00000006020a7207 */ /* 0x000fe40000800000 */
[----:B------:R-:W-:-:S06]  /*1160*/  FSEL R11, R11, R18, P1 ;  /* 0x000000120b0b7208 */ /* 0x000fcc0000800000 */
[----:B------:R-:W-:-:S04]  /*1170*/  @P2 LOP3.LUT R11, R18, 0x80000, RZ, 0xfc, !PT ;  /* 0x00080000120b2812 */ /* 0x000fc800078efcff */
[----:B------:R0:W1:Y:S01]  /*1180*/  F2I.F64.FLOOR R2, R10 ;  /* 0x0000000a00027311 */ /* 0x0000620000305100 */
[----:B--2---:R-:W-:Y:S01]  /*1190*/  ISETP.GT.AND P0, PT, R5, 0xfffff, PT ;  /* 0x000fffff0500780c */ /* 0x004fe20003f04270 */
[----:B------:R-:W-:Y:S01]  /*11a0*/  IMAD.MOV.U32 R16, RZ, RZ, R4 ;  /* 0x000000ffff107224 */ /* 0x000fe200078e0004 */
[----:B------:R-:W-:Y:S01]  /*11b0*/  MOV R17, R5 ;  /* 0x0000000500117202 */ /* 0x000fe20000000f00 */
[----:B------:R-:W-:-:S04]  /*11c0*/  IMAD.MOV.U32 R26, RZ, RZ, R5 ;  /* 0x000000ffff1a7224 */ /* 0x000fc800078e0005 */
[----:B------:R0:W2:Y:S01]  /*11d0*/  F2I.F64.CEIL R5, R10 ;  /* 0x0000000a00057311 */ /* 0x0000a20000309100 */
[----:B------:R-:W-:-:S05]  /*11e0*/  IMAD.MOV.U32 R20, RZ, RZ, R4 ;  /* 0x000000ffff147224 */ /* 0x000fca00078e0004 */
[----:B------:R-:W-:Y:S01]  /*11f0*/  @!P0 DMUL R16, R16, 1.80143985094819840000e+16 ;  /* 0x4350000010108828 */ /* 0x000fe20000000000 */
[----:B------:R-:W-:-:S09]  /*1200*/  @!P0 MOV R27, 0xfffffbcb ;  /* 0xfffffbcb001b8802 */ /* 0x000fd20000000f00 */
[----:B------:R-:W-:Y:S01]  /*1210*/  @!P0 MOV R26, R17 ;  /* 0x00000011001a8202 */ /* 0x000fe20000000f00 */
[----:B------:R-:W-:-:S04]  /*1220*/  @!P0 IMAD.MOV.U32 R20, RZ, RZ, R16 ;  /* 0x000000ffff148224 */ /* 0x000fc800078e0010 */
[----:B------:R-:W-:-:S05]  /*1230*/  VIADD R6, R26, 0xffffffff ;  /* 0xffffffff1a067836 */ /* 0x000fca0000000000 */
[----:B------:R-:W-:-:S13]  /*1240*/  ISETP.GT.U32.AND P1, PT, R6, 0x7feffffe, PT ;  /* 0x7feffffe0600780c */ /* 0x000fda0003f24070 */
[----:B012---:R-:W-:Y:S05]  /*1250*/  @P1 BRA `(.L_x_1445) ;  /* 0x0000000400001947 */ /* 0x007fea0003800000 */
[----:B------:R-:W-:Y:S01]  /*1260*/  LOP3.LUT R4, R26, 0xfffff, RZ, 0xc0, !PT ;  /* 0x000fffff1a047812 */ /* 0x000fe200078ec0ff */
[----:B------:R-:W-:Y:S01]  /*1270*/  IMAD.MOV.U32 R24, RZ, RZ, -0x748574fc ;  /* 0x8b7a8b04ff187424 */ /* 0x000fe200078e00ff */
[----:B------:R-:W-:Y:S01]  /*1280*/  MOV R16, RZ ;  /* 0x000000ff00107202 */ /* 0x000fe20000000f00 */
[----:B------:R-:W-:Y:S01]  /*1290*/  UMOV UR4, 0x3ae80f1e ;  /* 0x3ae80f1e00047882 */ /* 0x000fe20000000000 */
[----:B------:R-:W-:Y:S01]  /*12a0*/  LOP3.LUT R21, R4, 0x3ff00000, RZ, 0xfc, !PT ;  /* 0x3ff0000004157812 */ /* 0x000fe200078efcff */
[----:B------:R-:W-:Y:S01]  /*12b0*/  UMOV UR5, 0x3eb1380b ;  /* 0x3eb1380b00057882 */ /* 0x000fe20000000000 */
[----:B------:R-:W-:Y:S01]  /*12c0*/  MOV R25, 0x3ed0ee25 ;  /* 0x3ed0ee2500197802 */ /* 0x000fe20000000f00 */
[----:B------:R-:W-:Y:S01]  /*12d0*/  UMOV UR6, 0x80000000 ;  /* 0x8000000000067882 */ /* 0x000fe20000000000 */
[----:B------:R-:W-:Y:S01]  /*12e0*/  ISETP.GE.U32.AND P0, PT, R21, 0x3ff6a09f, PT ;  /* 0x3ff6a09f1500780c */ /* 0x000fe20003f06070 */
[----:B------:R-:W-:Y:S01]  /*12f0*/  UMOV UR7, 0x43300000 ;  /* 0x4330000000077882 */ /* 0x000fe20000000000 */
[----:B------:R-:W-:-:S02]  /*1300*/  LEA.HI R26, R26, R27, RZ, 0xc ;  /* 0x0000001b1a1a7211 */ /* 0x000fc400078f60ff */
[----:B------:R-:W-:-:S09]  /*1310*/  MOV R27, 0x43300000 ;  /* 0x43300000001b7802 */ /* 0x000fd20000000f00 */
[----:B------:R-:W-:Y:S01]  /*1320*/  @P0 IADD3 R7, PT, PT, R21, -0x100000, RZ ;  /* 0xfff0000015070810 */ /* 0x000fe20007ffe0ff */
[----:B------:R-:W-:-:S04]  /*1330*/  @P0 VIADD R26, R26, 0x1 ;  /* 0x000000011a1a0836 */ /* 0x000fc80000000000 */
[----:B------:R-:W-:Y:S01]  /*1340*/  @P0 IMAD.MOV.U32 R21, RZ, RZ, R7 ;  /* 0x000000ffff150224 */ /* 0x000fe200078e0007 */
[----:B------:R-:W-:-:S05]  /*1350*/  LOP3.LUT R26, R26, 0x80000000, RZ, 0x3c, !PT ;  /* 0x800000001a1a7812 */ /* 0x000fca00078e3cff */
        /* <DEDUP_REMOVED lines=48> */
.L_x_1445:
[----:B------:R-:W-:Y:S01]  /*1660*/  IMAD.MOV.U32 R6, RZ, RZ, 0x0 ;  /* 0x00000000ff067424 */ /* 0x000fe200078e00ff */
[----:B------:R-:W-:Y:S02]  /*1670*/  MOV R7, 0x7ff00000 ;  /* 0x7ff0000000077802 */ /* 0x000fe40000000f00 */
[----:B------:R-:W-:-:S04]  /*1680*/  LOP3.LUT P0, RZ, R17, 0x7fffffff, RZ, 0xc0, !PT ;  /* 0x7fffffff11ff7812 */ /* 0x000fc8000780c0ff */
[----:B------:R-:W-:-:S10]  /*1690*/  DFMA R6, R16, R6, +INF ;  /* 0x7ff000001006742b */ /* 0x000fd40000000006 */
[----:B------:R-:W-:Y:S02]  /*16a0*/  FSEL R16, R6, RZ, P0 ;  /* 0x000000ff06107208 */ /* 0x000fe40000000000 */
[----:B------:R-:W-:-:S07]  /*16b0*/  FSEL R17, R7, -QNAN , P0 ;  /* 0xfff0000007117808 */ /* 0x000fce0000000000 */
.L_x_1446:
[----:B------:R-:W-:Y:S05]  /*16c0*/  BSYNC.RECONVERGENT B0 ;  /* 0x0000000000007941 */ /* 0x000fea0003800200 */
.L_x_1444:
[----:B------:R-:W-:-:S13]  /*16d0*/  ISETP.GT.AND P0, PT, R15, 0xfffff, PT ;  /* 0x000fffff0f00780c */ /* 0x000fda0003f04270 */
[----:B------:R-:W-:-:S10]  /*16e0*/  @!P0 DMUL R8, R8, 1.80143985094819840000e+16 ;  /* 0x4350000008088828 */ /* 0x000fd40000000000 */
[----:B------:R-:W-:Y:S02]  /*16f0*/  @!P0 IMAD.MOV.U32 R15, RZ, RZ, R9 ;  /* 0x000000ffff0f8224 */ /* 0x000fe400078e0009 */
[----:B------:R-:W-:-:S03]  /*1700*/  @!P0 IMAD.MOV.U32 R14, RZ, RZ, R8 ;  /* 0x000000ffff0e8224 */ /* 0x000fc600078e0008 */
[----:B------:R-:W-:-:S04]  /*1710*/  IADD3 R4, PT, PT, R15, -0x1, RZ ;  /* 0xffffffff0f047810 */ /* 0x000fc80007ffe0ff */
[----:B------:R-:W-:Y:S01]  /*1720*/  ISETP.GT.U32.AND P1, PT, R4, 0x7feffffe, PT ;  /* 0x7feffffe0400780c */ /* 0x000fe20003f24070 */
[----:B------:R-:W-:Y:S01]  /*1730*/  IMAD.MOV.U32 R4, RZ, RZ, -0x3ff ;  /* 0xfffffc01ff047424 */ /* 0x000fe200078e00ff */
[----:B------:R-:W-:-:S11]  /*1740*/  @!P0 MOV R4, 0xfffffbcb ;  /* 0xfffffbcb00048802 */ /* 0x000fd60000000f00 */
[----:B------:R-:W-:Y:S05]  /*1750*/  @P1 BRA `(.L_x_1447) ;  /* 0x0000000400041947 */ /* 0x000fea0003800000 */
[----:B------:R-:W-:Y:S01]  /*1760*/  LOP3.LUT R6, R15, 0xfffff, RZ, 0xc0, !PT ;  /* 0x000fffff0f067812 */ /* 0x000fe200078ec0ff */
[----:B------:R-:W-:Y:S01]  /*1770*/  IMAD.MOV.U32 R18, RZ, RZ, RZ ;  /* 0x000000ffff127224 */ /* 0x000fe200078e00ff */
[----:B------:R-:W-:Y:S01]  /*1780*/  MOV R20, R14 ;  /* 0x0000000e00147202 */ /* 0x000fe20000000f00 */
[----:B------:R-:W-:Y:S01]  /*1790*/  IMAD.MOV.U32 R25, RZ, RZ, 0x3ed0ee25 ;  /* 0x3ed0ee25ff197424 */ /* 0x000fe200078e00ff */
[----:B------:R-:W-:Y:S01]  /*17a0*/  LOP3.LUT R21, R6, 0x3ff00000, RZ, 0xfc, !PT ;  /* 0x3ff0000006157812 */ /* 0x000fe200078efcff */
[----:B------:R-:W-:Y:S01]  /*17b0*/  UMOV UR4, 0x3ae80f1e ;  /* 0x3ae80f1e00047882 */ /* 0x000fe20000000000 */
[----:B------:R-:W-:Y:S01]  /*17c0*/  MOV R24, 0x8b7a8b04 ;  /* 0x8b7a8b0400187802 */ /* 0x000fe20000000f00 */
[----:B------:R-:W-:Y:S01]  /*17d0*/  UMOV UR5, 0x3eb1380b ;  /* 0x3eb1380b00057882 */ /* 0x000fe20000000000 */
[----:B------:R-:W-:Y:S01]  /*17e0*/  ISETP.GE.U32.AND P0, PT, R21, 0x3ff6a09f, PT ;  /* 0x3ff6a09f1500780c */ /* 0x000fe20003f06070 */
[----:B------:R-:W-:Y:S01]  /*17f0*/  UMOV UR6, 0x80000000 ;  /* 0x8000000000067882 */ /* 0x000fe20000000000 */
[----:B------:R-:W-:Y:S01]  /*1800*/  LEA.HI R4, R15, R4, RZ, 0xc ;  /* 0x000000040f047211 */ /* 0x000fe200078f60ff */
[----:B------:R-:W-:-:S10]  /*1810*/  UMOV UR7, 0x43300000 ;  /* 0x4330000000077882 */ /* 0x000fd40000000000 */
[----:B------:R-:W-:Y:S01]  /*1820*/  @P0 VIADD R7, R21, 0xfff00000 ;  /* 0xfff0000015070836 */ /* 0x000fe20000000000 */
[----:B------:R-:W-:-:S04]  /*1830*/  @P0 IADD3 R4, PT, PT, R4, 0x1, RZ ;  /* 0x0000000104040810 */ /* 0x000fc80007ffe0ff */
[----:B------:R-:W-:-:S06]  /*1840*/  @P0 MOV R21, R7 ;  /* 0x0000000700150202 */ /* 0x000fcc0000000f00 */
        /* <DEDUP_REMOVED lines=50> */
.L_x_1447:
[----:B------:R-:W-:Y:S01]  /*1b70*/  MOV R6, 0x0 ;  /* 0x0000000000067802 */ /* 0x000fe20000000f00 */
[----:B------:R-:W-:Y:S01]  /*1b80*/  IMAD.MOV.U32 R7, RZ, RZ, 0x7ff00000 ;  /* 0x7ff00000ff077424 */ /* 0x000fe200078e00ff */
[----:B------:R-:W-:-:S05]  /*1b90*/  LOP3.LUT P0, RZ, R9, 0x7fffffff, RZ, 0xc0, !PT ;  /* 0x7fffffff09ff7812 */ /* 0x000fca000780c0ff */
[----:B------:R-:W-:-:S10]  /*1ba0*/  DFMA R6, R8, R6, +INF ;  /* 0x7ff000000806742b */ /* 0x000fd40000000006 */
[----:B------:R-:W-:Y:S02]  /*1bb0*/  FSEL R20, R6, RZ, P0 ;  /* 0x000000ff06147208 */ /* 0x000fe40000000000 */
[----:B------:R-:W-:-:S07]  /*1bc0*/  FSEL R21, R7, -QNAN , P0 ;  /* 0xfff0000007157808 */ /* 0x000fce0000000000 */
.L_x_1448:
[----:B------:R-:W0:Y:S01]  /*1bd0*/  LDCU UR4, c[0x0][0x3c0] ;  /* 0x00007800ff0477ac */ /* 0x000e220008000800 */
[----:B------:R-:W-:Y:S02]  /*1be0*/  MOV R6, 0x1 ;  /* 0x0000000100067802 */ /* 0x000fe40000000f00 */
        /* <DEDUP_REMOVED lines=32> */
.L_x_1449:
        /* <DEDUP_REMOVED lines=23> */
.L_x_1451:
[----:B------:R-:W-:Y:S05]  /*1f60*/  BSYNC.RECONVERGENT B0 ;  /* 0x0000000000007941 */ /* 0x000fea0003800200 */
.L_x_1450:
[----:B------:R-:W-:Y:S01]  /*1f70*/  UMOV UR4, 0xd2f1a9fc ;  /* 0xd2f1a9fc00047882 */ /* 0x000fe20000000000 */
[----:B------:R-:W-:Y:S01]  /*1f80*/  UMOV UR5, 0x3f50624d ;  /* 0x3f50624d00057882 */ /* 0x000fe20000000000 */
[----:B------:R-:W-:Y:S01]  /*1f90*/  MOV R6, R8 ;  /* 0x0000000800067202 */ /* 0x000fe20000000f00 */
[----:B------:R-:W-:Y:S01]  /*1fa0*/  DSETP.MAX.AND P0, P1, R8, UR4, PT ;  /* 0x0000000408007e2a */ /* 0x000fe2000b90f000 */
[----:B------:R-:W-:Y:S01]  /*1fb0*/  UMOV UR6, UR5 ;  /* 0x0000000500067c82 */ /* 0x000fe20008000000 */
[----:B------:R-:W-:Y:S01]  /*1fc0*/  UMOV UR10, 0x9374bc6a ;  /* 0x9374bc6a000a7882 */ /* 0x000fe20000000000 */
[----:B------:R-:W-:Y:S01]  /*1fd0*/  IMAD.U32 R4, RZ, RZ, UR6 ;  /* 0x00000006ff047e24 */ /* 0x000fe2000f8e00ff */
[----:B------:R-:W-:Y:S01]  /*1fe0*/  UMOV UR11, 0x3ff00418 ;  /* 0x3ff00418000b7882 */ /* 0x000fe20000000000 */
[----:B------:R-:W0:Y:S01]  /*1ff0*/  LDCU UR13, c[0x0][0x3cc] ;  /* 0x00007980ff0d77ac */ /* 0x000e220008000800 */
[----:B------:R-:W-:Y:S01]  /*2000*/  DADD R14, R14, -UR10 ;  /* 0x8000000a0e0e7e29 */ /* 0x000fe20008000000 */
[----:B------:R-:W-:Y:S01]  /*2010*/  FSEL R7, R9, UR6, P0 ;  /* 0x0000000609077c08 */ /* 0x000fe20008000000 */
[----:B------:R-:W-:Y:S01]  /*2020*/  BSSY.RECONVERGENT B0, `(.L_x_1452) ;  /* 0x0000106000007945 */ /* 0x000fe20003800200 */
[----:B------:R-:W-:-:S05]  /*2030*/  SEL R6, R6, UR4, P0 ;  /* 0x0000000406067c07 */ /* 0x000fca0008000000 */
[----:B------:R-:W-:Y:S02]  /*2040*/  @P1 LOP3.LUT R7, R4, 0x80000, RZ, 0xfc, !PT ;  /* 0x0008000004071812 */ /* 0x000fe400078efcff */
[----:B------:R-:W-:-:S03]  /*2050*/  MOV R4, R15 ;  /* 0x0000000f00047202 */ /* 0x000fc60000000f00 */
[----:B------:R-:W-:Y:S01]  /*2060*/  IMAD.MOV.U32 R9, RZ, RZ, R7 ;  /* 0x000000ffff097224 */ /* 0x000fe200078e0007 */
[----:B------:R-:W-:-:S06]  /*2070*/  DSETP.MIN.AND P0, P1, R14, R6, PT ;  /* 0x000000060e00722a */ /* 0x000fcc0003900000 */
[----:B------:R-:W-:Y:S02]  /*2080*/  FSEL R13, R4, R9, P0 ;  /* 0x00000009040d7208 */ /* 0x000fe40000000000 */
[----:B------:R-:W-:Y:S01]  /*2090*/  SEL R12, R14, R6, P0 ;  /* 0x000000060e0c7207 */ /* 0x000fe20000000000 */
[----:B0-----:R-:W-:Y:S01]  /*20a0*/  IMAD R6, R0, UR13, R3 ;  /* 0x0000000d00067c24 */ /* 0x001fe2000f8e0203 */
[----:B------:R-:W0:Y:S01]  /*20b0*/  LDC.64 R14, c[0x0][0x3b8] ;  /* 0x0000ee00ff0e7b82 */ /* 0x000e220000000a00 */
[----:B------:R-:W-:-:S03]  /*20c0*/  ISETP.NE.AND P0, PT, R2, R5, PT ;  /* 0x000000050200720c */ /* 0x000fc60003f05270 */
[----:B------:R-:W-:-:S04]  /*20d0*/  @P1 LOP3.LUT R13, R9, 0x80000, RZ, 0xfc, !PT ;  /* 0x00080000090d1812 */ /* 0x000fc800078efcff */
[----:B------:R-:W-:Y:S08]  /*20e0*/  F2I.F64.FLOOR R7, R12 ;  /* 0x0000000c00077311 */ /* 0x000ff00000305100 */
[----:B------:R-:W1:Y:S01]  /*20f0*/  F2I.F64.CEIL R4, R12 ;  /* 0x0000000c00047311 */ /* 0x000e620000309100 */
[----:B0-----:R-:W-:Y:S01]  /*2100*/  IMAD.WIDE R14, R6, 0x8, R14 ;  /* 0x00000008060e7825 */ /* 0x001fe200078e020e */
[----:B-1----:R-:W-:-:S13]  /*2110*/  ISETP.EQ.OR P0, PT, R7, R4, !P0 ;  /* 0x000000040700720c */ /* 0x002fda0004702670 */
[----:B------:R-:W-:Y:S05]  /*2120*/  @P0 BRA `(.L_x_1453) ;  /* 0x0000000c00d40947 */ /* 0x000fea0003800000 */
[----:B------:R-:W0:Y:S02]  /*2130*/  LDCU UR10, c[0x0][0x3c8] ;  /* 0x00007900ff0a77ac */ /* 0x000e240008000800 */
[----:B0-----:R-:W-:-:S09]  /*2140*/  UISETP.GE.AND UP0, UPT, UR10, 0x1, UPT ;  /* 0x000000010a00788c */ /* 0x001fd2000bf06270 */
[----:B------:R-:W-:Y:S05]  /*2150*/  BRA.U !UP0, `(.L_x_1454) ;  /* 0x0000000d08407547 */ /* 0x000fea000b800000 */
[----:B------:R-:W0:Y:S01]  /*2160*/  LDCU UR11, c[0x0][0x3c0] ;  /* 0x00007800ff0b77ac */ /* 0x000e220008000800 */
[----:B------:R-:W-:Y:S01]  /*2170*/  HFMA2 R42, -RZ, RZ, 0, 0 ;  /* 0x00000000ff2a7431 */ /* 0x000fe200000001ff */
[----:B------:R-:W-:Y:S02]  /*2180*/  UISETP.GE.U32.AND UP0, UPT, UR10, 0x4, UPT ;  /* 0x000000040a00788c */ /* 0x000fe4000bf06070 */
[----:B------:R-:W-:-:S04]  /*2190*/  UIMAD UR4, UR13, UR10, URZ ;  /* 0x0000000a0d0472a4 */ /* 0x000fc8000f8e02ff */
[----:B0-----:R-:W-:-:S06]  /*21a0*/  UIMAD UR4, UR4, UR11, URZ ;  /* 0x0000000b040472a4 */ /* 0x001fcc000f8e02ff */
[----:B------:R-:W-:Y:S02]  /*21b0*/  IMAD R8, R2, UR4, RZ ;  /* 0x0000000402087c24 */ /* 0x000fe4000f8e02ff */
[----:B------:R-:W-:Y:S01]  /*21c0*/  IMAD R9, R5, UR4, RZ ;  /* 0x0000000405097c24 */ /* 0x000fe2000f8e02ff */
[----:B------:R-:W-:Y:S06]  /*21d0*/  BRA.U !UP0, `(.L_x_1455) ;  /* 0x0000000508807547 */ /* 0x000fec000b800000 */
[----:B------:R-:W0:Y:S01]  /*21e0*/  LDCU.64 UR6, c[0x0][0x3a0] ;  /* 0x00007400ff0677ac */ /* 0x000e220008000a00 */
[C-C-:B------:R-:W-:Y:S02]  /*21f0*/  IMAD R16, R2.reuse, UR11, R7.reuse ;  /* 0x0000000b02107c24 */ /* 0x140fe4000f8e0207 */
[C---:B------:R-:W-:Y:S01]  /*2200*/  IMAD R18, R5.reuse, UR11, R7 ;  /* 0x0000000b05127c24 */ /* 0x040fe2000f8e0207 */
[----:B------:R-:W-:Y:S01]  /*2210*/  ULOP3.LUT UR4, UR10, 0x7ffffffc, URZ, 0xc0, !UPT ;  /* 0x7ffffffc0a047892 */ /* 0x000fe2000f8ec0ff */
[--C-:B------:R-:W-:Y:S02]  /*2220*/  IMAD R20, R2, UR11, R4.reuse ;  /* 0x0000000b02147c24 */ /* 0x100fe4000f8e0204 */
[----:B------:R-:W-:Y:S01]  /*2230*/  IMAD R22, R5, UR11, R4 ;  /* 0x0000000b05167c24 */ /* 0x000fe2000f8e0204 */
[----:B------:R-:W-:Y:S01]  /*2240*/  UIADD3 UR4, UPT, UPT, -UR4, URZ, URZ ;  /* 0x000000ff04047290 */ /* 0x000fe2000fffe1ff */
[--C-:B------:R-:W-:Y:S02]  /*2250*/  IMAD R16, R16, UR13, R3.reuse ;  /* 0x0000000d10107c24 */ /* 0x100fe4000f8e0203 */
[----:B------:R-:W-:-:S02]  /*2260*/  IMAD R18, R18, UR13, R3 ;  /* 0x0000000d12127c24 */ /* 0x000fc4000f8e0203 */
[--C-:B------:R-:W-:Y:S02]  /*2270*/  IMAD R20, R20, UR13, R3.reuse ;  /* 0x0000000d14147c24 */ /* 0x100fe4000f8e0203 */
[----:B------:R-:W-:Y:S02]  /*2280*/  IMAD R22, R22, UR13, R3 ;  /* 0x0000000d16167c24 */ /* 0x000fe4000f8e0203 */
[----:B------:R-:W-:Y:S01]  /*2290*/  IMAD R51, R16, UR10, RZ ;  /* 0x0000000a10337c24 */ /* 0x000fe2000f8e02ff */
[----:B0-----:R-:W-:Y:S01]  /*22a0*/  UIADD3 UR5, UP0, UPT, UR6, 0x10, URZ ;  /* 0x0000001006057890 */ /* 0x001fe2000ff1e0ff */
[----:B------:R-:W-:Y:S02]  /*22b0*/  IMAD R44, R6, UR10, RZ ;  /* 0x0000000a062c7c24 */ /* 0x000fe4000f8e02ff */
[----:B------:R-:W-:Y:S01]  /*22c0*/  IMAD R45, R18, UR10, RZ ;  /* 0x0000000a122d7c24 */ /* 0x000fe2000f8e02ff */
[----:B------:R-:W-:Y:S01]  /*22d0*/  UIADD3.X UR6, UPT, UPT, URZ, UR7, URZ, UP0, !UPT ;  /* 0x00000007ff067290 */ /* 0x000fe200087fe4ff */
[----:B------:R-:W-:-:S02]  /*22e0*/  IMAD R47, R20, UR10, RZ ;  /* 0x0000000a142f7c24 */ /* 0x000fc4000f8e02ff */
[----:B------:R-:W-:Y:S02]  /*22f0*/  IMAD R49, R22, UR10, RZ ;  /* 0x0000000a16317c24 */ /* 0x000fe4000f8e02ff */
[----:B------:R-:W-:Y:S01]  /*2300*/  IMAD.U32 R16, RZ, RZ, UR5 ;  /* 0x00000005ff107e24 */ /* 0x000fe2000f8e00ff */
[----:B------:R-:W-:-:S07]  /*2310*/  MOV R17, UR6 ;  /* 0x0000000600117c02 */ /* 0x000fce0008000f00 */
.L_x_1456:
[----:B------:R-:W-:-:S05]  /*2320*/  IMAD.WIDE R34, R47, 0x8, R16 ;  /* 0x000000082f227825 */ /* 0x000fca00078e0210 */
[----:B------:R-:W2:Y:S01]  /*2330*/  LDG.E.64 R40, desc[UR8][R34.64+-0x10] ;  /* 0xfffff00822287981 */ /* 0x000ea2000c1e1b00 */
[----:B------:R-:W-:-:S05]  /*2340*/  IMAD.WIDE R22, R51, 0x8, R16 ;  /* 0x0000000833167825 */ /* 0x000fca00078e0210 */
[----:B0-----:R-:W3:Y:S01]  /*2350*/  LDG.E.64 R18, desc[UR8][R22.64+-0x10] ;  /* 0xfffff00816127981 */ /* 0x001ee2000c1e1b00 */
[----:B------:R-:W-:-:S05]  /*2360*/  IMAD.WIDE R30, R45, 0x8, R16 ;  /* 0x000000082d1e7825 */ /* 0x000fca00078e0210 */
[----:B------:R-:W4:Y:S01]  /*2370*/  LDG.E.64 R38, desc[UR8][R30.64+-0x10] ;  /* 0xfffff0081e267981 */ /* 0x000f22000c1e1b00 */
[----:B------:R-:W-:-:S05]  /*2380*/  IMAD.WIDE R24, R49, 0x8, R16 ;  /* 0x0000000831187825 */ /* 0x000fca00078e0210 */
[----:B------:R-:W5:Y:S01]  /*2390*/  LDG.E.64 R36, desc[UR8][R24.64+-0x10] ;  /* 0xfffff00818247981 */ /* 0x000f62000c1e1b00 */
[----:B------:R-:W0:Y:S08]  /*23a0*/  I2F.F64 R26, R7 ;  /* 0x00000007001a7312 */ /* 0x000e300000201c00 */
[----:B------:R-:W1:Y:S01]  /*23b0*/  I2F.F64 R32, R4 ;  /* 0x0000000400207312 */ /* 0x000e620000201c00 */
[----:B0-----:R-:W-:-:S07]  /*23c0*/  DADD R26, R12, -R26 ;  /* 0x000000000c1a7229 */ /* 0x001fce000000081a */
[----:B------:R-:W0:Y:S01]  /*23d0*/  I2F.F64 R28, R5 ;  /* 0x00000005001c7312 */ /* 0x000e220000201c00 */
[----:B-1----:R-:W-:-:S07]  /*23e0*/  DADD R32, -R12, R32 ;  /* 0x000000000c207229 */ /* 0x002fce0000000120 */
[----:B------:R-:W1:Y:S01]  /*23f0*/  I2F.F64 R20, R2 ;  /* 0x0000000200147312 */ /* 0x000e620000201c00 */
[C---:B0-----:R-:W-:Y:S02]  /*2400*/  DADD R28, -R10.reuse, R28 ;  /* 0x000000000a1c7229 */ /* 0x041fe4000000011c */
[----:B-1----:R-:W-:Y:S02]  /*2410*/  DADD R20, R10, -R20 ;  /* 0x000000000a147229 */ /* 0x002fe40000000814 */
[----:B--2---:R-:W-:Y:S02]  /*2420*/  DMUL R40, R26, R40 ;  /* 0x000000281a287228 */ /* 0x004fe40000000000 */
[----:B---3--:R-:W-:-:S06]  /*2430*/  DMUL R18, R32, R18 ;  /* 0x0000001220127228 */ /* 0x008fcc0000000000 */
[----:B------:R-:W-:Y:S02]  /*2440*/  DMUL R40, R28, R40 ;  /* 0x000000281c287228 */ /* 0x000fe40000000000 */
[----:B----4-:R-:W-:-:S06]  /*2450*/  DMUL R38, R32, R38 ;  /* 0x0000002620267228 */ /* 0x010fcc0000000000 */
[----:B------:R-:W-:Y:S01]  /*2460*/  DFMA R40, R28, R18, R40 ;  /* 0x000000121c28722b */ /* 0x000fe20000000028 */
[----:B------:R-:W0:Y:S01]  /*2470*/  LDC.64 R18, c[0x0][0x3a8] ;  /* 0x0000ea00ff127b82 */ /* 0x000e220000000a00 */
[----:B-----5:R-:W-:-:S06]  /*2480*/  DMUL R36, R26, R36 ;  /* 0x000000241a247228 */ /* 0x020fcc0000000000 */
[----:B------:R-:W-:-:S08]  /*2490*/  DFMA R38, R20, R38, R40 ;  /* 0x000000261426722b */ /* 0x000fd00000000028 */
[----:B------:R-:W-:Y:S01]  /*24a0*/  DFMA R52, R20, R36, R38 ;  /* 0x000000241434722b */ /* 0x000fe20000000026 */
[----:B0-----:R-:W-:-:S06]  /*24b0*/  IMAD.WIDE R18, R44, 0x8, R18 ;  /* 0x000000082c127825 */ /* 0x001fcc00078e0212 */
[----:B------:R0:W-:Y:S04]  /*24c0*/  STG.E.64 desc[UR8][R18.64], R52 ;  /* 0x0000003412007986 */ /* 0x0001e8000c101b08 */
[----:B------:R-:W2:Y:S04]  /*24d0*/  LDG.E.64 R40, desc[UR8][R34.64+-0x8] ;  /* 0xfffff80822287981 */ /* 0x000ea8000c1e1b00 */
[----:B------:R-:W3:Y:S04]  /*24e0*/  LDG.E.64 R42, desc[UR8][R22.64+-0x8] ;  /* 0xfffff808162a7981 */ /* 0x000ee8000c1e1b00 */
[----:B------:R-:W4:Y:S04]  /*24f0*/  LDG.E.64 R38, desc[UR8][R30.64+-0x8] ;  /* 0xfffff8081e267981 */ /* 0x000f28000c1e1b00 */
[----:B------:R-:W5:Y:S01]  /*2500*/  LDG.E.64 R36, desc[UR8][R24.64+-0x8] ;  /* 0xfffff80818247981 */ /* 0x000f62000c1e1b00 */
[----:B--2---:R-:W-:-:S02]  /*2510*/  DMUL R40, R26, R40 ;  /* 0x000000281a287228 */ /* 0x004fc40000000000 */
[----:B---3--:R-:W-:-:S06]  /*2520*/  DMUL R42, R32, R42 ;  /* 0x0000002a202a7228 */ /* 0x008fcc0000000000 */
[----:B------:R-:W-:Y:S02]  /*2530*/  DMUL R40, R28, R40 ;  /* 0x000000281c287228 */ /* 0x000fe40000000000 */
[----:B----4-:R-:W-:Y:S02]  /*2540*/  DMUL R38, R32, R38 ;  /* 0x0000002620267228 */ /* 0x010fe40000000000 */
[----:B-----5:R-:W-:-:S04]  /*2550*/  DMUL R36, R26, R36 ;  /* 0x000000241a247228 */ /* 0x020fc80000000000 */
[----:B------:R-:W-:-:S08]  /*2560*/  DFMA R40, R28, R42, R40 ;  /* 0x0000002a1c28722b */ /* 0x000fd00000000028 */
[----:B------:R-:W-:-:S08]  /*2570*/  DFMA R38, R20, R38, R40 ;  /* 0x000000261426722b */ /* 0x000fd00000000028 */
[----:B0-----:R-:W-:-:S07]  /*2580*/  DFMA R52, R20, R36, R38 ;  /* 0x000000241434722b */ /* 0x001fce0000000026 */
        /* <DEDUP_REMOVED lines=12> */
[----:B------:R-:W-:-:S07]  /*2650*/  DFMA R36, R20, R38, R36 ;  /* 0x000000261424722b */ /* 0x000fce0000000024 */
[----:B------:R0:W-:Y:S04]  /*2660*/  STG.E.64 desc[UR8][R18.64+0x10], R36 ;  /* 0x0000102412007986 */ /* 0x0001e8000c101b08 */
[----:B------:R-:W2:Y:S04]  /*2670*/  LDG.E.64 R34, desc[UR8][R34.64+0x8] ;  /* 0x0000080822227981 */ /* 0x000ea8000c1e1b00 */
[----:B------:R-:W3:Y:S04]  /*2680*/  LDG.E.64 R22, desc[UR8][R22.64+0x8] ;  /* 0x0000080816167981 */ /* 0x000ee8000c1e1b00 */
[----:B------:R-:W4:Y:S04]  /*2690*/  LDG.E.64 R30, desc[UR8][R30.64+0x8] ;  /* 0x000008081e1e7981 */ /* 0x000f28000c1e1b00 */
[----:B------:R-:W5:Y:S01]  /*26a0*/  LDG.E.64 R24, desc[UR8][R24.64+0x8] ;  /* 0x0000080818187981 */ /* 0x000f62000c1e1b00 */
[----:B------:R-:W-:Y:S01]  /*26b0*/  UIADD3 UR4, UPT, UPT, UR4, 0x4, URZ ;  /* 0x0000000404047890 */ /* 0x000fe2000fffe0ff */
[----:B------:R-:W-:Y:S01]  /*26c0*/  VIADD R51, R51, 0x4 ;  /* 0x0000000433337836 */ /* 0x000fe20000000000 */
[----:B------:R-:W-:Y:S01]  /*26d0*/  IADD3 R45, PT, PT, R45, 0x4, RZ ;  /* 0x000000042d2d7810 */ /* 0x000fe20007ffe0ff */
[----:B------:R-:W-:Y:S01]  /*26e0*/  VIADD R47, R47, 0x4 ;  /* 0x000000042f2f7836 */ /* 0x000fe20000000000 */
[----:B------:R-:W-:Y:S01]  /*26f0*/  UISETP.NE.AND UP0, UPT, UR4, URZ, UPT ;  /* 0x000000ff0400728c */ /* 0x000fe2000bf05270 */
[----:B------:R-:W-:Y:S01]  /*2700*/  IADD3 R49, PT, PT, R49, 0x4, RZ ;  /* 0x0000000431317810 */ /* 0x000fe20007ffe0ff */
[----:B------:R-:W-:Y:S01]  /*2710*/  VIADD R44, R44, 0x4 ;  /* 0x000000042c2c7836 */ /* 0x000fe20000000000 */
        /* <DEDUP_REMOVED lines=8> */
[----:B------:R0:W-:Y:S01]  /*27a0*/  STG.E.64 desc[UR8][R18.64+0x18], R26 ;  /* 0x0000181a12007986 */ /* 0x0001e2000c101b08 */
[----:B------:R-:W-:Y:S05]  /*27b0*/  BRA.U UP0, `(.L_x_1456) ;  /* 0xfffffff900d87547 */ /* 0x000fea000b83ffff */
[----:B------:R-:W-:-:S06]  /*27c0*/  ULOP3.LUT UR4, UR10, 0x7ffffffc, URZ, 0xc0, !UPT ;  /* 0x7ffffffc0a047892 */ /* 0x000fcc000f8ec0ff */
[----:B------:R-:W-:-:S07]  /*27d0*/  MOV R42, UR4 ;  /* 0x00000004002a7c02 */ /* 0x000fce0008000f00 */
.L_x_1455:
[----:B------:R-:W-:-:S09]  /*27e0*/  ULOP3.LUT UP0, UR4, UR10, 0x3, URZ, 0xc0, !UPT ;  /* 0x000000030a047892 */ /* 0x000fd2000f80c0ff */
[----:B------:R-:W-:Y:S05]  /*27f0*/  BRA.U !UP0, `(.L_x_1454) ;  /* 0x0000000508987547 */ /* 0x000fea000b800000 */
[----:B------:R-:W-:Y:S02]  /*2800*/  UISETP.NE.AND UP0, UPT, UR4, 0x1, UPT ;  /* 0x000000010400788c */ /* 0x000fe4000bf05270 */
[----:B------:R-:W-:-:S04]  /*2810*/  ULOP3.LUT UR5, UR10, 0x1, URZ, 0xc0, !UPT ;  /* 0x000000010a057892 */ /* 0x000fc8000f8ec0ff */
[----:B------:R-:W-:-:S03]  /*2820*/  UISETP.NE.U32.AND UP1, UPT, UR5, 0x1, UPT ;  /* 0x000000010500788c */ /* 0x000fc6000bf25070 */
[----:B------:R-:W-:Y:S08]  /*2830*/  BRA.U !UP0, `(.L_x_1457) ;  /* 0x0000000108e07547 */ /* 0x000ff0000b800000 */
[----:B------:R-:W1:Y:S01]  /*2840*/  LDCU UR4, c[0x0][0x3c8] ;  /* 0x00007900ff0477ac */ /* 0x000e620008000800 */
[----:B------:R-:W2:Y:S01]  /*2850*/  LDC.64 R28, c[0x0][0x3a0] ;  /* 0x0000e800ff1c7b82 */ /* 0x000ea20000000a00 */
[----:B------:R-:W-:Y:S01]  /*2860*/  IMAD R43, R3, UR10, R42 ;  /* 0x0000000a032b7c24 */ /* 0x000fe2000f8e022a */
[----:B-1----:R-:W-:-:S06]  /*2870*/  UIMAD UR4, UR13, UR4, URZ ;  /* 0x000000040d0472a4 */ /* 0x002fcc000f8e02ff */
[----:B0-----:R-:W-:Y:S02]  /*2880*/  IMAD R18, R4, UR4, RZ ;  /* 0x0000000404127c24 */ /* 0x001fe4000f8e02ff */
[----:B------:R-:W-:Y:S02]  /*2890*/  IMAD R16, R7, UR4, RZ ;  /* 0x0000000407107c24 */ /* 0x000fe4000f8e02ff */
[--C-:B------:R-:W-:Y:S02]  /*28a0*/  IMAD.IADD R17, R18, 0x1, R43.reuse ;  /* 0x0000000112117824 */ /* 0x100fe400078e022b */
[----:B------:R-:W-:-:S03]  /*28b0*/  IMAD.IADD R16, R16, 0x1, R43 ;  /* 0x0000000110107824 */ /* 0x000fc600078e022b */
[C---:B------:R-:W-:Y:S02]  /*28c0*/  IADD3 R17, PT, PT, R8.reuse, R17, RZ ;  /* 0x0000001108117210 */ /* 0x040fe40007ffe0ff */
[----:B------:R-:W-:-:S03]  /*28d0*/  IADD3 R23, PT, PT, R8, R16, RZ ;  /* 0x0000001008177210 */ /* 0x000fc60007ffe0ff */
[----:B--2---:R-:W-:-:S05]  /*28e0*/  IMAD.WIDE R30, R17, 0x8, R28 ;  /* 0x00000008111e7825 */ /* 0x004fca00078e021c */
[----:B------:R-:W2:Y:S01]  /*28f0*/  LDG.E.64 R38, desc[UR8][R30.64] ;  /* 0x000000081e267981 */ /* 0x000ea2000c1e1b00 */
[----:B------:R-:W-:Y:S01]  /*2900*/  IMAD.WIDE R22, R23, 0x8, R28 ;  /* 0x0000000817167825 */ /* 0x000fe200078e021c */
[----:B------:R-:W-:-:S03]  /*2910*/  IADD3 R18, PT, PT, R18, R43, RZ ;  /* 0x0000002b12127210 */ /* 0x000fc60007ffe0ff */
[C---:B------:R-:W-:Y:S01]  /*2920*/  IMAD.IADD R25, R9.reuse, 0x1, R16 ;  /* 0x0000000109197824 */ /* 0x040fe200078e0210 */
[----:B------:R-:W3:Y:S01]  /*2930*/  LDG.E.64 R36, desc[UR8][R22.64] ;  /* 0x0000000816247981 */ /* 0x000ee2000c1e1b00 */
[----:B------:R-:W-:Y:S02]  /*2940*/  IMAD.IADD R17, R9, 0x1, R18 ;  /* 0x0000000109117824 */ /* 0x000fe400078e0212 */
        /* <DEDUP_REMOVED lines=10> */
[----:B0-----:R-:W-:Y:S02]  /*29f0*/  DADD R20, -R12, R20 ;  /* 0x000000000c147229 */ /* 0x001fe40000000114 */
[----:B-1----:R-:W-:Y:S02]  /*2a00*/  DADD R34, R10, -R34 ;  /* 0x000000000a227229 */ /* 0x002fe40000000822 */
[----:B--2---:R-:W-:-:S04]  /*2a10*/  DMUL R38, R38, R16 ;  /* 0x0000001026267228 */ /* 0x004fc80000000000 */
[----:B---3--:R-:W-:-:S04]  /*2a20*/  DMUL R36, R36, R20 ;  /* 0x0000001424247228 */ /* 0x008fc80000000000 */
[----:B------:R-:W-:Y:S02]  /*2a30*/  DMUL R40, R38, R26 ;  /* 0x0000001a26287228 */ /* 0x000fe40000000000 */
[----:B------:R-:W0:Y:S01]  /*2a40*/  LDC.64 R38, c[0x0][0x3a8] ;  /* 0x0000ea00ff267b82 */ /* 0x000e220000000a00 */
[----:B----4-:R-:W-:-:S05]  /*2a50*/  DMUL R18, R18, R20 ;  /* 0x0000001412127228 */ /* 0x010fca0000000000 */
[----:B------:R-:W-:Y:S02]  /*2a60*/  DFMA R36, R36, R26, R40 ;  /* 0x0000001a2424722b */ /* 0x000fe40000000028 */
[----:B-----5:R-:W-:-:S06]  /*2a70*/  DMUL R32, R32, R16 ;  /* 0x0000001020207228 */ /* 0x020fcc0000000000 */
[----:B------:R-:W-:Y:S01]  /*2a80*/  DFMA R36, R18, R34, R36 ;  /* 0x000000221224722b */ /* 0x000fe20000000024 */
[----:B------:R-:W-:-:S05]  /*2a90*/  IMAD R18, R0, UR4, RZ ;  /* 0x0000000400127c24 */ /* 0x000fca000f8e02ff */
[----:B------:R-:W-:Y:S02]  /*2aa0*/  IADD3 R43, PT, PT, R18, R43, RZ ;  /* 0x0000002b122b7210 */ /* 0x000fe40007ffe0ff */
[----:B------:R-:W-:-:S03]  /*2ab0*/  DFMA R32, R32, R34, R36 ;  /* 0x000000222020722b */ /* 0x000fc60000000024 */
[----:B0-----:R-:W-:-:S05]  /*2ac0*/  IMAD.WIDE R38, R43, 0x8, R38 ;  /* 0x000000082b267825 */ /* 0x001fca00078e0226 */
[----:B------:R1:W-:Y:S04]  /*2ad0*/  STG.E.64 desc[UR8][R38.64], R32 ;  /* 0x0000002026007986 */ /* 0x0003e8000c101b08 */
[----:B------:R-:W2:Y:S04]  /*2ae0*/  LDG.E.64 R30, desc[UR8][R30.64+0x8] ;  /* 0x000008081e1e7981 */ /* 0x000ea8000c1e1b00 */
[----:B------:R-:W3:Y:S04]  /*2af0*/  LDG.E.64 R22, desc[UR8][R22.64+0x8] ;  /* 0x0000080816167981 */ /* 0x000ee8000c1e1b00 */
[----:B------:R-:W4:Y:S04]  /*2b00*/  LDG.E.64 R24, desc[UR8][R24.64+0x8] ;  /* 0x0000080818187981 */ /* 0x000f28000c1e1b00 */
[----:B------:R-:W5:Y:S01]  /*2b10*/  LDG.E.64 R28, desc[UR8][R28.64+0x8] ;  /* 0x000008081c1c7981 */ /* 0x000f62000c1e1b00 */
        /* <DEDUP_REMOVED lines=10> */
.L_x_1457:
[----:B------:R-:W-:Y:S05]  /*2bc0*/  BRA.U UP1, `(.L_x_1454) ;  /* 0x0000000101a47547 */ /* 0x000fea000b800000 */
[----:B------:R-:W2:Y:S01]  /*2bd0*/  LDCU UR4, c[0x0][0x3c8] ;  /* 0x00007900ff0477ac */ /* 0x000ea20008000800 */
[----:B-1----:R-:W1:Y:S01]  /*2be0*/  LDC.64 R16, c[0x0][0x3a0] ;  /* 0x0000e800ff107b82 */ /* 0x002e620000000a00 */
[----:B------:R-:W-:Y:S01]  /*2bf0*/  IMAD R42, R3, UR10, R42 ;  /* 0x0000000a032a7c24 */ /* 0x000fe2000f8e022a */
[----:B--2---:R-:W-:-:S06]  /*2c00*/  UIMAD UR4, UR13, UR4, URZ ;  /* 0x000000040d0472a4 */ /* 0x004fcc000f8e02ff */
[----:B0-----:R-:W-:Y:S02]  /*2c10*/  IMAD R19, R4, UR4, RZ ;  /* 0x0000000404137c24 */ /* 0x001fe4000f8e02ff */
[----:B------:R-:W-:-:S03]  /*2c20*/  IMAD R21, R7, UR4, RZ ;  /* 0x0000000407157c24 */ /* 0x000fc6000f8e02ff */
[-C--:B------:R-:W-:Y:S02]  /*2c30*/  IADD3 R19, PT, PT, R19, R42.reuse, RZ ;  /* 0x0000002a13137210 */ /* 0x080fe40007ffe0ff */
[----:B------:R-:W-:-:S03]  /*2c40*/  IADD3 R18, PT, PT, R21, R42, RZ ;  /* 0x0000002a15127210 */ /* 0x000fc60007ffe0ff */
[C---:B------:R-:W-:Y:S02]  /*2c50*/  IMAD.IADD R23, R8.reuse, 0x1, R19 ;  /* 0x0000000108177824 */ /* 0x040fe400078e0213 */
[----:B------:R-:W-:Y:S02]  /*2c60*/  IMAD.IADD R21, R8, 0x1, R18 ;  /* 0x0000000108157824 */ /* 0x000fe400078e0212 */
[----:B-1----:R-:W-:-:S04]  /*2c70*/  IMAD.WIDE R22, R23, 0x8, R16 ;  /* 0x0000000817167825 */ /* 0x002fc800078e0210 */
[----:B------:R-:W-:Y:S02]  /*2c80*/  IMAD.WIDE R20, R21, 0x8, R16 ;  /* 0x0000000815147825 */ /* 0x000fe400078e0210 */
[----:B------:R-:W2:Y:S01]  /*2c90*/  LDG.E.64 R22, desc[UR8][R22.64] ;  /* 0x0000000816167981 */ /* 0x000ea2000c1e1b00 */
[----:B------:R-:W-:-:S03]  /*2ca0*/  IADD3 R27, PT, PT, R9, R18, RZ ;  /* 0x00000012091b7210 */ /* 0x000fc60007ffe0ff */
[----:B------:R-:W3:Y:S01]  /*2cb0*/  LDG.E.64 R20, desc[UR8][R20.64] ;  /* 0x0000000814147981 */ /* 0x000ee2000c1e1b00 */
[----:B------:R-:W-:Y:S02]  /*2cc0*/  IMAD.IADD R19, R9, 0x1, R19 ;  /* 0x0000000109137824 */ /* 0x000fe400078e0213 */
[----:B------:R-:W-:-:S04]  /*2cd0*/  IMAD.WIDE R26, R27, 0x8, R16 ;  /* 0x000000081b1a7825 */ /* 0x000fc800078e0210 */
[----:B------:R-:W-:Y:S01]  /*2ce0*/  IMAD.WIDE R16, R19, 0x8, R16 ;  /* 0x0000000813107825 */ /* 0x000fe200078e0210 */
[----:B------:R-:W4:Y:S05]  /*2cf0*/  LDG.E.64 R8, desc[UR8][R26.64] ;  /* 0x000000081a087981 */ /* 0x000f2a000c1e1b00 */
        /* <DEDUP_REMOVED lines=10> */
[----:B---3--:R-:W-:Y:S01]  /*2da0*/  DMUL R22, R20, R28 ;  /* 0x0000001c14167228 */ /* 0x008fe20000000000 */
[----:B------:R-:W0:Y:S05]  /*2db0*/  LDC.64 R20, c[0x0][0x3a8] ;  /* 0x0000ea00ff147b82 */ /* 0x000e2a0000000a00 */
[----:B------:R-:W-:-:S02]  /*2dc0*/  DMUL R24, R24, R30 ;  /* 0x0000001e18187228 */ /* 0x000fc40000000000 */
[----:B----4-:R-:W-:-:S06]  /*2dd0*/  DMUL R8, R8, R28 ;  /* 0x0000001c08087228 */ /* 0x010fcc0000000000 */
[----:B------:R-:W-:Y:S02]  /*2de0*/  DFMA R22, R22, R30, R24 ;  /* 0x0000001e1616722b */ /* 0x000fe40000000018 */
[----:B-----5:R-:W-:Y:S01]  /*2df0*/  DMUL R16, R16, R18 ;  /* 0x0000001210107228 */ /* 0x020fe20000000000 */
[----:B------:R-:W-:-:S05]  /*2e00*/  IMAD R19, R0, UR4, RZ ;  /* 0x0000000400137c24 */ /* 0x000fca000f8e02ff */
[----:B------:R-:W-:Y:S01]  /*2e10*/  DFMA R8, R8, R32, R22 ;  /* 0x000000200808722b */ /* 0x000fe20000000016 */
[----:B------:R-:W-:-:S05]  /*2e20*/  IADD3 R19, PT, PT, R19, R42, RZ ;  /* 0x0000002a13137210 */ /* 0x000fca0007ffe0ff */
[----:B0-----:R-:W-:Y:S02]  /*2e30*/  IMAD.WIDE R20, R19, 0x8, R20 ;  /* 0x0000000813147825 */ /* 0x001fe400078e0214 */
[----:B------:R-:W-:-:S07]  /*2e40*/  DFMA R8, R16, R32, R8 ;  /* 0x000000201008722b */ /* 0x000fce0000000008 */
[----:B------:R2:W-:Y:S04]  /*2e50*/  STG.E.64 desc[UR8][R20.64], R8 ;  /* 0x0000000814007986 */ /* 0x0005e8000c101b08 */
.L_x_1454:
[----:B------:R-:W3:Y:S01]  /*2e60*/  LDCU UR4, c[0x0][0x3c0] ;  /* 0x00007800ff0477ac */ /* 0x000ee20008000800 */
[----:B-1----:R-:W1:Y:S01]  /*2e70*/  LDC.64 R16, c[0x0][0x3b0] ;  /* 0x0000ec00ff107b82 */ /* 0x002e620000000a00 */
[--C-:B------:R-:W-:Y:S02]  /*2e80*/  IMAD R22, R4, UR13, R3.reuse ;  /* 0x0000000d04167c24 */ /* 0x100fe4000f8e0203 */
[----:B--2---:R-:W-:Y:S01]  /*2e90*/  IMAD R8, R7, UR13, R3 ;  /* 0x0000000d07087c24 */ /* 0x004fe2000f8e0203 */
[----:B---3--:R-:W-:-:S06]  /*2ea0*/  UIMAD UR4, UR13, UR4, URZ ;  /* 0x000000040d0472a4 */ /* 0x008fcc000f8e02ff */
[C---:B0-----:R-:W-:Y:S02]  /*2eb0*/  IMAD R19, R2.reuse, UR4, R22 ;  /* 0x0000000402137c24 */ /* 0x041fe4000f8e0216 */
[----:B------:R-:W-:Y:S02]  /*2ec0*/  IMAD R21, R2, UR4, R8 ;  /* 0x0000000402157c24 */ /* 0x000fe4000f8e0208 */
[----:B-1----:R-:W-:-:S04]  /*2ed0*/  IMAD.WIDE R18, R19, 0x8, R16 ;  /* 0x0000000813127825 */ /* 0x002fc800078e0210 */
[----:B------:R-:W-:Y:S02]  /*2ee0*/  IMAD.WIDE R20, R21, 0x8, R16 ;  /* 0x0000000815147825 */ /* 0x000fe400078e0210 */
[----:B------:R-:W2:Y:S02]  /*2ef0*/  LDG.E.64 R18, desc[UR8][R18.64] ;  /* 0x0000000812127981 */ /* 0x000ea4000c1e1b00 */
[C---:B------:R-:W-:Y:S02]  /*2f00*/  IMAD R9, R5.reuse, UR4, R8 ;  /* 0x0000000405097c24 */ /* 0x040fe4000f8e0208 */
[----:B------:R-:W3:Y:S01]  /*2f10*/  LDG.E.64 R20, desc[UR8][R20.64] ;  /* 0x0000000814147981 */ /* 0x000ee2000c1e1b00 */
        /* <DEDUP_REMOVED lines=17> */
[----:B------:R-:W-:Y:S02]  /*3030*/  DFMA R18, R20, R24, R18 ;  /* 0x000000181412722b */ /* 0x000fe40000000012 */
[----:B-----5:R-:W-:-:S06]  /*3040*/  DMUL R16, R16, R26 ;  /* 0x0000001a10107228 */ /* 0x020fcc0000000000 */
[----:B------:R-:W-:-:S08]  /*3050*/  DFMA R8, R8, R28, R18 ;  /* 0x0000001c0808722b */ /* 0x000fd00000000012 */
[----:B------:R-:W-:-:S07]  /*3060*/  DFMA R8, R16, R28, R8 ;  /* 0x0000001c1008722b */ /* 0x000fce0000000008 */
[----:B------:R0:W-:Y:S04]  /*3070*/  STG.E.64 desc[UR8][R14.64], R8 ;  /* 0x000000080e007986 */ /* 0x0001e8000c101b08 */
.L_x_1453:
[----:B------:R-:W-:Y:S05]  /*3080*/  BSYNC.RECONVERGENT B0 ;  /* 0x0000000000007941 */ /* 0x000fea0003800200 */
.L_x_1452:
[----:B------:R-:W-:Y:S01]  /*3090*/  ISETP.NE.AND P0, PT, R7, R4, PT ;  /* 0x000000040700720c */ /* 0x000fe20003f05270 */
[----:B------:R-:W-:Y:S03]  /*30a0*/  BSSY.RECONVERGENT B0, `(.L_x_1458) ;  /* 0x00000af000007945 */ /* 0x000fe60003800200 */
[----:B------:R-:W-:-:S13]  /*30b0*/  ISETP.NE.OR P0, PT, R2, R5, !P0 ;  /* 0x000000050200720c */ /* 0x000fda0004705670 */
[----:B------:R-:W-:Y:S05]  /*30c0*/  @P0 BRA `(.L_x_1459) ;  /* 0x0000000800b00947 */ /* 0x000fea0003800000 */
[----:B0-----:R-:W0:Y:S02]  /*30d0*/  LDC R8, c[0x0][0x3c8] ;  /* 0x0000f200ff087b82 */ /* 0x001e240000000800 */
[----:B0-----:R-:W-:-:S13]  /*30e0*/  ISETP.GE.AND P0, PT, R8, 0x1, PT ;  /* 0x000000010800780c */ /* 0x001fda0003f06270 */
[----:B------:R-:W-:Y:S05]  /*30f0*/  @!P0 BRA `(.L_x_1460) ;  /* 0x0000000800608947 */ /* 0x000fea0003800000 */
[----:B------:R-:W0:Y:S01]  /*3100*/  LDCU UR6, c[0x0][0x3c0] ;  /* 0x00007800ff0677ac */ /* 0x000e220008000800 */
[----:B------:R-:W1:Y:S01]  /*3110*/  I2F.F64 R22, R4 ;  /* 0x0000000400167312 */ /* 0x000e620000201c00 */
[C---:B------:R-:W-:Y:S01]  /*3120*/  ISETP.GE.U32.AND P0, PT, R8.reuse, 0x8, PT ;  /* 0x000000080800780c */ /* 0x040fe20003f06070 */
[C---:B------:R-:W-:Y:S01]  /*3130*/  IMAD R9, R8.reuse, UR13, RZ ;  /* 0x0000000d08097c24 */ /* 0x040fe2000f8e02ff */
[----:B------:R-:W-:Y:S01]  /*3140*/  LOP3.LUT P1, R16, R8, 0x7, RZ, 0xc0, !PT ;  /* 0x0000000708107812 */ /* 0x000fe2000782c0ff */
[----:B------:R-:W-:-:S04]  /*3150*/  IMAD.MOV.U32 R17, RZ, RZ, RZ ;  /* 0x000000ffff117224 */ /* 0x000fc800078e00ff */
[----:B------:R-:W2:Y:S01]  /*3160*/  I2F.F64 R24, R7 ;  /* 0x0000000700187312 */ /* 0x000ea20000201c00 */
[----:B-1----:R-:W-:Y:S01]  /*3170*/  DADD R22, -R12, R22 ;  /* 0x000000000c167229 */ /* 0x002fe20000000116 */
[----:B0-----:R-:W-:-:S04]  /*3180*/  IMAD R19, R9, UR6, RZ ;  /* 0x0000000609137c24 */ /* 0x001fc8000f8e02ff */
[----:B------:R-:W-:Y:S01]  /*3190*/  IMAD R18, R2, R19, RZ ;  /* 0x0000001302127224 */ /* 0x000fe200078e02ff */
[----:B--2---:R-:W-:Y:S01]  /*31a0*/  DADD R24, R12, -R24 ;  /* 0x000000000c187229 */ /* 0x004fe20000000818 */
[----:B------:R-:W-:Y:S10]  /*31b0*/  @!P0 BRA `(.L_x_1461) ;  /* 0x0000000400008947 */ /* 0x000ff40003800000 */
[----:B------:R-:W0:Y:S01]  /*31c0*/  LDCU.64 UR4, c[0x0][0x3a0] ;  /* 0x00007400ff0477ac */ /* 0x000e220008000a00 */
[----:B------:R-:W-:Y:S01]  /*31d0*/  IMAD R26, R2, UR6, R4 ;  /* 0x00000006021a7c24 */ /* 0x000fe2000f8e0204 */
[----:B------:R-:W-:Y:S01]  /*31e0*/  LOP3.LUT R17, R8, 0x7ffffff8, RZ, 0xc0, !PT ;  /* 0x7ffffff808117812 */ /* 0x000fe200078ec0ff */
[----:B------:R-:W-:Y:S02]  /*31f0*/  IMAD R20, R2, UR6, R7 ;  /* 0x0000000602147c24 */ /* 0x000fe4000f8e0207 */
[--C-:B------:R-:W-:Y:S01]  /*3200*/  IMAD R27, R26, UR13, R3.reuse ;  /* 0x0000000d1a1b7c24 */ /* 0x100fe2000f8e0203 */
[----:B------:R-:W-:Y:S01]  /*3210*/  IADD3 R38, PT, PT, -R17, RZ, RZ ;  /* 0x000000ff11267210 */ /* 0x000fe20007ffe1ff */
[----:B------:R-:W-:Y:S02]  /*3220*/  IMAD R19, R20, UR13, R3 ;  /* 0x0000000d14137c24 */ /* 0x000fe4000f8e0203 */
[-C--:B------:R-:W-:Y:S02]  /*3230*/  IMAD R20, R27, R8.reuse, RZ ;  /* 0x000000081b147224 */ /* 0x080fe400078e02ff */
[----:B------:R-:W-:-:S02]  /*3240*/  IMAD R21, R6, R8, RZ ;  /* 0x0000000806157224 */ /* 0x000fc400078e02ff */
[----:B------:R-:W-:Y:S01]  /*3250*/  IMAD R19, R19, R8, RZ ;  /* 0x0000000813137224 */ /* 0x000fe200078e02ff */
[----:B0-----:R-:W-:-:S04]  /*3260*/  UIADD3 UR4, UP0, UPT, UR4, 0x20, URZ ;  /* 0x0000002004047890 */ /* 0x001fc8000ff1e0ff */
[----:B------:R-:W-:Y:S02]  /*3270*/  UIADD3.X UR5, UPT, UPT, URZ, UR5, URZ, UP0, !UPT ;  /* 0x00000005ff057290 */ /* 0x000fe400087fe4ff */
[----:B------:R-:W-:-:S04]  /*3280*/  IMAD.U32 R26, RZ, RZ, UR4 ;  /* 0x00000004ff1a7e24 */ /* 0x000fc8000f8e00ff */
[----:B------:R-:W-:-:S07]  /*3290*/  MOV R27, UR5 ;  /* 0x00000005001b7c02 */ /* 0x000fce0008000f00 */
.L_x_1462:
[--C-:B------:R-:W-:Y:S01]  /*32a0*/  IMAD.WIDE R32, R20, 0x8, R26.reuse ;  /* 0x0000000814207825 */ /* 0x100fe200078e021a */
[----:B-1----:R-:W0:Y:S04]  /*32b0*/  LDC.64 R28, c[0x0][0x3a8] ;  /* 0x0000ea00ff1c7b82 */ /* 0x002e280000000a00 */
[----:B------:R-:W2:Y:S01]  /*32c0*/  LDG.E.64 R40, desc[UR8][R32.64+-0x20] ;  /* 0xffffe00820287981 */ /* 0x000ea2000c1e1b00 */
[----:B------:R-:W-:-:S05]  /*32d0*/  IMAD.WIDE R30, R19, 0x8, R26 ;  /* 0x00000008131e7825 */ /* 0x000fca00078e021a */
[----:B------:R-:W3:Y:S01]  /*32e0*/  LDG.E.64 R34, desc[UR8][R30.64+-0x20] ;  /* 0xffffe0081e227981 */ /* 0x000ee2000c1e1b00 */
[----:B0-----:R-:W-:Y:S01]  /*32f0*/  IMAD.WIDE R28, R21, 0x8, R28 ;  /* 0x00000008151c7825 */ /* 0x001fe200078e021c */
[----:B--2---:R-:W-:-:S08]  /*3300*/  DMUL R40, R24, R40 ;  /* 0x0000002818287228 */ /* 0x004fd00000000000 */
[----:B---3--:R-:W-:-:S07]  /*3310*/  DFMA R40, R22, R34, R40 ;  /* 0x000000221628722b */ /* 0x008fce0000000028 */
[----:B------:R0:W-:Y:S04]  /*3320*/  STG.E.64 desc[UR8][R28.64], R40 ;  /* 0x000000281c007986 */ /* 0x0001e8000c101b08 */
[----:B------:R-:W2:Y:S04]  /*3330*/  LDG.E.64 R34, desc[UR8][R32.64+-0x18] ;  /* 0xffffe80820227981 */ /* 0x000ea8000c1e1b00 */
[----:B------:R-:W3:Y:S01]  /*3340*/  LDG.E.64 R36, desc[UR8][R30.64+-0x18] ;  /* 0xffffe8081e247981 */ /* 0x000ee2000c1e1b00 */
        /* <DEDUP_REMOVED lines=8> */
[----:B------:R-:W3:Y:S04]  /*33d0*/  LDG.E.64 R34, desc[UR8][R32.64+-0x8] ;  /* 0xfffff80820227981 */ /* 0x000ee8000c1e1b00 */
[----:B------:R-:W0:Y:S01]  /*33e0*/  LDG.E.64 R36, desc[UR8][R30.64+-0x8] ;  /* 0xfffff8081e247981 */ /* 0x000e22000c1e1b00 */
[----:B---3--:R-:W-:-:S08]  /*33f0*/  DMUL R34, R24, R34 ;  /* 0x0000002218227228 */ /* 0x008fd00000000000 */
[----:B0-----:R-:W-:-:S07]  /*3400*/  DFMA R40, R22, R36, R34 ;  /* 0x000000241628722b */ /* 0x001fce0000000022 */
[----:B------:R0:W-:Y:S04]  /*3410*/  STG.E.64 desc[UR8][R28.64+0x18], R40 ;  /* 0x000018281c007986 */ /* 0x0001e8000c101b08 */
[----:B------:R-:W3:Y:S04]  /*3420*/  LDG.E.64 R36, desc[UR8][R32.64] ;  /* 0x0000000820247981 */ /* 0x000ee8000c1e1b00 */
[----:B------:R-:W1:Y:S01]  /*3430*/  LDG.E.64 R34, desc[UR8][R30.64] ;  /* 0x000000081e227981 */ /* 0x000e62000c1e1b00 */
[----:B---3--:R-:W-:-:S08]  /*3440*/  DMUL R36, R24, R36 ;  /* 0x0000002418247228 */ /* 0x008fd00000000000 */
[----:B-1----:R-:W-:-:S07]  /*3450*/  DFMA R42, R22, R34, R36 ;  /* 0x00000022162a722b */ /* 0x002fce0000000024 */
[----:B------:R1:W-:Y:S04]  /*3460*/  STG.E.64 desc[UR8][R28.64+0x20], R42 ;  /* 0x0000202a1c007986 */ /* 0x0003e8000c101b08 */
[----:B------:R-:W3:Y:S04]  /*3470*/  LDG.E.64 R36, desc[UR8][R32.64+0x8] ;  /* 0x0000080820247981 */ /* 0x000ee8000c1e1b00 */
[----:B------:R-:W2:Y:S01]  /*3480*/  LDG.E.64 R34, desc[UR8][R30.64+0x8] ;  /* 0x000008081e227981 */ /* 0x000ea2000c1e1b00 */
[----:B---3--:R-:W-:-:S08]  /*3490*/  DMUL R36, R24, R36 ;  /* 0x0000002418247228 */ /* 0x008fd00000000000 */
[----:B--2---:R-:W-:-:S07]  /*34a0*/  DFMA R44, R22, R34, R36 ;  /* 0x00000022162c722b */ /* 0x004fce0000000024 */
[----:B------:R1:W-:Y:S04]  /*34b0*/  STG.E.64 desc[UR8][R28.64+0x28], R44 ;  /* 0x0000282c1c007986 */ /* 0x0003e8000c101b08 */
[----:B------:R-:W2:Y:S04]  /*34c0*/  LDG.E.64 R36, desc[UR8][R32.64+0x10] ;  /* 0x0000100820247981 */ /* 0x000ea8000c1e1b00 */
[----:B------:R-:W3:Y:S01]  /*34d0*/  LDG.E.64 R34, desc[UR8][R30.64+0x10] ;  /* 0x000010081e227981 */ /* 0x000ee2000c1e1b00 */
[----:B--2---:R-:W-:-:S08]  /*34e0*/  DMUL R36, R24, R36 ;  /* 0x0000002418247228 */ /* 0x004fd00000000000 */
[----:B---3--:R-:W-:-:S07]  /*34f0*/  DFMA R34, R22, R34, R36 ;  /* 0x000000221622722b */ /* 0x008fce0000000024 */
[----:B------:R1:W-:Y:S04]  /*3500*/  STG.E.64 desc[UR8][R28.64+0x30], R34 ;  /* 0x000030221c007986 */ /* 0x0003e8000c101b08 */
[----:B0-----:R-:W2:Y:S04]  /*3510*/  LDG.E.64 R40, desc[UR8][R32.64+0x18] ;  /* 0x0000180820287981 */ /* 0x001ea8000c1e1b00 */
[----:B------:R-:W3:Y:S01]  /*3520*/  LDG.E.64 R36, desc[UR8][R30.64+0x18] ;  /* 0x000018081e247981 */ /* 0x000ee2000c1e1b00 */
[----:B------:R-:W-:Y:S01]  /*3530*/  VIADD R38, R38, 0x8 ;  /* 0x0000000826267836 */ /* 0x000fe20000000000 */
[----:B------:R-:W-:Y:S01]  /*3540*/  IADD3 R19, PT, PT, R19, 0x8, RZ ;  /* 0x0000000813137810 */ /* 0x000fe20007ffe0ff */
[----:B------:R-:W-:Y:S01]  /*3550*/  VIADD R20, R20, 0x8 ;  /* 0x0000000814147836 */ /* 0x000fe20000000000 */
[----:B------:R-:W-:-:S02]  /*3560*/  IADD3 R21, PT, PT, R21, 0x8, RZ ;  /* 0x0000000815157810 */ /* 0x000fc40007ffe0ff */
[----:B------:R-:W-:Y:S01]  /*3570*/  ISETP.NE.AND P0, PT, R38, RZ, PT ;  /* 0x000000ff2600720c */ /* 0x000fe20003f05270 */
[----:B--2---:R-:W-:-:S08]  /*3580*/  DMUL R40, R24, R40 ;  /* 0x0000002818287228 */ /* 0x004fd00000000000 */
[----:B---3--:R-:W-:-:S07]  /*3590*/  DFMA R36, R22, R36, R40 ;  /* 0x000000241624722b */ /* 0x008fce0000000028 */
[----:B------:R1:W-:Y:S01]  /*35a0*/  STG.E.64 desc[UR8][R28.64+0x38], R36 ;  /* 0x000038241c007986 */ /* 0x0003e2000c101b08 */
[----:B------:R-:W-:Y:S05]  /*35b0*/  @P0 BRA `(.L_x_1462) ;  /* 0xfffffffc00380947 */ /* 0x000fea000383ffff */
.L_x_1461:
[-CC-:B------:R-:W-:Y:S02]  /*35c0*/  IMAD R26, R7, R9.reuse, R18.reuse ;  /* 0x00000009071a7224 */ /* 0x180fe400078e0212 */
[-C--:B------:R-:W-:Y:S02]  /*35d0*/  IMAD R27, R4, R9.reuse, R18 ;  /* 0x00000009041b7224 */ /* 0x080fe400078e0212 */
[----:B------:R-:W-:Y:S01]  /*35e0*/  IMAD R9, R0, R9, RZ ;  /* 0x0000000900097224 */ /* 0x000fe200078e02ff */
[----:B------:R-:W-:Y:S06]  /*35f0*/  @!P1 BRA `(.L_x_1460) ;  /* 0x0000000400209947 */ /* 0x000fec0003800000 */
[----:B------:R-:W-:Y:S02]  /*3600*/  ISETP.GE.U32.AND P0, PT, R16, 0x4, PT ;  /* 0x000000041000780c */ /* 0x000fe40003f06070 */
[----:B------:R-:W-:-:S04]  /*3610*/  LOP3.LUT R38, R8, 0x3, RZ, 0xc0, !PT ;  /* 0x0000000308267812 */ /* 0x000fc800078ec0ff */
[----:B------:R-:W-:-:S07]  /*3620*/  ISETP.NE.AND P1, PT, R38, RZ, PT ;  /* 0x000000ff2600720c */ /* 0x000fce0003f25270 */
[----:B------:R-:W-:Y:S06]  /*3630*/  @!P0 BRA `(.L_x_1463) ;  /* 0x0000000000788947 */ /* 0x000fec0003800000 */
[----:B------:R-:W0:Y:S01]  /*3640*/  LDC.64 R18, c[0x0][0x3a0] ;  /* 0x0000e800ff127b82 */ /* 0x000e220000000a00 */
[----:B------:R-:W-:-:S04]  /*3650*/  IMAD R16, R3, R8, R17 ;  /* 0x0000000803107224 */ /* 0x000fc800078e0211 */
[----:B------:R-:W-:Y:S01]  /*3660*/  IMAD.IADD R21, R27, 0x1, R16 ;  /* 0x000000011b157824 */ /* 0x000fe200078e0210 */
[----:B-1----:R-:W-:-:S03]  /*3670*/  IADD3 R29, PT, PT, R26, R16, RZ ;  /* 0x000000101a1d7210 */ /* 0x002fc60007ffe0ff */
[----:B0-----:R-:W-:-:S05]  /*3680*/  IMAD.WIDE R20, R21, 0x8, R18 ;  /* 0x0000000815147825 */ /* 0x001fca00078e0212 */
[----:B------:R-:W2:Y:S01]  /*3690*/  LDG.E.64 R32, desc[UR8][R20.64] ;  /* 0x0000000814207981 */ /* 0x000ea2000c1e1b00 */
[----:B------:R-:W-:Y:S02]  /*36a0*/  IMAD.WIDE R18, R29, 0x8, R18 ;  /* 0x000000081d127825 */ /* 0x000fe400078e0212 */
[----:B------:R-:W0:Y:S03]  /*36b0*/  LDC.64 R28, c[0x0][0x3a8] ;  /* 0x0000ea00ff1c7b82 */ /* 0x000e260000000a00 */
[----:B------:R-:W3:Y:S01]  /*36c0*/  LDG.E.64 R30, desc[UR8][R18.64] ;  /* 0x00000008121e7981 */ /* 0x000ee2000c1e1b00 */
[----:B------:R-:W-:-:S04]  /*36d0*/  IMAD.IADD R35, R9, 0x1, R16 ;  /* 0x0000000109237824 */ /* 0x000fc800078e0210 */
        /* <DEDUP_REMOVED lines=10> */
[----:B------:R-:W4:Y:S01]  /*3780*/  LDG.E.64 R34, desc[UR8][R18.64+0x10] ;  /* 0x0000100812227981 */ /* 0x000f22000c1e1b00 */
[----:B---3--:R-:W-:-:S08]  /*3790*/  DMUL R36, R24, R36 ;  /* 0x0000002418247228 */ /* 0x008fd00000000000 */
[----:B----4-:R-:W-:-:S07]  /*37a0*/  DFMA R34, R22, R34, R36 ;  /* 0x000000221622722b */ /* 0x010fce0000000024 */
[----:B------:R2:W-:Y:S04]  /*37b0*/  STG.E.64 desc[UR8][R28.64+0x10], R34 ;  /* 0x000010221c007986 */ /* 0x0005e8000c101b08 */
[----:B------:R-:W3:Y:S04]  /*37c0*/  LDG.E.64 R36, desc[UR8][R20.64+0x18] ;  /* 0x0000180814247981 */ /* 0x000ee8000c1e1b00 */
[----:B0-----:R-:W4:Y:S01]  /*37d0*/  LDG.E.64 R30, desc[UR8][R18.64+0x18] ;  /* 0x00001808121e7981 */ /* 0x001f22000c1e1b00 */
[----:B------:R-:W-:Y:S01]  /*37e0*/  IADD3 R17, PT, PT, R17, 0x4, RZ ;  /* 0x0000000411117810 */ /* 0x000fe20007ffe0ff */
[----:B---3--:R-:W-:-:S08]  /*37f0*/  DMUL R36, R24, R36 ;  /* 0x0000002418247228 */ /* 0x008fd00000000000 */
[----:B----4-:R-:W-:-:S07]  /*3800*/  DFMA R30, R22, R30, R36 ;  /* 0x0000001e161e722b */ /* 0x010fce0000000024 */
[----:B------:R2:W-:Y:S04]  /*3810*/  STG.E.64 desc[UR8][R28.64+0x18], R30 ;  /* 0x0000181e1c007986 */ /* 0x0005e8000c101b08 */
.L_x_1463:
[----:B------:R-:W-:Y:S05]  /*3820*/  @!P1 BRA `(.L_x_1460) ;  /* 0x0000000000949947 */ /* 0x000fea0003800000 */
[----:B--2---:R-:W0:Y:S01]  /*3830*/  LDC.64 R30, c[0x0][0x3a0] ;  /* 0x0000e800ff1e7b82 */ /* 0x004e220000000a00 */
[----:B------:R-:W-:-:S07]  /*3840*/  ISETP.NE.AND P0, PT, R38, 0x1, PT ;  /* 0x000000012600780c */ /* 0x000fce0003f05270 */
[----:B-1----:R-:W1:Y:S06]  /*3850*/  LDC.64 R34, c[0x0][0x3a8] ;  /* 0x0000ea00ff227b82 */ /* 0x002e6c0000000a00 */
[----:B------:R-:W-:-:S04]  /*3860*/  @P0 IMAD R16, R3, R8, R17 ;  /* 0x0000000803100224 */ /* 0x000fc800078e0211 */
[----:B------:R-:W-:Y:S01]  /*3870*/  @P0 IMAD.IADD R29, R27, 0x1, R16 ;  /* 0x000000011b1d0824 */ /* 0x000fe200078e0210 */
[----:B------:R-:W-:-:S03]  /*3880*/  @P0 IADD3 R19, PT, PT, R26, R16, RZ ;  /* 0x000000101a130210 */ /* 0x000fc60007ffe0ff */
[----:B0-----:R-:W-:-:S05]  /*3890*/  @P0 IMAD.WIDE R28, R29, 0x8, R30 ;  /* 0x000000081d1c0825 */ /* 0x001fca00078e021e */
[----:B------:R-:W2:Y:S01]  /*38a0*/  @P0 LDG.E.64 R20, desc[UR8][R28.64] ;  /* 0x000000081c140981 */ /* 0x000ea2000c1e1b00 */
[----:B------:R-:W-:-:S05]  /*38b0*/  @P0 IMAD.WIDE R30, R19, 0x8, R30 ;  /* 0x00000008131e0825 */ /* 0x000fca00078e021e */
[----:B------:R-:W3:Y:S01]  /*38c0*/  @P0 LDG.E.64 R18, desc[UR8][R30.64] ;  /* 0x000000081e120981 */ /* 0x000ee2000c1e1b00 */
[----:B------:R-:W-:Y:S01]  /*38d0*/  @P0 IMAD.IADD R37, R9, 0x1, R16 ;  /* 0x0000000109250824 */ /* 0x000fe200078e0210 */
[----:B--2---:R-:W-:-:S08]  /*38e0*/  @P0 DMUL R20, R24, R20 ;  /* 0x0000001418140228 */ /* 0x004fd00000000000 */
[----:B---3--:R-:W-:Y:S01]  /*38f0*/  @P0 DFMA R32, R22, R18, R20 ;  /* 0x000000121620022b */ /* 0x008fe20000000014 */
[----:B-1----:R-:W-:Y:S01]  /*3900*/  @P0 IMAD.WIDE R18, R37, 0x8, R34 ;  /* 0x0000000825120825 */ /* 0x002fe200078e0222 */
[----:B------:R-:W-:Y:S01]  /*3910*/  LOP3.LUT R16, R8, 0x1, RZ, 0xc0, !PT ;  /* 0x0000000108107812 */ /* 0x000fe200078ec0ff */
[----:B------:R-:W0:Y:S04]  /*3920*/  LDC.64 R20, c[0x0][0x3a0] ;  /* 0x0000e800ff147b82 */ /* 0x000e280000000a00 */
[----:B------:R3:W-:Y:S04]  /*3930*/  @P0 STG.E.64 desc[UR8][R18.64], R32 ;  /* 0x0000002012000986 */ /* 0x0007e8000c101b08 */
[----:B------:R-:W2:Y:S04]  /*3940*/  @P0 LDG.E.64 R36, desc[UR8][R28.64+0x8] ;  /* 0x000008081c240981 */ /* 0x000ea8000c1e1b00 */
[----:B------:R-:W4:Y:S01]  /*3950*/  @P0 LDG.E.64 R34, desc[UR8][R30.64+0x8] ;  /* 0x000008081e220981 */ /* 0x000f22000c1e1b00 */
[----:B------:R-:W-:-:S02]  /*3960*/  ISETP.NE.U32.AND P1, PT, R16, 0x1, PT ;  /* 0x000000011000780c */ /* 0x000fc40003f25070 */
[----:B------:R-:W-:-:S11]  /*3970*/  @P0 IADD3 R17, PT, PT, R17, 0x2, RZ ;  /* 0x0000000211110810 */ /* 0x000fd60007ffe0ff */
[----:B------:R-:W-:-:S04]  /*3980*/  @!P1 IMAD R8, R3, R8, R17 ;  /* 0x0000000803089224 */ /* 0x000fc800078e0211 */
[----:B------:R-:W-:Y:S01]  /*3990*/  @!P1 IMAD.IADD R17, R27, 0x1, R8 ;  /* 0x000000011b119824 */ /* 0x000fe200078e0208 */
[----:B------:R-:W-:-:S03]  /*39a0*/  @!P1 IADD3 R27, PT, PT, R26, R8, RZ ;  /* 0x000000081a1b9210 */ /* 0x000fc60007ffe0ff */
[----:B0-----:R-:W-:-:S04]  /*39b0*/  @!P1 IMAD.WIDE R16, R17, 0x8, R20 ;  /* 0x0000000811109825 */ /* 0x001fc800078e0214 */
[----:B------:R-:W-:Y:S02]  /*39c0*/  @!P1 IMAD.WIDE R20, R27, 0x8, R20 ;  /* 0x000000081b149825 */ /* 0x000fe400078e0214 */
[----:B------:R-:W0:Y:S01]  /*39d0*/  LDC.64 R26, c[0x0][0x3a8] ;  /* 0x0000ea00ff1a7b82 */ /* 0x000e220000000a00 */
[----:B--2---:R-:W-:-:S08]  /*39e0*/  @P0 DMUL R36, R24, R36 ;  /* 0x0000002418240228 */ /* 0x004fd00000000000 */
[----:B----4-:R-:W-:-:S07]  /*39f0*/  @P0 DFMA R34, R22, R34, R36 ;  /* 0x000000221622022b */ /* 0x010fce0000000024 */
[----:B------:R3:W-:Y:S04]  /*3a00*/  @P0 STG.E.64 desc[UR8][R18.64+0x8], R34 ;  /* 0x0000082212000986 */ /* 0x0007e8000c101b08 */
[----:B------:R-:W2:Y:S04]  /*3a10*/  @!P1 LDG.E.64 R16, desc[UR8][R16.64] ;  /* 0x0000000810109981 */ /* 0x000ea8000c1e1b00 */
[----:B------:R-:W4:Y:S01]  /*3a20*/  @!P1 LDG.E.64 R20, desc[UR8][R20.64] ;  /* 0x0000000814149981 */ /* 0x000f22000c1e1b00 */
[----:B------:R-:W-:-:S04]  /*3a30*/  @!P1 IMAD.IADD R9, R9, 0x1, R8 ;  /* 0x0000000109099824 */ /* 0x000fc800078e0208 */
[----:B0-----:R-:W-:Y:S01]  /*3a40*/  @!P1 IMAD.WIDE R8, R9, 0x8, R26 ;  /* 0x0000000809089825 */ /* 0x001fe200078e021a */
[----:B--2---:R-:W-:-:S08]  /*3a50*/  @!P1 DMUL R24, R24, R16 ;  /* 0x0000001018189228 */ /* 0x004fd00000000000 */
[----:B----4-:R-:W-:-:S07]  /*3a60*/  @!P1 DFMA R24, R22, R20, R24 ;  /* 0x000000141618922b */ /* 0x010fce0000000018 */
[----:B------:R3:W-:Y:S04]  /*3a70*/  @!P1 STG.E.64 desc[UR8][R8.64], R24 ;  /* 0x0000001808009986 */ /* 0x0007e8000c101b08 */
.L_x_1460:
[----:B------:R-:W0:Y:S01]  /*3a80*/  LDCU UR4, c[0x0][0x3c0] ;  /* 0x00007800ff0477ac */ /* 0x000e220008000800 */
[----:B---3--:R-:W3:Y:S01]  /*3a90*/  LDC.64 R8, c[0x0][0x3b0] ;  /* 0x0000ec00ff087b82 */ /* 0x008ee20000000a00 */
[----:B0-----:R-:W-:-:S06]  /*3aa0*/  UIMAD UR4, UR13, UR4, URZ ;  /* 0x000000040d0472a4 */ /* 0x001fcc000f8e02ff */
[----:B------:R-:W-:-:S04]  /*3ab0*/  IMAD R18, R2, UR4, R3 ;  /* 0x0000000402127c24 */ /* 0x000fc8000f8e0203 */
[--C-:B------:R-:W-:Y:S02]  /*3ac0*/  IMAD R17, R4, UR13, R18.reuse ;  /* 0x0000000d04117c24 */ /* 0x100fe4000f8e0212 */
[----:B------:R-:W-:Y:S02]  /*3ad0*/  IMAD R19, R7, UR13, R18 ;  /* 0x0000000d07137c24 */ /* 0x000fe4000f8e0212 */
[----:B---3--:R-:W-:-:S04]  /*3ae0*/  IMAD.WIDE R16, R17, 0x8, R8 ;  /* 0x0000000811107825 */ /* 0x008fc800078e0208 */
[----:B------:R-:W-:Y:S02]  /*3af0*/  IMAD.WIDE R8, R19, 0x8, R8 ;  /* 0x0000000813087825 */ /* 0x000fe400078e0208 */
[----:B------:R-:W3:Y:S04]  /*3b00*/  LDG.E.64 R16, desc[UR8][R16.64] ;  /* 0x0000000810107981 */ /* 0x000ee8000c1e1b00 */
[----:B------:R-:W4:Y:S01]  /*3b10*/  LDG.E.64 R8, desc[UR8][R8.64] ;  /* 0x0000000808087981 */ /* 0x000f22000c1e1b00 */
[----:B------:R-:W0:Y:S08]  /*3b20*/  I2F.F64 R20, R7 ;  /* 0x0000000700147312 */ /* 0x000e300000201c00 */
[----:B------:R-:W5:Y:S01]  /*3b30*/  I2F.F64 R18, R4 ;  /* 0x0000000400127312 */ /* 0x000f620000201c00 */
[----:B0-----:R-:W-:-:S02]  /*3b40*/  DADD R20, R12, -R20 ;  /* 0x000000000c147229 */ /* 0x001fc40000000814 */
[----:B-----5:R-:W-:-:S06]  /*3b50*/  DADD R18, -R12, R18 ;  /* 0x000000000c127229 */ /* 0x020fcc0000000112 */
[----:B---3--:R-:W-:-:S08]  /*3b60*/  DMUL R12, R16, R20 ;  /* 0x00000014100c7228 */ /* 0x008fd00000000000 */
[----:B----4-:R-:W-:-:S07]  /*3b70*/  DFMA R12, R8, R18, R12 ;  /* 0x00000012080c722b */ /* 0x010fce000000000c */
[----:B------:R3:W-:Y:S04]  /*3b80*/  STG.E.64 desc[UR8][R14.64], R12 ;  /* 0x0000000c0e007986 */ /* 0x0007e8000c101b08 */
.L_x_1459:
[----:B------:R-:W-:Y:S05]  /*3b90*/  BSYNC.RECONVERGENT B0 ;  /* 0x0000000000007941 */ /* 0x000fea0003800200 */
.L_x_1458:
        /* <DEDUP_REMOVED lines=8> */
[----:B------:R-:W4:Y:S01]  /*3c20*/  I2F.F64 R22, R5 ;  /* 0x0000000500167312 */ /* 0x000f220000201c00 */
[C---:B------:R-:W-:Y:S01]  /*3c30*/  ISETP.GE.U32.AND P0, PT, R8.reuse, 0x8, PT ;  /* 0x000000080800780c */ /* 0x040fe20003f06070 */
[C---:B------:R-:W-:Y:S01]  /*3c40*/  IMAD R17, R8.reuse, UR13, RZ ;  /* 0x0000000d08117c24 */ /* 0x040fe2000f8e02ff */
[----:B------:R-:W-:Y:S02]  /*3c50*/  LOP3.LUT P1, R9, R8, 0x7, RZ, 0xc0, !PT ;  /* 0x0000000708097812 */ /* 0x000fe4000782c0ff */
[----:B---3--:R-:W-:Y:S01]  /*3c60*/  MOV R12, RZ ;  /* 0x000000ff000c7202 */ /* 0x008fe20000000f00 */
[----:B------:R-:W-:Y:S02]  /*3c70*/  IMAD R13, R7, R17, RZ ;  /* 0x00000011070d7224 */ /* 0x000fe400078e02ff */
[----:B------:R-:W3:Y:S01]  /*3c80*/  I2F.F64 R24, R2 ;  /* 0x0000000200187312 */ /* 0x000ee20000201c00 */
[----:B----4-:R-:W-:Y:S01]  /*3c90*/  DADD R22, -R10, R22 ;  /* 0x000000000a167229 */ /* 0x010fe20000000116 */
[----:B0-----:R-:W-:-:S02]  /*3ca0*/  IMAD R16, R17, UR6, RZ ;  /* 0x0000000611107c24 */ /* 0x001fc4000f8e02ff */
[----:B------:R-:W-:Y:S01]  /*3cb0*/  IMAD R17, R0, R17, RZ ;  /* 0x0000001100117224 */ /* 0x000fe200078e02ff */
[----:B---3--:R-:W-:Y:S01]  /*3cc0*/  DADD R24, R10, -R24 ;  /* 0x000000000a187229 */ /* 0x008fe20000000818 */
[----:B------:R-:W-:Y:S10]  /*3cd0*/  @!P0 BRA `(.L_x_1467) ;  /* 0x0000000400008947 */ /* 0x000ff40003800000 */
[----:B------:R-:W0:Y:S01]  /*3ce0*/  LDCU.64 UR4, c[0x0][0x3a0] ;  /* 0x00007400ff0477ac */ /* 0x000e220008000a00 */
[--C-:B------:R-:W-:Y:S01]  /*3cf0*/  IMAD R18, R2, UR6, R7.reuse ;  /* 0x0000000602127c24 */ /* 0x100fe2000f8e0207 */
[----:B------:R-:W-:Y:S01]  /*3d00*/  LOP3.LUT R12, R8, 0x7ffffff8, RZ, 0xc0, !PT ;  /* 0x7ffffff8080c7812 */ /* 0x000fe200078ec0ff */
[----:B------:R-:W-:Y:S02]  /*3d10*/  IMAD R20, R5, UR6, R7 ;  /* 0x0000000605147c24 */ /* 0x000fe4000f8e0207 */
[--C-:B------:R-:W-:Y:S02]  /*3d20*/  IMAD R19, R18, UR13, R3.reuse ;  /* 0x0000000d12137c24 */ /* 0x100fe4000f8e0203 */
[----:B------:R-:W-:Y:S02]  /*3d30*/  IMAD R27, R20, UR13, R3 ;  /* 0x0000000d141b7c24 */ /* 0x000fe4000f8e0203 */
[-C--:B------:R-:W-:Y:S02]  /*3d40*/  IMAD R18, R19, R8.reuse, RZ ;  /* 0x0000000813127224 */ /* 0x080fe400078e02ff */
[----:B------:R-:W-:-:S02]  /*3d50*/  IMAD R19, R27, R8, RZ ;  /* 0x000000081b137224 */ /* 0x000fc400078e02ff */
[----:B------:R-:W-:Y:S02]  /*3d60*/  IMAD R20, R6, R8, RZ ;  /* 0x0000000806147224 */ /* 0x000fe400078e02ff */
[----:B------:R-:W-:Y:S01]  /*3d70*/  IMAD.MOV R21, RZ, RZ, -R12 ;  /* 0x000000ffff157224 */ /* 0x000fe200078e0a0c */
[----:B0-----:R-:W-:-:S04]  /*3d80*/  UIADD3 UR4, UP0, UPT, UR4, 0x20, URZ ;  /* 0x0000002004047890 */ /* 0x001fc8000ff1e0ff */
[----:B------:R-:W-:Y:S02]  /*3d90*/  UIADD3.X UR5, UPT, UPT, URZ, UR5, URZ, UP0, !UPT ;  /* 0x00000005ff057290 */ /* 0x000fe400087fe4ff */
[----:B------:R-:W-:-:S04]  /*3da0*/  MOV R26, UR4 ;  /* 0x00000004001a7c02 */ /* 0x000fc80008000f00 */
[----:B------:R-:W-:-:S07]  /*3db0*/  IMAD.U32 R27, RZ, RZ, UR5 ;  /* 0x00000005ff1b7e24 */ /* 0x000fce000f8e00ff */
.L_x_1468:
[--C-:B--2---:R-:W-:Y:S01]  /*3dc0*/  IMAD.WIDE R32, R19, 0x8, R26.reuse ;  /* 0x0000000813207825 */ /* 0x104fe200078e021a */
[----:B-1-3--:R-:W0:Y:S04]  /*3dd0*/  LDC.64 R28, c[0x0][0x3a8] ;  /* 0x0000ea00ff1c7b82 */ /* 0x00ae280000000a00 */
        /* <DEDUP_REMOVED lines=27> */
[----:B------:R-:W4:Y:S04]  /*3f90*/  LDG.E.64 R36, desc[UR8][R32.64+0x8] ;  /* 0x0000080820247981 */ /* 0x000f28000c1e1b00 */
[----:B------:R-:W2:Y:S01]  /*3fa0*/  LDG.E.64 R34, desc[UR8][R30.64+0x8] ;  /* 0x000008081e227981 */ /* 0x000ea2000c1e1b00 */
[----:B----4-:R-:W-:-:S08]  /*3fb0*/  DMUL R36, R24, R36 ;  /* 0x0000002418247228 */ /* 0x010fd00000000000 */
[----:B--2---:R-:W-:-:S07]  /*3fc0*/  DFMA R42, R22, R34, R36 ;  /* 0x00000022162a722b */ /* 0x004fce0000000024 */
[----:B------:R3:W-:Y:S04]  /*3fd0*/  STG.E.64 desc[UR8][R28.64+0x28], R42 ;  /* 0x0000282a1c007986 */ /* 0x0007e8000c101b08 */
[----:B------:R-:W2:Y:S04]  /*3fe0*/  LDG.E.64 R36, desc[UR8][R32.64+0x10] ;  /* 0x0000100820247981 */ /* 0x000ea8000c1e1b00 */
[----:B------:R-:W4:Y:S01]  /*3ff0*/  LDG.E.64 R34, desc[UR8][R30.64+0x10] ;  /* 0x000010081e227981 */ /* 0x000f22000c1e1b00 */
[----:B--2---:R-:W-:-:S08]  /*4000*/  DMUL R36, R24, R36 ;  /* 0x0000002418247228 */ /* 0x004fd00000000000 */
[----:B----4-:R-:W-:-:S07]  /*4010*/  DFMA R34, R22, R34, R36 ;  /* 0x000000221622722b */ /* 0x010fce0000000024 */
[----:B------:R3:W-:Y:S04]  /*4020*/  STG.E.64 desc[UR8][R28.64+0x30], R34 ;  /* 0x000030221c007986 */ /* 0x0007e8000c101b08 */
[----:B0-----:R-:W2:Y:S04]  /*4030*/  LDG.E.64 R38, desc[UR8][R32.64+0x18] ;  /* 0x0000180820267981 */ /* 0x001ea8000c1e1b00 */
[----:B------:R-:W4:Y:S01]  /*4040*/  LDG.E.64 R36, desc[UR8][R30.64+0x18] ;  /* 0x000018081e247981 */ /* 0x000f22000c1e1b00 */
[----:B------:R-:W-:Y:S01]  /*4050*/  IADD3 R21, PT, PT, R21, 0x8, RZ ;  /* 0x0000000815157810 */ /* 0x000fe20007ffe0ff */
[----:B------:R-:W-:Y:S01]  /*4060*/  VIADD R18, R18, 0x8 ;  /* 0x0000000812127836 */ /* 0x000fe20000000000 */
[----:B------:R-:W-:Y:S01]  /*4070*/  IADD3 R19, PT, PT, R19, 0x8, RZ ;  /* 0x0000000813137810 */ /* 0x000fe20007ffe0ff */
[----:B------:R-:W-:Y:S01]  /*4080*/  VIADD R20, R20, 0x8 ;  /* 0x0000000814147836 */ /* 0x000fe20000000000 */
[----:B------:R-:W-:Y:S01]  /*4090*/  ISETP.NE.AND P0, PT, R21, RZ, PT ;  /* 0x000000ff1500720c */ /* 0x000fe20003f05270 */
[----:B--2---:R-:W-:-:S08]  /*40a0*/  DMUL R38, R24, R38 ;  /* 0x0000002618267228 */ /* 0x004fd00000000000 */
[----:B----4-:R-:W-:-:S07]  /*40b0*/  DFMA R36, R22, R36, R38 ;  /* 0x000000241624722b */ /* 0x010fce0000000026 */
[----:B------:R3:W-:Y:S01]  /*40c0*/  STG.E.64 desc[UR8][R28.64+0x38], R36 ;  /* 0x000038241c007986 */ /* 0x0007e2000c101b08 */
[----:B------:R-:W-:Y:S05]  /*40d0*/  @P0 BRA `(.L_x_1468) ;  /* 0xfffffffc00380947 */ /* 0x000fea000383ffff */
.L_x_1467:
[-C--:B------:R-:W-:Y:S02]  /*40e0*/  IMAD R26, R2, R16.reuse, RZ ;  /* 0x00000010021a7224 */ /* 0x080fe400078e02ff */
[----:B------:R-:W-:Y:S01]  /*40f0*/  IMAD R16, R5, R16, RZ ;  /* 0x0000001005107224 */ /* 0x000fe200078e02ff */
[----:B------:R-:W-:Y:S06]  /*4100*/  @!P1 BRA `(.L_x_1466) ;  /* 0x00000004002c9947 */ /* 0x000fec0003800000 */
[----:B------:R-:W-:Y:S02]  /*4110*/  ISETP.GE.U32.AND P0, PT, R9, 0x4, PT ;  /* 0x000000040900780c */ /* 0x000fe40003f06070 */
[----:B------:R-:W-:-:S04]  /*4120*/  LOP3.LUT R27, R8, 0x3, RZ, 0xc0, !PT ;  /* 0x00000003081b7812 */ /* 0x000fc800078ec0ff */
[----:B------:R-:W-:-:S07]  /*4130*/  ISETP.NE.AND P1, PT, R27, RZ, PT ;  /* 0x000000ff1b00720c */ /* 0x000fce0003f25270 */
[----:B------:R-:W-:Y:S06]  /*4140*/  @!P0 BRA `(.L_x_1469) ;  /* 0x00000000007c8947 */ /* 0x000fec0003800000 */
[----:B------:R-:W0:Y:S01]  /*4150*/  LDC.64 R18, c[0x0][0x3a0] ;  /* 0x0000e800ff127b82 */ /* 0x000e220000000a00 */
[----:B-123--:R-:W-:-:S05]  /*4160*/  IMAD R34, R3, R8, R12 ;  /* 0x0000000803227224 */ /* 0x00efca00078e020c */
[----:B------:R-:W-:Y:S02]  /*4170*/  IADD3 R9, PT, PT, R13, R34, RZ ;  /* 0x000000220d097210 */ /* 0x000fe40007ffe0ff */
[----:B------:R-:W1:Y:S03]  /*4180*/  LDC.64 R28, c[0x0][0x3a8] ;  /* 0x0000ea00ff1c7b82 */ /* 0x000e660000000a00 */
[----:B------:R-:W-:Y:S01]  /*4190*/  IMAD.IADD R21, R16, 0x1, R9 ;  /* 0x0000000110157824 */ /* 0x000fe200078e0209 */
[----:B------:R-:W-:-:S03]  /*41a0*/  IADD3 R9, PT, PT, R26, R9, RZ ;  /* 0x000000091a097210 */ /* 0x000fc60007ffe0ff */
[----:B0-----:R-:W-:-:S05]  /*41b0*/  IMAD.WIDE R20, R21, 0x8, R18 ;  /* 0x0000000815147825 */ /* 0x001fca00078e0212 */
[----:B------:R-:W2:Y:S01]  /*41c0*/  LDG.E.64 R32, desc[UR8][R20.64] ;  /* 0x0000000814207981 */ /* 0x000ea2000c1e1b00 */
[----:B------:R-:W-:-:S05]  /*41d0*/  IMAD.WIDE R18, R9, 0x8, R18 ;  /* 0x0000000809127825 */ /* 0x000fca00078e0212 */
[----:B------:R-:W3:Y:S01]  /*41e0*/  LDG.E.64 R30, desc[UR8][R18.64] ;  /* 0x00000008121e7981 */ /* 0x000ee2000c1e1b00 */
[----:B------:R-:W-:-:S04]  /*41f0*/  IMAD.IADD R9, R17, 0x1, R34 ;  /* 0x0000000111097824 */ /* 0x000fc800078e0222 */
[----:B-1----:R-:W-:Y:S01]  /*4200*/  IMAD.WIDE R28, R9, 0x8, R28 ;  /* 0x00000008091c7825 */ /* 0x002fe200078e021c */
        /* <DEDUP_REMOVED lines=14> */
[----:B0-----:R-:W3:Y:S01]  /*42f0*/  LDG.E.64 R30, desc[UR8][R18.64+0x18] ;  /* 0x00001808121e7981 */ /* 0x001ee2000c1e1b00 */
[----:B------:R-:W-:Y:S01]  /*4300*/  IADD3 R12, PT, PT, R12, 0x4, RZ ;  /* 0x000000040c0c7810 */ /* 0x000fe20007ffe0ff */
[----:B--2---:R-:W-:-:S08]  /*4310*/  DMUL R36, R24, R36 ;  /* 0x0000002418247228 */ /* 0x004fd00000000000 */
[----:B---3--:R-:W-:-:S07]  /*4320*/  DFMA R30, R22, R30, R36 ;  /* 0x0000001e161e722b */ /* 0x008fce0000000024 */
[----:B------:R4:W-:Y:S04]  /*4330*/  STG.E.64 desc[UR8][R28.64+0x18], R30 ;  /* 0x0000181e1c007986 */ /* 0x0009e8000c101b08 */
.L_x_1469:
[----:B------:R-:W-:Y:S05]  /*4340*/  @!P1 BRA `(.L_x_1466) ;  /* 0x00000000009c9947 */ /* 0x000fea0003800000 */
[----:B------:R-:W-:Y:S01]  /*4350*/  ISETP.NE.AND P0, PT, R27, 0x1, PT ;  /* 0x000000011b00780c */ /* 0x000fe20003f05270 */
[----:B--2-4-:R-:W0:Y:S08]  /*4360*/  LDC.64 R30, c[0x0][0x3a0] ;  /* 0x0000e800ff1e7b82 */ /* 0x014e300000000a00 */
[----:B-1-3--:R-:W1:Y:S04]  /*4370*/  LDC.64 R34, c[0x0][0x3a8] ;  /* 0x0000ea00ff227b82 */ /* 0x00ae680000000a00 */
[----:B------:R-:W-:-:S04]  /*4380*/  @P0 IMAD R32, R3, R8, R12 ;  /* 0x0000000803200224 */ /* 0x000fc800078e020c */
[----:B------:R-:W-:-:S05]  /*4390*/  @P0 IMAD.IADD R9, R13, 0x1, R32 ;  /* 0x000000010d090824 */ /* 0x000fca00078e0220 */
[----:B------:R-:W-:Y:S01]  /*43a0*/  @P0 IADD3 R29, PT, PT, R16, R9, RZ ;  /* 0x00000009101d0210 */ /* 0x000fe20007ffe0ff */
[----:B------:R-:W-:-:S04]  /*43b0*/  @P0 IMAD.IADD R9, R26, 0x1, R9 ;  /* 0x000000011a090824 */ /* 0x000fc800078e0209 */
[----:B0-----:R-:W-:-:S05]  /*43c0*/  @P0 IMAD.WIDE R28, R29, 0x8, R30 ;  /* 0x000000081d1c0825 */ /* 0x001fca00078e021e */
[----:B------:R-:W2:Y:S01]  /*43d0*/  @P0 LDG.E.64 R20, desc[UR8][R28.64] ;  /* 0x000000081c140981 */ /* 0x000ea2000c1e1b00 */
[----:B------:R-:W-:-:S05]  /*43e0*/  @P0 IMAD.WIDE R30, R9, 0x8, R30 ;  /* 0x00000008091e0825 */ /* 0x000fca00078e021e */
[----:B------:R-:W3:Y:S01]  /*43f0*/  @P0 LDG.E.64 R18, desc[UR8][R30.64] ;  /* 0x000000081e120981 */ /* 0x000ee2000c1e1b00 */
[----:B------:R-:W-:Y:S01]  /*4400*/  @P0 IADD3 R9, PT, PT, R17, R32, RZ ;  /* 0x0000002011090210 */ /* 0x000fe20007ffe0ff */
[----:B--2---:R-:W-:-:S08]  /*4410*/  @P0 DMUL R20, R24, R20 ;  /* 0x0000001418140228 */ /* 0x004fd00000000000 */
[----:B---3--:R-:W-:Y:S01]  /*4420*/  @P0 DFMA R32, R22, R18, R20 ;  /* 0x000000121620022b */ /* 0x008fe20000000014 */
[----:B-1----:R-:W-:Y:S01]  /*4430*/  @P0 IMAD.WIDE R18, R9, 0x8, R34 ;  /* 0x0000000809120825 */ /* 0x002fe200078e0222 */
[----:B------:R-:W0:Y:S05]  /*4440*/  LDC.64 R20, c[0x0][0x3a0] ;  /* 0x0000e800ff147b82 */ /* 0x000e2a0000000a00 */
[----:B------:R1:W-:Y:S04]  /*4450*/  @P0 STG.E.64 desc[UR8][R18.64], R32 ;  /* 0x0000002012000986 */ /* 0x0003e8000c101b08 */
[----:B------:R-:W2:Y:S04]  /*4460*/  @P0 LDG.E.64 R36, desc[UR8][R28.64+0x8] ;  /* 0x000008081c240981 */ /* 0x000ea8000c1e1b00 */
[----:B------:R-:W3:Y:S01]  /*4470*/  @P0 LDG.E.64 R34, desc[UR8][R30.64+0x8] ;  /* 0x000008081e220981 */ /* 0x000ee2000c1e1b00 */
[----:B------:R-:W-:Y:S01]  /*4480*/  LOP3.LUT R9, R8, 0x1, RZ, 0xc0, !PT ;  /* 0x0000000108097812 */ /* 0x000fe200078ec0ff */
[----:B------:R-:W-:-:S03]  /*4490*/  @P0 VIADD R12, R12, 0x2 ;  /* 0x000000020c0c0836 */ /* 0x000fc60000000000 */
[----:B------:R-:W-:-:S13]  /*44a0*/  ISETP.NE.U32.AND P1, PT, R9, 0x1, PT ;  /* 0x000000010900780c */ /* 0x000fda0003f25070 */
[----:B------:R-:W-:-:S05]  /*44b0*/  @!P1 IMAD R38, R3, R8, R12 ;  /* 0x0000000803269224 */ /* 0x000fca00078e020c */
[----:B------:R-:W-:-:S05]  /*44c0*/  @!P1 IADD3 R13, PT, PT, R13, R38, RZ ;  /* 0x000000260d0d9210 */ /* 0x000fca0007ffe0ff */
[----:B------:R-:W-:Y:S01]  /*44d0*/  @!P1 IMAD.IADD R9, R16, 0x1, R13 ;  /* 0x0000000110099824 */ /* 0x000fe200078e020d */
[----:B------:R-:W-:-:S03]  /*44e0*/  @!P1 IADD3 R13, PT, PT, R26, R13, RZ ;  /* 0x0000000d1a0d9210 */ /* 0x000fc60007ffe0ff */
[----:B0-----:R-:W-:-:S04]  /*44f0*/  @!P1 IMAD.WIDE R8, R9, 0x8, R20 ;  /* 0x0000000809089825 */ /* 0x001fc800078e0214 */
[----:B------:R-:W-:Y:S02]  /*4500*/  @!P1 IMAD.WIDE R20, R13, 0x8, R20 ;  /* 0x000000080d149825 */ /* 0x000fe400078e0214 */
[----:B------:R-:W0:Y:S01]  /*4510*/  LDC.64 R12, c[0x0][0x3a8] ;  /* 0x0000ea00ff0c7b82 */ /* 0x000e220000000a00 */
[----:B--2---:R-:W-:-:S08]  /*4520*/  @P0 DMUL R36, R24, R36 ;  /* 0x0000002418240228 */ /* 0x004fd00000000000 */
[----:B---3--:R-:W-:-:S07]  /*4530*/  @P0 DFMA R34, R22, R34, R36 ;  /* 0x000000221622022b */ /* 0x008fce0000000024 */
[----:B------:R1:W-:Y:S04]  /*4540*/  @P0 STG.E.64 desc[UR8][R18.64+0x8], R34 ;  /* 0x0000082212000986 */ /* 0x0003e8000c101b08 */
[----:B------:R-:W2:Y:S04]  /*4550*/  @!P1 LDG.E.64 R8, desc[UR8][R8.64] ;  /* 0x0000000808089981 */ /* 0x000ea8000c1e1b00 */
[----:B------:R-:W3:Y:S01]  /*4560*/  @!P1 LDG.E.64 R20, desc[UR8][R20.64] ;  /* 0x0000000814149981 */ /* 0x000ee2000c1e1b00 */
[----:B------:R-:W-:-:S04]  /*4570*/  @!P1 IMAD.IADD R17, R17, 0x1, R38 ;  /* 0x0000000111119824 */ /* 0x000fc800078e0226 */
[----:B0-----:R-:W-:Y:S01]  /*4580*/  @!P1 IMAD.WIDE R12, R17, 0x8, R12 ;  /* 0x00000008110c9825 */ /* 0x001fe200078e020c */
[----:B--2---:R-:W-:-:S08]  /*4590*/  @!P1 DMUL R24, R24, R8 ;  /* 0x0000000818189228 */ /* 0x004fd00000000000 */
[----:B---3--:R-:W-:-:S07]  /*45a0*/  @!P1 DFMA R24, R22, R20, R24 ;  /* 0x000000141618922b */ /* 0x008fce0000000018 */
[----:B------:R1:W-:Y:S04]  /*45b0*/  @!P1 STG.E.64 desc[UR8][R12.64], R24 ;  /* 0x000000180c009986 */ /* 0x0003e8000c101b08 */
.L_x_1466:
[----:B------:R-:W0:Y:S01]  /*45c0*/  LDCU UR4, c[0x0][0x3c0] ;  /* 0x00007800ff0477ac */ /* 0x000e220008000800 */
[----:B------:R-:W5:Y:S01]  /*45d0*/  LDC.64 R8, c[0x0][0x3b0] ;  /* 0x0000ec00ff087b82 */ /* 0x000f620000000a00 */
[----:B-1-3--:R-:W-:Y:S01]  /*45e0*/  IMAD R12, R7, UR13, R3 ;  /* 0x0000000d070c7c24 */ /* 0x00afe2000f8e0203 */
[----:B0-----:R-:W-:-:S06]  /*45f0*/  UIMAD UR4, UR13, UR4, URZ ;  /* 0x000000040d0472a4 */ /* 0x001fcc000f8e02ff */
[--C-:B------:R-:W-:Y:S02]  /*4600*/  IMAD R21, R5, UR4, R12.reuse ;  /* 0x0000000405157c24 */ /* 0x100fe4000f8e020c */
[----:B------:R-:W-:Y:S02]  /*4610*/  IMAD R17, R2, UR4, R12 ;  /* 0x0000000402117c24 */ /* 0x000fe4000f8e020c */
[----:B-----5:R-:W-:-:S05]  /*4620*/  IMAD.WIDE R20, R21, 0x8, R8 ;  /* 0x0000000815147825 */ /* 0x020fca00078e0208 */
[----:B------:R-:W3:Y:S01]  /*4630*/  LDG.E.64 R12, desc[UR8][R20.64] ;  /* 0x00000008140c7981 */ /* 0x000ee2000c1e1b00 */
[----:B------:R-:W-:-:S05]  /*4640*/  IMAD.WIDE R16, R17, 0x8, R8 ;  /* 0x0000000811107825 */ /* 0x000fca00078e0208 */
[----:B------:R-:W5:Y:S01]  /*4650*/  LDG.E.64 R8, desc[UR8][R16.64] ;  /* 0x0000000810087981 */ /* 0x000f62000c1e1b00 */
[----:B------:R-:W0:Y:S08]  /*4660*/  I2F.F64 R22, R2 ;  /* 0x0000000200167312 */ /* 0x000e300000201c00 */
[----:B------:R-:W1:Y:S01]  /*4670*/  I2F.F64 R18, R5 ;  /* 0x0000000500127312 */ /* 0x000e620000201c00 */
[----:B0-----:R-:W-:-:S02]  /*4680*/  DADD R22, R10, -R22 ;  /* 0x000000000a167229 */ /* 0x001fc40000000816 */
[----:B-1----:R-:W-:-:S06]  /*4690*/  DADD R18, -R10, R18 ;  /* 0x000000000a127229 */ /* 0x002fcc0000000112 */
[----:B---3--:R-:W-:-:S08]  /*46a0*/  DMUL R12, R12, R22 ;  /* 0x000000160c0c7228 */ /* 0x008fd00000000000 */
[----:B-----5:R-:W-:-:S07]  /*46b0*/  DFMA R8, R8, R18, R12 ;  /* 0x000000120808722b */ /* 0x020fce000000000c */
[----:B------:R0:W-:Y:S04]  /*46c0*/  STG.E.64 desc[UR8][R14.64], R8 ;  /* 0x000000080e007986 */ /* 0x0001e8000c101b08 */
.L_x_1465:
[----:B------:R-:W-:Y:S05]  /*46d0*/  BSYNC.RECONVERGENT B0 ;  /* 0x0000000000007941 */ /* 0x000fea0003800200 */
.L_x_1464:
[----:B------:R-:W-:-:S04]  /*46e0*/  ISETP.NE.AND P0, PT, R7, R4, PT ;  /* 0x000000040700720c */ /* 0x000fc80003f05270 */
[----:B------:R-:W-:-:S13]  /*46f0*/  ISETP.NE.OR P0, PT, R2, R5, P0 ;  /* 0x000000050200720c */ /* 0x000fda0000705670 */
[----:B------:R-:W-:Y:S05]  /*4700*/  @P0 EXIT ;  /* 0x000000000000094d */ /* 0x000fea0003800000 */
[----:B------:R-:W5:Y:S02]  /*4710*/  LDCU UR14, c[0x0][0x3c8] ;  /* 0x00007900ff0e77ac */ /* 0x000f640008000800 */
[----:B-----5:R-:W-:-:S09]  /*4720*/  UISETP.GE.AND UP0, UPT, UR14, 0x1, UPT ;  /* 0x000000010e00788c */ /* 0x020fd2000bf06270 */
[----:B------:R-:W-:Y:S05]  /*4730*/  BRA.U !UP0, `(.L_x_1470) ;  /* 0x0000000908087547 */ /* 0x000fea000b800000 */
[----:B------:R-:W5:Y:S01]  /*4740*/  LDCU UR4, c[0x0][0x3c0] ;  /* 0x00007800ff0477ac */ /* 0x000f620008000800 */
[----:B0-----:R-:W-:Y:S01]  /*4750*/  MOV R8, RZ ;  /* 0x000000ff00087202 */ /* 0x001fe20000000f00 */
[----:B------:R-:W-:Y:S02]  /*4760*/  UISETP.GE.U32.AND UP1, UPT, UR14, 0x10, UPT ;  /* 0x000000100e00788c */ /* 0x000fe4000bf26070 */
[----:B------:R-:W-:Y:S02]  /*4770*/  ULOP3.LUT UR10, UR14, 0xf, URZ, 0xc0, !UPT ;  /* 0x0000000f0e0a7892 */ /* 0x000fe4000f8ec0ff */
[----:B------:R-:W-:Y:S02]  /*4780*/  UIMAD UR15, UR13, UR14, URZ ;  /* 0x0000000e0d0f72a4 */ /* 0x000fe4000f8e02ff */
[----:B------:R-:W-:Y:S01]  /*4790*/  UISETP.NE.AND UP0, UPT, UR10, URZ, UPT ;  /* 0x000000ff0a00728c */ /* 0x000fe2000bf05270 */
[----:B-----5:R-:W-:Y:S02]  /*47a0*/  IMAD R4, R2, UR4, R7 ;  /* 0x0000000402047c24 */ /* 0x020fe4000f8e0207 */
[----:B------:R-:W-:Y:S08]  /*47b0*/  BRA.U !UP1, `(.L_x_1471) ;  /* 0x0000000109d87547 */ /* 0x000ff0000b800000 */
[----:B------:R-:W0:Y:S01]  /*47c0*/  LDCU.128 UR4, c[0x0][0x3a0] ;  /* 0x00007400ff0477ac */ /* 0x000e220008000c00 */
[----:B------:R-:W-:Y:S02]  /*47d0*/  IMAD R5, R4, UR13, R3 ;  /* 0x0000000d04057c24 */ /* 0x000fe4000f8e0203 */
[----:B------:R-:W-:Y:S01]  /*47e0*/  IMAD R9, R6, UR14, RZ ;  /* 0x0000000e06097c24 */ /* 0x000fe2000f8e02ff */
[----:B------:R-:W-:Y:S02]  /*47f0*/  ULOP3.LUT UR11, UR14, 0x7ffffff0, URZ, 0xc0, !UPT ;  /* 0x7ffffff00e0b7892 */ /* 0x000fe4000f8ec0ff */
[----:B------:R-:W-:Y:S02]  /*4800*/  IMAD R5, R5, UR14, RZ ;  /* 0x0000000e05057c24 */ /* 0x000fe4000f8e02ff */
[----:B------:R-:W-:Y:S02]  /*4810*/  UIADD3 UR12, UPT, UPT, -UR11, URZ, URZ ;  /* 0x000000ff0b0c7290 */ /* 0x000fe4000fffe1ff */
[----:B------:R-:W-:Y:S01]  /*4820*/  IMAD.U32 R8, RZ, RZ, UR11 ;  /* 0x0000000bff087e24 */ /* 0x000fe2000f8e00ff */
[----:B0-----:R-:W-:-:S02]  /*4830*/  UIADD3 UR6, UP1, UPT, UR6, 0x40, URZ ;  /* 0x0000004006067890 */ /* 0x001fc4000ff3e0ff */
[----:B------:R-:W-:Y:S02]  /*4840*/  UIADD3 UR4, UP2, UPT, UR4, 0x40, URZ ;  /* 0x0000004004047890 */ /* 0x000fe4000ff5e0ff */
[----:B------:R-:W-:Y:S02]  /*4850*/  UIADD3.X UR7, UPT, UPT, URZ, UR7, URZ, UP1, !UPT ;  /* 0x00000007ff077290 */ /* 0x000fe40008ffe4ff */
[----:B------:R-:W-:-:S12]  /*4860*/  UIADD3.X UR5, UPT, UPT, URZ, UR5, URZ, UP2, !UPT ;  /* 0x00000005ff057290 */ /* 0x000fd800097fe4ff */
.L_x_1472:
[----:B------:R-:W-:Y:S01]  /*4870*/  MOV R10, UR4 ;  /* 0x00000004000a7c02 */ /* 0x000fe20008000f00 */
[----:B------:R-:W-:-:S04]  /*4880*/  IMAD.U32 R11, RZ, RZ, UR5 ;  /* 0x00000005ff0b7e24 */ /* 0x000fc8000f8e00ff */
[----:B------:R-:W-:-:S05]  /*4890*/  IMAD.WIDE R10, R5, 0x8, R10 ;  /* 0x00000008050a7825 */ /* 0x000fca00078e020a */
[----:B---3--:R-:W5:Y:S01]  /*48a0*/  LDG.E.64 R16, desc[UR8][R10.64+-0x40] ;  /* 0xffffc0080a107981 */ /* 0x008f62000c1e1b00 */
[----:B---3--:R-:W-:Y:S01]  /*48b0*/  MOV R12, UR6 ;  /* 0x00000006000c7c02 */ /* 0x008fe20008000f00 */
[----:B------:R-:W-:-:S04]  /*48c0*/  IMAD.U32 R13, RZ, RZ, UR7 ;  /* 0x00000007ff0d7e24 */ /* 0x000fc8000f8e00ff */
[----:B------:R-:W-:-:S05]  /*48d0*/  IMAD.WIDE R12, R9, 0x8, R12 ;  /* 0x00000008090c7825 */ /* 0x000fca00078e020c */
[----:B-----5:R0:W-:Y:S04]  /*48e0*/  STG.E.64 desc[UR8][R12.64+-0x40], R16 ;  /* 0xffffc0100c007986 */ /* 0x0201e8000c101b08 */
[----:B------:R-:W3:Y:S04]  /*48f0*/  LDG.E.64 R18, desc[UR8][R10.64+-0x38] ;  /* 0xffffc8080a127981 */ /* 0x000ee8000c1e1b00 */
[----:B---3--:R3:W-:Y:S04]  /*4900*/  STG.E.64 desc[UR8][R12.64+-0x38], R18 ;  /* 0xffffc8120c007986 */ /* 0x0087e8000c101b08 */
[----:B------:R-:W5:Y:S04]  /*4910*/  LDG.E.64 R20, desc[UR8][R10.64+-0x30] ;  /* 0xffffd0080a147981 */ /* 0x000f68000c1e1b00 */
[----:B-----5:R5:W-:Y:S04]  /*4920*/  STG.E.64 desc[UR8][R12.64+-0x30], R20 ;  /* 0xffffd0140c007986 */ /* 0x020be8000c101b08 */
[----:B------:R-:W2:Y:S04]  /*4930*/  LDG.E.64 R22, desc[UR8][R10.64+-0x28] ;  /* 0xffffd8080a167981 */ /* 0x000ea8000c1e1b00 */
[----:B--2---:R2:W-:Y:S04]  /*4940*/  STG.E.64 desc[UR8][R12.64+-0x28], R22 ;  /* 0xffffd8160c007986 */ /* 0x0045e8000c101b08 */
[----:B------:R-:W4:Y:S04]  /*4950*/  LDG.E.64 R24, desc[UR8][R10.64+-0x20] ;  /* 0xffffe0080a187981 */ /* 0x000f28000c1e1b00 */
[----:B----4-:R4:W-:Y:S04]  /*4960*/  STG.E.64 desc[UR8][R12.64+-0x20], R24 ;  /* 0xffffe0180c007986 */ /* 0x0109e8000c101b08 */
[----:B------:R-:W3:Y:S04]  /*4970*/  LDG.E.64 R26, desc[UR8][R10.64+-0x18] ;  /* 0xffffe8080a1a7981 */ /* 0x000ee8000c1e1b00 */
[----:B---3--:R3:W-:Y:S04]  /*4980*/  STG.E.64 desc[UR8][R12.64+-0x18], R26 ;  /* 0xffffe81a0c007986 */ /* 0x0087e8000c101b08 */
[----:B0-----:R-:W5:Y:S04]  /*4990*/  LDG.E.64 R16, desc[UR8][R10.64+-0x10] ;  /* 0xfffff0080a107981 */ /* 0x001f68000c1e1b00 */
[----:B-----5:R0:W-:Y:S04]  /*49a0*/  STG.E.64 desc[UR8][R12.64+-0x10], R16 ;  /* 0xfffff0100c007986 */ /* 0x0201e8000c101b08 */
        /* <DEDUP_REMOVED lines=8> */
[----:B------:R-:W5:Y:S04]  /*4a30*/  LDG.E.64 R26, desc[UR8][R10.64+0x18] ;  /* 0x000018080a1a7981 */ /* 0x000f68000c1e1b00 */
[----:B-----5:R3:W-:Y:S04]  /*4a40*/  STG.E.64 desc[UR8][R12.64+0x18], R26 ;  /* 0x0000181a0c007986 */ /* 0x0207e8000c101b08 */
[----:B0-----:R-:W5:Y:S04]  /*4a50*/  LDG.E.64 R16, desc[UR8][R10.64+0x20] ;  /* 0x000020080a107981 */ /* 0x001f68000c1e1b00 */
[----:B-----5:R3:W-:Y:S04]  /*4a60*/  STG.E.64 desc[UR8][R12.64+0x20], R16 ;  /* 0x000020100c007986 */ /* 0x0207e8000c101b08 */
[----:B------:R-:W5:Y:S04]  /*4a70*/  LDG.E.64 R18, desc[UR8][R10.64+0x28] ;  /* 0x000028080a127981 */ /* 0x000f68000c1e1b00 */
[----:B-----5:R3:W-:Y:S04]  /*4a80*/  STG.E.64 desc[UR8][R12.64+0x28], R18 ;  /* 0x000028120c007986 */ /* 0x0207e8000c101b08 */
[----:B--2---:R-:W2:Y:S04]  /*4a90*/  LDG.E.64 R20, desc[UR8][R10.64+0x30] ;  /* 0x000030080a147981 */ /* 0x004ea8000c1e1b00 */
[----:B--2---:R3:W-:Y:S04]  /*4aa0*/  STG.E.64 desc[UR8][R12.64+0x30], R20 ;  /* 0x000030140c007986 */ /* 0x0047e8000c101b08 */
[----:B----4-:R-:W2:Y:S01]  /*4ab0*/  LDG.E.64 R22, desc[UR8][R10.64+0x38] ;  /* 0x000038080a167981 */ /* 0x010ea2000c1e1b00 */
[----:B------:R-:W-:Y:S01]  /*4ac0*/  UIADD3 UR12, UPT, UPT, UR12, 0x10, URZ ;  /* 0x000000100c0c7890 */ /* 0x000fe2000fffe0ff */
[----:B------:R-:W-:-:S02]  /*4ad0*/  IADD3 R9, PT, PT, R9, 0x10, RZ ;  /* 0x0000001009097810 */ /* 0x000fc40007ffe0ff */
[----:B------:R-:W-:Y:S01]  /*4ae0*/  IADD3 R5, PT, PT, R5, 0x10, RZ ;  /* 0x0000001005057810 */ /* 0x000fe20007ffe0ff */
[----:B------:R-:W-:Y:S01]  /*4af0*/  UISETP.NE.AND UP1, UPT, UR12, URZ, UPT ;  /* 0x000000ff0c00728c */ /* 0x000fe2000bf25270 */
[----:B--2---:R3:W-:Y:S08]  /*4b00*/  STG.E.64 desc[UR8][R12.64+0x38], R22 ;  /* 0x000038160c007986 */ /* 0x0047f0000c101b08 */
[----:B------:R-:W-:Y:S05]  /*4b10*/  BRA.U UP1, `(.L_x_1472) ;  /* 0xfffffffd01547547 */ /* 0x000fea000b83ffff */
.L_x_1471:
[----:B-12-4-:R-:W-:Y:S02]  /*4b20*/  IMAD R29, R0, UR15, RZ ;  /* 0x0000000f001d7c24 */ /* 0x016fe4000f8e02ff */
[----:B------:R-:W-:Y:S01]  /*4b30*/  IMAD R9, R4, UR15, RZ ;  /* 0x0000000f04097c24 */ /* 0x000fe2000f8e02ff */
[----:B------:R-:W-:Y:S06]  /*4b40*/  BRA.U !UP0, `(.L_x_1470) ;  /* 0x0000000508047547 */ /* 0x000fec000b800000 */
[----:B------:R-:W-:Y:S02]  /*4b50*/  UISETP.GE.U32.AND UP0, UPT, UR10, 0x8, UPT ;  /* 0x000000080a00788c */ /* 0x000fe4000bf06070 */
[----:B------:R-:W-:-:S04]  /*4b60*/  ULOP3.LUT UR5, UR14, 0x7, URZ, 0xc0, !UPT ;  /* 0x000000070e057892 */ /* 0x000fc8000f8ec0ff */
[----:B------:R-:W-:-:S03]  /*4b70*/  UISETP.NE.AND UP1, UPT, UR5, URZ, UPT ;  /* 0x000000ff0500728c */ /* 0x000fc6000bf25270 */
[----:B------:R-:W-:Y:S08]  /*4b80*/  BRA.U !UP0, `(.L_x_1473) ;  /* 0x0000000108607547 */ /* 0x000ff0000b800000 */
[----:B------:R-:W0:Y:S01]  /*4b90*/  LDC.64 R10, c[0x0][0x3a0] ;  /* 0x0000e800ff0a7b82 */ /* 0x000e220000000a00 */
[----:B------:R-:W-:-:S04]  /*4ba0*/  IMAD R0, R3, UR14, R8 ;  /* 0x0000000e03007c24 */ /* 0x000fc8000f8e0208 */
[----:B------:R-:W-:-:S03]  /*4bb0*/  IMAD.IADD R5, R9, 0x1, R0 ;  /* 0x0000000109057824 */ /* 0x000fc600078e0200 */
[----:B---3--:R-:W1:Y:S01]  /*4bc0*/  LDC.64 R16, c[0x0][0x3a8] ;  /* 0x0000ea00ff107b82 */ /* 0x008e620000000a00 */
[----:B0-----:R-:W-:-:S05]  /*4bd0*/  IMAD.WIDE R10, R5, 0x8, R10 ;  /* 0x00000008050a7825 */ /* 0x001fca00078e020a */
[----:B------:R-:W2:Y:S01]  /*4be0*/  LDG.E.64 R12, desc[UR8][R10.64] ;  /* 0x000000080a0c7981 */ /* 0x000ea2000c1e1b00 */
[----:B------:R-:W-:-:S05]  /*4bf0*/  IADD3 R5, PT, PT, R29, R0, RZ ;  /* 0x000000001d057210 */ /* 0x000fca0007ffe0ff */
[----:B-1----:R-:W-:-:S05]  /*4c00*/  IMAD.WIDE R16, R5, 0x8, R16 ;  /* 0x0000000805107825 */ /* 0x002fca00078e0210 */
[----:B--2---:R0:W-:Y:S04]  /*4c10*/  STG.E.64 desc[UR8][R16.64], R12 ;  /* 0x0000000c10007986 */ /* 0x0041e8000c101b08 */
[----:B------:R-:W2:Y:S04]  /*4c20*/  LDG.E.64 R18, desc[UR8][R10.64+0x8] ;  /* 0x000008080a127981 */ /* 0x000ea8000c1e1b00 */
[----:B--2---:R1:W-:Y:S04]  /*4c30*/  STG.E.64 desc[UR8][R16.64+0x8], R18 ;  /* 0x0000081210007986 */ /* 0x0043e8000c101b08 */
[----:B------:R-:W2:Y:S04]  /*4c40*/  LDG.E.64 R20, desc[UR8][R10.64+0x10] ;  /* 0x000010080a147981 */ /* 0x000ea8000c1e1b00 */
[----:B--2---:R2:W-:Y:S04]  /*4c50*/  STG.E.64 desc[UR8][R16.64+0x10], R20 ;  /* 0x0000101410007986 */ /* 0x0045e8000c101b08 */
[----:B------:R-:W3:Y:S04]  /*4c60*/  LDG.E.64 R22, desc[UR8][R10.64+0x18] ;  /* 0x000018080a167981 */ /* 0x000ee8000c1e1b00 */
[----:B---3--:R2:W-:Y:S04]  /*4c70*/  STG.E.64 desc[UR8][R16.64+0x18], R22 ;  /* 0x0000181610007986 */ /* 0x0085e8000c101b08 */
[----:B------:R-:W3:Y:S04]  /*4c80*/  LDG.E.64 R24, desc[UR8][R10.64+0x20] ;  /* 0x000020080a187981 */ /* 0x000ee8000c1e1b00 */
[----:B---3--:R2:W-:Y:S04]  /*4c90*/  STG.E.64 desc[UR8][R16.64+0x20], R24 ;  /* 0x0000201810007986 */ /* 0x0085e8000c101b08 */
[----:B------:R-:W3:Y:S04]  /*4ca0*/  LDG.E.64 R26, desc[UR8][R10.64+0x28] ;  /* 0x000028080a1a7981 */ /* 0x000ee8000c1e1b00 */
[----:B---3--:R2:W-:Y:S04]  /*4cb0*/  STG.E.64 desc[UR8][R16.64+0x28], R26 ;  /* 0x0000281a10007986 */ /* 0x0085e8000c101b08 */
[----:B0-----:R-:W3:Y:S04]  /*4cc0*/  LDG.E.64 R12, desc[UR8][R10.64+0x30] ;  /* 0x000030080a0c7981 */ /* 0x001ee8000c1e1b00 */
[----:B---3--:R2:W-:Y:S04]  /*4cd0*/  STG.E.64 desc[UR8][R16.64+0x30], R12 ;  /* 0x0000300c10007986 */ /* 0x0085e8000c101b08 */
[----:B-1----:R-:W3:Y:S01]  /*4ce0*/  LDG.E.64 R18, desc[UR8][R10.64+0x38] ;  /* 0x000038080a127981 */ /* 0x002ee2000c1e1b00 */
[----:B------:R-:W-:-:S03]  /*4cf0*/  IADD3 R8, PT, PT, R8, 0x8, RZ ;  /* 0x0000000808087810 */ /* 0x000fc60007ffe0ff */
[----:B---3--:R2:W-:Y:S04]  /*4d00*/  STG.E.64 desc[UR8][R16.64+0x38], R18 ;  /* 0x0000381210007986 */ /* 0x0085e8000c101b08 */
.L_x_1473:
[----:B------:R-:W-:Y:S05]  /*4d10*/  BRA.U !UP1, `(.L_x_1470) ;  /* 0x0000000109907547 */ /* 0x000fea000b800000 */
[----:B------:R-:W-:Y:S02]  /*4d20*/  UISETP.GE.U32.AND UP0, UPT, UR5, 0x4, UPT ;  /* 0x000000040500788c */ /* 0x000fe4000bf06070 */
[----:B------:R-:W-:-:S04]  /*4d30*/  ULOP3.LUT UR4, UR14, 0x3, URZ, 0xc0, !UPT ;  /* 0x000000030e047892 */ /* 0x000fc8000f8ec0ff */
[----:B------:R-:W-:-:S03]  /*4d40*/  UISETP.NE.AND UP1, UPT, UR4, URZ, UPT ;  /* 0x000000ff0400728c */ /* 0x000fc6000bf25270 */
[----:B------:R-:W-:Y:S08]  /*4d50*/  BRA.U !UP0, `(.L_x_1474) ;  /* 0x0000000108407547 */ /* 0x000ff0000b800000 */
[----:B------:R-:W0:Y:S01]  /*4d60*/  LDC.64 R10, c[0x0][0x3a0] ;  /* 0x0000e800ff0a7b82 */ /* 0x000e220000000a00 */
[----:B------:R-:W-:-:S04]  /*4d70*/  IMAD R0, R3, UR14, R8 ;  /* 0x0000000e03007c24 */ /* 0x000fc8000f8e0208 */
[----:B--23--:R-:W-:-:S03]  /*4d80*/  IMAD.IADD R21, R9, 0x1, R0 ;  /* 0x0000000109157824 */ /* 0x00cfc600078e0200 */
[----:B------:R-:W1:Y:S01]  /*4d90*/  LDC.64 R12, c[0x0][0x3a8] ;  /* 0x0000ea00ff0c7b82 */ /* 0x000e620000000a00 */
        /* <DEDUP_REMOVED lines=9> */
[----:B------:R-:W2:Y:S01]  /*4e30*/  LDG.E.64 R18, desc[UR8][R20.64+0x18] ;  /* 0x0000180814127981 */ /* 0x000ea2000c1e1b00 */
[----:B------:R-:W-:-:S03]  /*4e40*/  IADD3 R8, PT, PT, R8, 0x4, RZ ;  /* 0x0000000408087810 */ /* 0x000fc60007ffe0ff */
[----:B--2---:R0:W-:Y:S04]  /*4e50*/  STG.E.64 desc[UR8][R22.64+0x18], R18 ;  /* 0x0000181216007986 */ /* 0x0041e8000c101b08 */
.L_x_1474:
[----:B------:R-:W-:Y:S05]  /*4e60*/  BRA.U !UP1, `(.L_x_1470) ;  /* 0x00000001093c7547 */ /* 0x000fea000b800000 */
[----:B0-23--:R-:W0:Y:S01]  /*4e70*/  LDC.64 R12, c[0x0][0x3a0] ;  /* 0x0000e800ff0c7b82 */ /* 0x00de220000000a00 */
[----:B------:R-:W-:Y:S01]  /*4e80*/  IMAD R19, R4, UR13, R3 ;  /* 0x0000000d04137c24 */ /* 0x000fe2000f8e0203 */
[----:B------:R-:W-:Y:S01]  /*4e90*/  UIADD3 UR4, UPT, UPT, -UR4, URZ, URZ ;  /* 0x000000ff04047290 */ /* 0x000fe2000fffe1ff */
[--C-:B------:R-:W-:Y:S02]  /*4ea0*/  IMAD R17, R6, UR14, R8.reuse ;  /* 0x0000000e06117c24 */ /* 0x100fe4000f8e0208 */
[----:B------:R-:W-:-:S03]  /*4eb0*/  IMAD R19, R19, UR14, R8 ;  /* 0x0000000e13137c24 */ /* 0x000fc6000f8e0208 */
[----:B------:R-:W1:Y:S06]  /*4ec0*/  LDC.64 R10, c[0x0][0x3a8] ;  /* 0x0000ea00ff0a7b82 */ /* 0x000e6c0000000a00 */
.L_x_1475:
[----:B0-----:R-:W-:-:S06]  /*4ed0*/  IMAD.WIDE R8, R19, 0x8, R12 ;  /* 0x0000000813087825 */ /* 0x001fcc00078e020c */
[----:B------:R-:W2:Y:S01]  /*4ee0*/  LDG.E.64 R8, desc[UR8][R8.64] ;  /* 0x0000000808087981 */ /* 0x000ea2000c1e1b00 */
[----:B-1----:R-:W-:Y:S01]  /*4ef0*/  IMAD.WIDE R4, R17, 0x8, R10 ;  /* 0x0000000811047825 */ /* 0x002fe200078e020a */
[----:B------:R-:W-:Y:S01]  /*4f00*/  UIADD3 UR4, UPT, UPT, UR4, 0x1, URZ ;  /* 0x0000000104047890 */ /* 0x000fe2000fffe0ff */
[----:B------:R-:W-:Y:S02]  /*4f10*/  IADD3 R19, PT, PT, R19, 0x1, RZ ;  /* 0x0000000113137810 */ /* 0x000fe40007ffe0ff */
[----:B------:R-:W-:Y:S01]  /*4f20*/  VIADD R17, R17, 0x1 ;  /* 0x0000000111117836 */ /* 0x000fe20000000000 */
[----:B------:R-:W-:Y:S01]  /*4f30*/  UISETP.NE.AND UP0, UPT, UR4, URZ, UPT ;  /* 0x000000ff0400728c */ /* 0x000fe2000bf05270 */
[----:B--2---:R0:W-:Y:S08]  /*4f40*/  STG.E.64 desc[UR8][R4.64], R8 ;  /* 0x0000000804007986 */ /* 0x0041f0000c101b08 */
[----:B------:R-:W-:Y:S05]  /*4f50*/  BRA.U UP0, `(.L_x_1475) ;  /* 0xfffffffd00dc7547 */ /* 0x000fea000b83ffff */
.L_x_1470:
[----:B------:R-:W5:Y:S01]  /*4f60*/  LDCU UR4, c[0x0][0x3c0] ;  /* 0x00007800ff0477ac */ /* 0x000f620008000800 */
[----:B0-----:R-:W0:Y:S01]  /*4f70*/  LDC.64 R4, c[0x0][0x3b0] ;  /* 0x0000ec00ff047b82 */ /* 0x001e220000000a00 */
[----:B-----5:R-:W-:-:S04]  /*4f80*/  IMAD R2, R2, UR4, R7 ;  /* 0x0000000402027c24 */ /* 0x020fc8000f8e0207 */
[----:B------:R-:W-:-:S04]  /*4f90*/  IMAD R3, R2, UR13, R3 ;  /* 0x0000000d02037c24 */ /* 0x000fc8000f8e0203 */
[----:B0-----:R-:W-:-:S06]  /*4fa0*/  IMAD.WIDE R2, R3, 0x8, R4 ;  /* 0x0000000803027825 */ /* 0x001fcc00078e0204 */
[----:B------:R-:W5:Y:S04]  /*4fb0*/  LDG.E.64 R2, desc[UR8][R2.64] ;  /* 0x0000000802027981 */ /* 0x000f68000c1e1b00 */
[----:B-----5:R-:W-:Y:S01]  /*4fc0*/  STG.E.64 desc[UR8][R14.64], R2 ;  /* 0x000000020e007986 */ /* 0x020fe2000c101b08 */
[----:B------:R-:W-:Y:S05]  /*4fd0*/  EXIT ;  /* 0x000000000000794d */ /* 0x000fea0003800000 */
        .weak           $__internal_32_$__cuda_sm20_div_rn_f64_full
        .type           $__internal_32_$__cuda_sm20_div_rn_f64_full,@function
        .size           $__internal_32_$__cuda_sm20_div_rn_f64_full,(.L_x_1596 - $__internal_32_$__cuda_sm20_div_rn_f64_full)
$__internal_32_$__cuda_sm20_div_rn_f64_full:
[C---:B------:R-:W-:Y:S01]  /*4fe0*/  FSETP.GEU.AND P0, PT, |R17|.reuse, 1.469367938527859385e-39, PT ;  /* 0x001000001100780b */ /* 0x040fe20003f0e200 */
[----:B------:R-:W-:Y:S01]  /*4ff0*/  IMAD.MOV.U32 R18, RZ, RZ, R22 ;  /* 0x000000ffff127224 */ /* 0x000fe200078e0016 */
[----:B------:R-:W-:Y:S01]  /*5000*/  LOP3.LUT R6, R17, 0x800fffff, RZ, 0xc0, !PT ;  /* 0x800fffff11067812 */ /* 0x000fe200078ec0ff */
[----:B------:R-:W-:Y:S01]  /*5010*/  HFMA2 R22, -RZ, RZ, 0, 5.9604644775390625e-08 ;  /* 0x00000001ff167431 */ /* 0x000fe200000001ff */
[----:B------:R-:W-:Y:S01]  /*5020*/  MOV R19, R25 ;  /* 0x0000001900137202 */ /* 0x000fe20000000f00 */
[----:B------:R-:W-:Y:S01]  /*5030*/  BSSY.RECONVERGENT B1, `(.L_x_1476) ;  /* 0x0000054000017945 */ /* 0x000fe20003800200 */
[----:B------:R-:W-:Y:S02]  /*5040*/  LOP3.LUT R7, R6, 0x3ff00000, RZ, 0xfc, !PT ;  /* 0x3ff0000006077812 */ /* 0x000fe400078efcff */
[----:B------:R-:W-:Y:S02]  /*5050*/  MOV R6, R16 ;  /* 0x0000001000067202 */ /* 0x000fe40000000f00 */
[----:B------:R-:W-:-:S02]  /*5060*/  FSETP.GEU.AND P2, PT, |R19|, 1.469367938527859385e-39, PT ;  /* 0x001000001300780b */ /* 0x000fc40003f4e200 */
[----:B------:R-:W-:Y:S01]  /*5070*/  LOP3.LUT R26, R19, 0x7ff00000, RZ, 0xc0, !PT ;  /* 0x7ff00000131a7812 */ /* 0x000fe200078ec0ff */
[----:B------:R-:W-:Y:S01]  /*5080*/  @!P0 DMUL R6, R16, 8.98846567431157953865e+307 ;  /* 0x7fe0000010068828 */ /* 0x000fe20000000000 */
[----:B------:R-:W-:-:S03]  /*5090*/  LOP3.LUT R32, R17, 0x7ff00000, RZ, 0xc0, !PT ;  /* 0x7ff0000011207812 */ /* 0x000fc600078ec0ff */
[----:B------:R-:W-:Y:S01]  /*50a0*/  IMAD.MOV.U32 R33, RZ, RZ, R26 ;  /* 0x000000ffff217224 */ /* 0x000fe200078e001a */
[C---:B------:R-:W-:Y:S01]  /*50b0*/  ISETP.GE.U32.AND P1, PT, R26.reuse, R32, PT ;  /* 0x000000201a00720c */ /* 0x040fe20003f26070 */
[----:B------:R-:W0:Y:S04]  /*50c0*/  MUFU.RCP64H R23, R7 ;  /* 0x0000000700177308 */ /* 0x000e280000001800 */
[----:B------:R-:W-:Y:S02]  /*50d0*/  @!P2 LOP3.LUT R27, R17, 0x7ff00000, RZ, 0xc0, !PT ;  /* 0x7ff00000111ba812 */ /* 0x000fe400078ec0ff */
[----:B------:R-:W-:Y:S02]  /*50e0*/  @!P2 MOV R28, RZ ;  /* 0x000000ff001ca202 */ /* 0x000fe40000000f00 */
[----:B------:R-:W-:Y:S01]  /*50f0*/  @!P2 ISETP.GE.U32.AND P3, PT, R26, R27, PT ;  /* 0x0000001b1a00a20c */ /* 0x000fe20003f66070 */
[----:B------:R-:W-:Y:S01]  /*5100*/  IMAD.MOV.U32 R27, RZ, RZ, 0x1ca00000 ;  /* 0x1ca00000ff1b7424 */ /* 0x000fe200078e00ff */
[----:B------:R-:W-:-:S04]  /*5110*/  @!P0 LOP3.LUT R32, R7, 0x7ff00000, RZ, 0xc0, !PT ;  /* 0x7ff0000007208812 */ /* 0x000fc800078ec0ff */
[----:B------:R-:W-:Y:S02]  /*5120*/  @!P2 SEL R29, R27, 0x63400000, !P3 ;  /* 0x634000001b1da807 */ /* 0x000fe40005800000 */
[----:B------:R-:W-:Y:S01]  /*5130*/  IADD3 R35, PT, PT, R32, -0x1, RZ ;  /* 0xffffffff20237810 */ /* 0x000fe20007ffe0ff */
[----:B0-----:R-:W-:Y:S01]  /*5140*/  DFMA R24, R22, -R6, 1 ;  /* 0x3ff000001618742b */ /* 0x001fe20000000806 */
[----:B------:R-:W-:-:S04]  /*5150*/  @!P2 LOP3.LUT R29, R29, 0x80000000, R19, 0xf8, !PT ;  /* 0x800000001d1da812 */ /* 0x000fc800078ef813 */
[----:B------:R-:W-:-:S03]  /*5160*/  @!P2 LOP3.LUT R29, R29, 0x100000, RZ, 0xfc, !PT ;  /* 0x001000001d1da812 */ /* 0x000fc600078efcff */
        /* <DEDUP_REMOVED lines=9> */
[----:B------:R-:W-:Y:S01]  /*5200*/  DMUL R28, R24, R22 ;  /* 0x00000016181c7228 */ /* 0x000fe20000000000 */
[----:B------:R-:W-:-:S04]  /*5210*/  IADD3 R34, PT, PT, R33, -0x1, RZ ;  /* 0xffffffff21227810 */ /* 0x000fc80007ffe0ff */
[----:B------:R-:W-:-:S03]  /*5220*/  ISETP.GT.U32.AND P0, PT, R34, 0x7feffffe, PT ;  /* 0x7feffffe2200780c */ /* 0x000fc60003f04070 */
[----:B------:R-:W-:Y:S01]  /*5230*/  DFMA R30, R28, -R6, R22 ;  /* 0x800000061c1e722b */ /* 0x000fe20000000016 */
[----:B------:R-:W-:-:S07]  /*5240*/  ISETP.GT.U32.OR P0, PT, R35, 0x7feffffe, P0 ;  /* 0x7feffffe2300780c */ /* 0x000fce0000704470 */
[----:B------:R-:W-:-:S06]  /*5250*/  DFMA R24, R24, R30, R28 ;  /* 0x0000001e1818722b */ /* 0x000fcc000000001c */
[----:B------:R-:W-:Y:S05]  /*5260*/  @P0 BRA `(.L_x_1477) ;  /* 0x00000000006c0947 */ /* 0x000fea0003800000 */
[----:B------:R-:W-:-:S04]  /*5270*/  LOP3.LUT R19, R17, 0x7ff00000, RZ, 0xc0, !PT ;  /* 0x7ff0000011137812 */ /* 0x000fc800078ec0ff */
[CC--:B------:R-:W-:Y:S02]  /*5280*/  VIADDMNMX R18, R26.reuse, -R19.reuse, 0xb9600000, !PT ;  /* 0xb96000001a127446 */ /* 0x0c0fe40007800913 */
[----:B------:R-:W-:Y:S02]  /*5290*/  ISETP.GE.U32.AND P0, PT, R26, R19, PT ;  /* 0x000000131a00720c */ /* 0x000fe40003f06070 */
[----:B------:R-:W-:Y:S02]  /*52a0*/  VIMNMX R18, PT, PT, R18, 0x46a00000, PT ;  /* 0x46a0000012127848 */ /* 0x000fe40003fe0100 */
[----:B------:R-:W-:-:S05]  /*52b0*/  SEL R27, R27, 0x63400000, !P0 ;  /* 0x634000001b1b7807 */ /* 0x000fca0004000000 */
[----:B------:R-:W-:Y:S01]  /*52c0*/  IMAD.IADD R28, R18, 0x1, -R27 ;  /* 0x00000001121c7824 */ /* 0x000fe200078e0a1b */
[----:B------:R-:W-:-:S04]  /*52d0*/  MOV R18, RZ ;  /* 0x000000ff00127202 */ /* 0x000fc80000000f00 */
[----:B------:R-:W-:-:S06]  /*52e0*/  IADD3 R19, PT, PT, R28, 0x7fe00000, RZ ;  /* 0x7fe000001c137810 */ /* 0x000fcc0007ffe0ff */
        /* <DEDUP_REMOVED lines=10> */
[----:B------:R-:W-:Y:S01]  /*5390*/  DMUL.RP R18, R24, R18 ;  /* 0x0000001218127228 */ /* 0x000fe20000008000 */
[----:B------:R-:W-:-:S06]  /*53a0*/  MOV R6, RZ ;  /* 0x000000ff00067202 */ /* 0x000fcc0000000f00 */
[----:B------:R-:W-:-:S03]  /*53b0*/  DFMA R6, R26, -R6, R24 ;  /* 0x800000061a06722b */ /* 0x000fc60000000018 */
[----:B------:R-:W-:-:S03]  /*53c0*/  LOP3.LUT R17, R19, R17, RZ, 0x3c, !PT ;  /* 0x0000001113117212 */ /* 0x000fc600078e3cff */
[----:B------:R-:W-:-:S04]  /*53d0*/  IADD3 R6, PT, PT, -R28, -0x43300000, RZ ;  /* 0xbcd000001c067810 */ /* 0x000fc80007ffe1ff */
[----:B------:R-:W-:-:S04]  /*53e0*/  FSETP.NEU.AND P0, PT, |R7|, R6, PT ;  /* 0x000000060700720b */ /* 0x000fc80003f0d200 */
[----:B------:R-:W-:Y:S02]  /*53f0*/  FSEL R26, R18, R26, !P0 ;  /* 0x0000001a121a7208 */ /* 0x000fe40004000000 */
[----:B------:R-:W-:Y:S01]  /*5400*/  FSEL R27, R17, R27, !P0 ;  /* 0x0000001b111b7208 */ /* 0x000fe20004000000 */
[----:B------:R-:W-:Y:S06]  /*5410*/  BRA `(.L_x_1478) ;  /* 0x0000000000547947 */ /* 0x000fec0003800000 */
.L_x_1477:
        /* <DEDUP_REMOVED lines=16> */
.L_x_1480:
[----:B------:R-:W-:Y:S02]  /*5520*/  LOP3.LUT R27, R17, 0x80000, RZ, 0xfc, !PT ;  /* 0x00080000111b7812 */ /* 0x000fe400078efcff */
[----:B------:R-:W-:Y:S01]  /*5530*/  MOV R26, R16 ;  /* 0x00000010001a7202 */ /* 0x000fe20000000f00 */
[----:B------:R-:W-:Y:S06]  /*5540*/  BRA `(.L_x_1478) ;  /* 0x0000000000087947 */ /* 0x000fec0003800000 */
.L_x_1479:
[----:B------:R-:W-:Y:S01]  /*5550*/  LOP3.LUT R27, R19, 0x80000, RZ, 0xfc, !PT ;  /* 0x00080000131b7812 */ /* 0x000fe200078efcff */
[----:B------:R-:W-:-:S07]  /*5560*/  IMAD.MOV.U32 R26, RZ, RZ, R18 ;  /* 0x000000ffff1a7224 */ /* 0x000fce00078e0012 */
.L_x_1478:
[----:B------:R-:W-:Y:S05]  /*5570*/  BSYNC.RECONVERGENT B1 ;  /* 0x0000000000017941 */ /* 0x000fea0003800200 */
.L_x_1476:
[----:B------:R-:W-:Y:S01]  /*5580*/  HFMA2 R7, -RZ, RZ, 0, 0 ;  /* 0x00000000ff077431 */ /* 0x000fe200000001ff */
[----:B------:R-:W-:-:S04]  /*5590*/  MOV R6, R4 ;  /* 0x0000000400067202 */ /* 0x000fc80000000f00 */
[----:B------:R-:W-:Y:S05]  /*55a0*/  RET.REL.NODEC R6 `(_Z13opac_interpolPdS_S_S_S_S_S_S_iiiii) ;  /* 0xffffffa806947950 */ /* 0x000fea0003c3ffff */
.L_x_1481:
        /* <DEDUP_REMOVED lines=13> */
.L_x_1596:


//--------------------- .text._Z10temp_interPdS_ii --------------------------
	.section	.text._Z10temp_interPdS_ii,"ax",@progbits
	.align	128
        .global         _Z10temp_interPdS_ii
        .type           _Z10temp_interPdS_ii,@function
        .size           _Z10temp_interPdS_ii,(.L_x_1632 - _Z10temp_interPdS_ii)
        .other          _Z10temp_interPdS_ii,@"STO_CUDA_ENTRY STV_DEFAULT"
_Z10temp_interPdS_ii:
.text._Z10temp_interPdS_ii:
[----:B------:R-:W-:Y:S01]  /*0000*/  LDC R1, c[0x0][0x37c] ;  /* 0x0000df00ff017b82 */ /* 0x000fe20000000800 */
[----:B------:R-:W0:Y:S07]  /*0010*/  S2R R0, SR_TID.X ;  /* 0x0000000000007919 */ /* 0x000e2e0000002100 */
[----:B------:R-:W0:Y:S01]  /*0020*/  S2UR UR5, SR_CTAID.X ;  /* 0x00000000000579c3 */ /* 0x000e220000002500 */
[----:B------:R-:W1:Y:S01]  /*0030*/  LDCU UR4, c[0x0][0x390] ;  /* 0x00007200ff0477ac */ /* 0x000e620008000800 */
[----:B------:R-:W-:Y:S01]  /*0040*/  BSSY.RECONVERGENT B0, `(.L_x_1482) ;  /* 0x000001d000007945 */ /* 0x000fe20003800200 */
[----:B------:R-:W2:Y:S05]  /*0050*/  LDCU.64 UR6, c[0x0][0x358] ;  /* 0x00006b00ff0677ac */ /* 0x000eaa0008000a00 */
[----:B------:R-:W0:Y:S01]  /*0060*/  LDC R3, c[0x0][0x360] ;  /* 0x0000d800ff037b82 */ /* 0x000e220000000800 */
[----:B-1----:R-:W-:Y:S01]  /*0070*/  UIADD3 UR4, UPT, UPT, UR4, -0x1, URZ ;  /* 0xffffffff04047890 */ /* 0x002fe2000fffe0ff */
[----:B0-----:R-:W-:-:S05]  /*0080*/  IMAD R0, R3, UR5, R0 ;  /* 0x0000000503007c24 */ /* 0x001fca000f8e0200 */
[----:B------:R-:W-:-:S04]  /*0090*/  ISETP.GE.AND P0, PT, R0, UR4, PT ;  /* 0x0000000400007c0c */ /* 0x000fc8000bf06270 */
[----:B------:R-:W-:-:S13]  /*00a0*/  ISETP.LT.OR P0, PT, R0, 0x1, P0 ;  /* 0x000000010000780c */ /* 0x000fda0000701670 */
[----:B--2---:R-:W-:Y:S05]  /*00b0*/  @P0 BRA `(.L_x_1483) ;  /* 0x0000000000300947 */ /* 0x004fea0003800000 */
[----:B------:R-:W0:Y:S01]  /*00c0*/  LDC.64 R4, c[0x0][0x380] ;  /* 0x0000e000ff047b82 */ /* 0x000e220000000a00 */
[----:B------:R-:W-:-:S07]  /*00d0*/  IADD3 R3, PT, PT, R0, -0x1, RZ ;  /* 0xffffffff00037810 */ /* 0x000fce0007ffe0ff */
[----:B------:R-:W1:Y:S01]  /*00e0*/  LDC.64 R8, c[0x0][0x388] ;  /* 0x0000e200ff087b82 */ /* 0x000e620000000a00 */
[----:B0-----:R-:W-:-:S04]  /*00f0*/  IMAD.WIDE.U32 R2, R3, 0x8, R4 ;  /* 0x0000000803027825 */ /* 0x001fc800078e0004 */
[C---:B------:R-:W-:Y:S02]  /*0100*/  IMAD.WIDE.U32 R4, R0.reuse, 0x8, R4 ;  /* 0x0000000800047825 */ /* 0x040fe400078e0004 */
[----:B------:R-:W2:Y:S04]  /*0110*/  LDG.E.64 R2, desc[UR6][R2.64] ;  /* 0x0000000602027981 */ /* 0x000ea8000c1e1b00 */
[----:B------:R-:W2:Y:S01]  /*0120*/  LDG.E.64 R4, desc[UR6][R4.64] ;  /* 0x0000000604047981 */ /* 0x000ea2000c1e1b00 */
[----:B-1----:R-:W-:Y:S01]  /*0130*/  IMAD.WIDE.U32 R8, R0, 0x8, R8 ;  /* 0x0000000800087825 */ /* 0x002fe200078e0008 */
[----:B--2---:R-:W-:-:S08]  /*0140*/  DADD R6, -R2, R4 ;  /* 0x0000000002067229 */ /* 0x004fd00000000104 */
[----:B------:R-:W-:-:S07]  /*0150*/  DFMA R6, R6, 0.5, R2 ;  /* 0x3fe000000606782b */ /* 0x000fce0000000002 */
[----:B------:R1:W-:Y:S01]  /*0160*/  STG.E.64 desc[UR6][R8.64], R6 ;  /* 0x0000000608007986 */ /* 0x0003e2000c101b06 */
[----:B------:R-:W-:Y:S05]  /*0170*/  BRA `(.L_x_1484) ;  /* 0x0000000000247947 */ /* 0x000fea0003800000 */
.L_x_1483:
[----:B------:R-:W-:-:S13]  /*0180*/  ISETP.NE.AND P0, PT, R0, RZ, PT ;  /* 0x000000ff0000720c */ /* 0x000fda0003f05270 */
[----:B------:R-:W-:Y:S05]  /*0190*/  @P0 BRA `(.L_x_1484) ;  /* 0x00000000001c0947 */ /* 0x000fea0003800000 */
[----:B------:R-:W0:Y:S02]  /*01a0*/  LDC.64 R2, c[0x0][0x380] ;  /* 0x0000e000ff027b82 */ /* 0x000e240000000a00 */
[----:B0-----:R-:W2:Y:S04]  /*01b0*/  LDG.E.64 R4, desc[UR6][R2.64] ;  /* 0x0000000602047981 */ /* 0x001ea8000c1e1b00 */
[----:B------:R-:W2:Y:S02]  /*01c0*/  LDG.E.64 R6, desc[UR6][R2.64+0x8] ;  /* 0x0000080602067981 */ /* 0x000ea4000c1e1b00 */
[----:B------:R-:W0:Y:S01]  /*01d0*/  LDC.64 R8, c[0x0][0x388] ;  /* 0x0000e200ff087b82 */ /* 0x000e220000000a00 */
[----:B--2---:R-:W-:-:S08]  /*01e0*/  DADD R6, -R4, R6 ;  /* 0x0000000004067229 */ /* 0x004fd00000000106 */
[----:B------:R-:W-:-:S07]  /*01f0*/  DFMA R6, R6, -0.5, R4 ;  /* 0xbfe000000606782b */ /* 0x000fce0000000004 */
[----:B0-----:R0:W-:Y:S04]  /*0200*/  STG.E.64 desc[UR6][R8.64], R6 ;  /* 0x0000000608007986 */ /* 0x0011e8000c101b06 */
.L_x_1484:
[----:B------:R-:W-:Y:S05]  /*0210*/  BSYNC.RECONVERGENT B0 ;  /* 0x0000000000007941 */ /* 0x000fea0003800200 */
.L_x_1482:
[----:B------:R-:W-:-:S13]  /*0220*/  ISETP.NE.AND P0, PT, R0, UR4, PT ;  /* 0x0000000400007c0c */ /* 0x000fda000bf05270 */
[----:B------:R-:W-:Y:S05]  /*0230*/  @P0 EXIT ;  /* 0x000000000000094d */ /* 0x000fea0003800000 */
[----:B------:R-:W2:Y:S08]  /*0240*/  LDC.64 R2, c[0x0][0x380] ;  /* 0x0000e000ff027b82 */ /* 0x000eb00000000a00 */
[----:B01----:R-:W0:Y:S01]  /*0250*/  LDC.64 R8, c[0x0][0x388] ;  /* 0x0000e200ff087b82 */ /* 0x003e220000000a00 */
[----:B--2---:R-:W-:-:S05]  /*0260*/  IMAD.WIDE R2, R0, 0x8, R2 ;  /* 0x0000000800027825 */ /* 0x004fca00078e0202 */
[----:B------:R-:W2:Y:S04]  /*0270*/  LDG.E.64 R4, desc[UR6][R2.64+-0x8] ;  /* 0xfffff80602047981 */ /* 0x000ea8000c1e1b00 */
[----:B------:R-:W2:Y:S02]  /*0280*/  LDG.E.64 R6, desc[UR6][R2.64+-0x10] ;  /* 0xfffff00602067981 */ /* 0x000ea4000c1e1b00 */
[----:B--2---:R-:W-:-:S08]  /*0290*/  DADD R6, R4, -R6 ;  /* 0x0000000004067229 */ /* 0x004fd00000000806 */
[----:B------:R-:W-:Y:S01]  /*02a0*/  DFMA R6, R6, 0.5, R4 ;  /* 0x3fe000000606782b */ /* 0x000fe20000000004 */
[----:B0-----:R-:W-:-:S06]  /*02b0*/  IMAD.WIDE R4, R0, 0x8, R8 ;  /* 0x0000000800047825 */ /* 0x001fcc00078e0208 */
[----:B------:R-:W-:Y:S01]  /*02c0*/  STG.E.64 desc[UR6][R4.64], R6 ;  /* 0x0000000604007986 */ /* 0x000fe2000c101b06 */
[----:B------:R-:W-:Y:S05]  /*02d0*/  EXIT ;  /* 0x000000000000794d */ /* 0x000fea0003800000 */
.L_x_1485:
        /* <DEDUP_REMOVED lines=10> */
.L_x_1632:


//--------------------- .text._Z32calc_total_g_0_of_gas_and_cloudsPdS_S_S_dii --------------------------
	.section	.text._Z32calc_total_g_0_of_gas_and_cloudsPdS_S_S_dii,"ax",@progbits
	.align	128
        .global         _Z32calc_total_g_0_of_gas_and_cloudsPdS_S_S_dii
        .type           _Z32calc_total_g_0_of_gas_and_cloudsPdS_S_S_dii,@function
        .size           _Z32calc_total_g_0_of_gas_and_cloudsPdS_S_S_dii,(.L_x_1597 - _Z32calc_total_g_0_of_gas_and_cloudsPdS_S_S_dii)
        .other          _Z32calc_total_g_0_of_gas_and_cloudsPdS_S_S_dii,@"STO_CUDA_ENTRY STV_DEFAULT"
_Z32calc_total_g_0_of_gas_and_cloudsPdS_S_S_dii:
.text._Z32calc_total_g_0_of_gas_and_cloudsPdS_S_S_dii:
        /* <DEDUP_REMOVED lines=18> */
[----:B------:R-:W-:Y:S01]  /*0120*/  IMAD.MOV.U32 R10, RZ, RZ, 0x1 ;  /* 0x00000001ff0a7424 */ /* 0x000fe200078e00ff */
[----:B------:R-:W4:Y:S01]  /*0130*/  LDCU.64 UR6, c[0x0][0x3a0] ;  /* 0x00007400ff0677ac */ /* 0x000f220008000a00 */
[----:B0-----:R-:W-:-:S06]  /*0140*/  IMAD.WIDE R2, R0, 0x8, R2 ;  /* 0x0000000800027825 */ /* 0x001fcc00078e0202 */
[----:B-1----:R-:W5:Y:S01]  /*0150*/  LDG.E.64 R2, desc[UR4][R2.64] ;  /* 0x0000000402027981 */ /* 0x002f62000c1e1b00 */
[----:B--2---:R-:W-:-:S06]  /*0160*/  IMAD.WIDE R6, R0, 0x8, R6 ;  /* 0x0000000800067825 */ /* 0x004fcc00078e0206 */
[----:B------:R-:W5:Y:S01]  /*0170*/  LDG.E.64 R6, desc[UR4][R6.64] ;  /* 0x0000000406067981 */ /* 0x000f62000c1e1b00 */
[----:B---3--:R-:W-:-:S06]  /*0180*/  IMAD.WIDE R8, R0, 0x8, R8 ;  /* 0x0000000800087825 */ /* 0x008fcc00078e0208 */
[----:B------:R-:W2:Y:S01]  /*0190*/  LDG.E.64 R8, desc[UR4][R8.64] ;  /* 0x0000000408087981 */ /* 0x000ea2000c1e1b00 */
[----:B------:R-:W-:Y:S01]  /*01a0*/  BSSY.RECONVERGENT B0, `(.L_x_1486) ;  /* 0x0000013000007945 */ /* 0x000fe20003800200 */
[----:B-----5:R-:W-:-:S06]  /*01b0*/  DADD R4, R2, R6 ;  /* 0x0000000002047229 */ /* 0x020fcc0000000006 */
[----:B------:R-:W0:Y:S02]  /*01c0*/  MUFU.RCP64H R11, R5 ;  /* 0x00000005000b7308 */ /* 0x000e240000001800 */
[----:B0-----:R-:W-:-:S08]  /*01d0*/  DFMA R12, -R4, R10, 1 ;  /* 0x3ff00000040c742b */ /* 0x001fd0000000010a */
[----:B------:R-:W-:-:S08]  /*01e0*/  DFMA R12, R12, R12, R12 ;  /* 0x0000000c0c0c722b */ /* 0x000fd0000000000c */
[----:B------:R-:W-:Y:S02]  /*01f0*/  DFMA R12, R10, R12, R10 ;  /* 0x0000000c0a0c722b */ /* 0x000fe4000000000a */
[----:B--2---:R-:W-:-:S06]  /*0200*/  DMUL R6, R8, R6 ;  /* 0x0000000608067228 */ /* 0x004fcc0000000000 */
[----:B------:R-:W-:Y:S02]  /*0210*/  DFMA R10, -R4, R12, 1 ;  /* 0x3ff00000040a742b */ /* 0x000fe4000000010c */
[----:B----4-:R-:W-:-:S06]  /*0220*/  DFMA R6, R2, UR6, R6 ;  /* 0x0000000602067c2b */ /* 0x010fcc0008000006 */
        /* <DEDUP_REMOVED lines=9> */
[----:B------:R-:W-:Y:S05]  /*02c0*/  CALL.REL.NOINC `($__internal_33_$__cuda_sm20_div_rn_f64_full) ;  /* 0x0000000000147944 */ /* 0x000fea0003c00000 */
.L_x_1487:
[----:B------:R-:W-:Y:S05]  /*02d0*/  BSYNC.RECONVERGENT B0 ;  /* 0x0000000000007941 */ /* 0x000fea0003800200 */
.L_x_1486:
[----:B------:R-:W0:Y:S02]  /*02e0*/  LDC.64 R4, c[0x0][0x398] ;  /* 0x0000e600ff047b82 */ /* 0x000e240000000a00 */
[----:B0-----:R-:W-:-:S05]  /*02f0*/  IMAD.WIDE R4, R0, 0x8, R4 ;  /* 0x0000000800047825 */ /* 0x001fca00078e0204 */
[----:B------:R-:W-:Y:S01]  /*0300*/  STG.E.64 desc[UR4][R4.64], R2 ;  /* 0x0000000204007986 */ /* 0x000fe2000c101b04 */
[----:B------:R-:W-:Y:S05]  /*0310*/  EXIT ;  /* 0x000000000000794d */ /* 0x000fea0003800000 */
        .weak           $__internal_33_$__cuda_sm20_div_rn_f64_full
        .type           $__internal_33_$__cuda_sm20_div_rn_f64_full,@function
        .size           $__internal_33_$__cuda_sm20_div_rn_f64_full,(.L_x_1597 - $__internal_33_$__cuda_sm20_div_rn_f64_full)
$__internal_33_$__cuda_sm20_div_rn_f64_full:
        /* <DEDUP_REMOVED lines=67> */
.L_x_1489:
        /* <DEDUP_REMOVED lines=16> */
.L_x_1492:
[----:B------:R-:W-:Y:S01]  /*0850*/  LOP3.LUT R13, R5, 0x80000, RZ, 0xfc, !PT ;  /* 0x00080000050d7812 */ /* 0x000fe200078efcff */
[----:B------:R-:W-:Y:S01]  /*0860*/  IMAD.MOV.U32 R12, RZ, RZ, R4 ;  /* 0x000000ffff0c7224 */ /* 0x000fe200078e0004 */
[----:B------:R-:W-:Y:S06]  /*0870*/  BRA `(.L_x_1490) ;  /* 0x0000000000087947 */ /* 0x000fec0003800000 */
.L_x_1491:
[----:B------:R-:W-:Y:S01]  /*0880*/  LOP3.LUT R13, R7, 0x80000, RZ, 0xfc, !PT ;  /* 0x00080000070d7812 */ /* 0x000fe200078efcff */
[----:B------:R-:W-:-:S07]  /*0890*/  IMAD.MOV.U32 R12, RZ, RZ, R6 ;  /* 0x000000ffff0c7224 */ /* 0x000fce00078e0006 */
.L_x_1490:
[----:B------:R-:W-:Y:S05]  /*08a0*/  BSYNC.RECONVERGENT B1 ;  /* 0x0000000000017941 */ /* 0x000fea0003800200 */
.L_x_1488:
[----:B------:R-:W-:Y:S02]  /*08b0*/  IMAD.MOV.U32 R11, RZ, RZ, 0x0 ;  /* 0x00000000ff0b7424 */ /* 0x000fe400078e00ff */
[----:B------:R-:W-:Y:S02]  /*08c0*/  IMAD.MOV.U32 R2, RZ, RZ, R12 ;  /* 0x000000ffff027224 */ /* 0x000fe400078e000c */
[----:B------:R-:W-:Y:S01]  /*08d0*/  IMAD.MOV.U32 R3, RZ, RZ, R13 ;  /* 0x000000ffff037224 */ /* 0x000fe200078e000d */
[----:B------:R-:W-:Y:S06]  /*08e0*/  RET.REL.NODEC R10 `(_Z32calc_total_g_0_of_gas_and_cloudsPdS_S_S_dii) ;  /* 0xfffffff40ac47950 */ /* 0x000fec0003c3ffff */
.L_x_1493:
        /* <DEDUP_REMOVED lines=9> */
.L_x_1597:


//--------------------- .text._Z15corr_inc_energyPdS_S_iidi --------------------------
	.section	.text._Z15corr_inc_energyPdS_S_iidi,"ax",@progbits
	.align	128
        .global         _Z15corr_inc_energyPdS_S_iidi
        .type           _Z15corr_inc_energyPdS_S_iidi,@function
        .size           _Z15corr_inc_energyPdS_S_iidi,(.L_x_1599 - _Z15corr_inc_energyPdS_S_iidi)
        .other          _Z15corr_inc_energyPdS_S_iidi,@"STO_CUDA_ENTRY STV_DEFAULT"
_Z15corr_inc_energyPdS_S_iidi:
.text._Z15corr_inc_energyPdS_S_iidi:
[----:B------:R-:W0:Y:S01]  /*0000*/  LDC R1, c[0x0][0x37c] ;  /* 0x0000df00ff017b82 */ /* 0x000e220000000800 */
[----:B------:R-:W1:Y:S01]  /*0010*/  S2R R19, SR_TID.X ;  /* 0x0000000000137919 */ /* 0x000e620000002100 */
[----:B------:R-:W2:Y:S06]  /*0020*/  LDCU UR5, c[0x0][0x2fc] ;  /* 0x00005f80ff0577ac */ /* 0x000eac0008000800 */
[----:B------:R-:W1:Y:S01]  /*0030*/  S2UR UR6, SR_CTAID.X ;  /* 0x00000000000679c3 */ /* 0x000e620000002500 */
[----:B0-----:R-:W-:Y:S01]  /*0040*/  VIADD R1, R1, 0xfffffff8 ;  /* 0xfffffff801017836 */ /* 0x001fe20000000000 */
[----:B------:R-:W0:Y:S01]  /*0050*/  LDCU UR7, c[0x0][0x39c] ;  /* 0x00007380ff0777ac */ /* 0x000e220008000800 */
[----:B------:R-:W3:Y:S05]  /*0060*/  LDCU UR4, c[0x0][0x2f8] ;  /* 0x00005f00ff0477ac */ /* 0x000eea0008000800 */
[----:B------:R-:W1:Y:S01]  /*0070*/  LDC R0, c[0x0][0x360] ;  /* 0x0000d800ff007b82 */ /* 0x000e620000000800 */
[----:B---3--:R-:W-:-:S05]  /*0080*/  IADD3 R2, P1, PT, R1, UR4, RZ ;  /* 0x0000000401027c10 */ /* 0x008fca000ff3e0ff */
[----:B--2---:R-:W-:Y:S02]  /*0090*/  IMAD.X R18, RZ, RZ, UR5, P1 ;  /* 0x00000005ff127e24 */ /* 0x004fe400088e06ff */
[----:B-1----:R-:W-:-:S05]  /*00a0*/  IMAD R19, R0, UR6, R19 ;  /* 0x0000000600137c24 */ /* 0x002fca000f8e0213 */
[----:B0-----:R-:W-:-:S13]  /*00b0*/  ISETP.GE.AND P0, PT, R19, UR7, PT ;  /* 0x0000000713007c0c */ /* 0x001fda000bf06270 */
[----:B------:R-:W-:Y:S05]  /*00c0*/  @P0 EXIT ;  /* 0x000000000000094d */ /* 0x000fea0003800000 */
[----:B------:R-:W0:Y:S01]  /*00d0*/  LDCU UR4, c[0x0][0x398] ;  /* 0x00007300ff0477ac */ /* 0x000e220008000800 */
[----:B------:R-:W-:Y:S01]  /*00e0*/  CS2R R4, SRZ ;  /* 0x0000000000047805 */ /* 0x000fe2000001ff00 */
[----:B------:R-:W1:Y:S01]  /*00f0*/  LDCU.64 UR36, c[0x0][0x358] ;  /* 0x00006b00ff2477ac */ /* 0x000e620008000a00 */
[----:B0-----:R-:W-:-:S09]  /*0100*/  UISETP.NE.AND UP0, UPT, UR4, 0x1, UPT ;  /* 0x000000010400788c */ /* 0x001fd2000bf05270 */
[----:B-1----:R-:W-:Y:S05]  /*0110*/  BRA.U !UP0, `(.L_x_1494) ;  /* 0x0000000908f87547 */ /* 0x002fea000b800000 */
[----:B------:R-:W-:-:S09]  /*0120*/  UISETP.GE.AND UP0, UPT, UR7, 0x1, UPT ;  /* 0x000000010700788c */ /* 0x000fd2000bf06270 */
[----:B------:R-:W-:Y:S05]  /*0130*/  BRA.U !UP0, `(.L_x_1495) ;  /* 0x0000001508747547 */ /* 0x000fea000b800000 */
[----:B------:R-:W0:Y:S01]  /*0140*/  LDCU UR4, c[0x0][0x3a8] ;  /* 0x00007500ff0477ac */ /* 0x000e220008000800 */
[----:B------:R-:W-:Y:S01]  /*0150*/  IMAD.MOV.U32 R0, RZ, RZ, RZ ;  /* 0x000000ffff007224 */ /* 0x000fe200078e00ff */
[----:B------:R-:W-:Y:S01]  /*0160*/  CS2R R4, SRZ ;  /* 0x0000000000047805 */ /* 0x000fe2000001ff00 */
[----:B------:R-:W-:Y:S02]  /*0170*/  UISETP.GE.U32.AND UP1, UPT, UR7, 0x10, UPT ;  /* 0x000000100700788c */ /* 0x000fe4000bf26070 */
[----:B------:R-:W-:-:S04]  /*0180*/  ULOP3.LUT UR10, UR7, 0xf, URZ, 0xc0, !UPT ;  /* 0x0000000f070a7892 */ /* 0x000fc8000f8ec0ff */
[----:B------:R-:W-:Y:S02]  /*0190*/  UISETP.NE.AND UP0, UPT, UR10, URZ, UPT ;  /* 0x000000ff0a00728c */ /* 0x000fe4000bf05270 */
[----:B0-----:R-:W-:Y:S01]  /*01a0*/  UIMAD UR4, UR7, UR4, URZ ;  /* 0x00000004070472a4 */ /* 0x001fe2000f8e02ff */
[----:B------:R-:W-:Y:S11]  /*01b0*/  BRA.U !UP1, `(.L_x_1496) ;  /* 0x0000000509507547 */ /* 0x000ff6000b800000 */
[----:B------:R-:W0:Y:S01]  /*01c0*/  LDCU.64 UR8, c[0x0][0x390] ;  /* 0x00007200ff0877ac */ /* 0x000e220008000a00 */
[----:B------:R-:W-:Y:S01]  /*01d0*/  IMAD.U32 R3, RZ, RZ, UR4 ;  /* 0x00000004ff037e24 */ /* 0x000fe2000f8e00ff */
[----:B------:R-:W-:Y:S01]  /*01e0*/  CS2R R4, SRZ ;  /* 0x0000000000047805 */ /* 0x000fe2000001ff00 */
[----:B0-----:R-:W-:Y:S02]  /*01f0*/  UIADD3 UR5, UP1, UPT, UR8, 0x40, URZ ;  /* 0x0000004008057890 */ /* 0x001fe4000ff3e0ff */
[----:B------:R-:W-:Y:S02]  /*0200*/  ULOP3.LUT UR8, UR7, 0x7ffffff0, URZ, 0xc0, !UPT ;  /* 0x7ffffff007087892 */ /* 0x000fe4000f8ec0ff */
[----:B------:R-:W-:Y:S02]  /*0210*/  UIADD3.X UR6, UPT, UPT, URZ, UR9, URZ, UP1, !UPT ;  /* 0x00000009ff067290 */ /* 0x000fe40008ffe4ff */
[----:B------:R-:W-:Y:S01]  /*0220*/  IMAD.U32 R6, RZ, RZ, UR5 ;  /* 0x00000005ff067e24 */ /* 0x000fe2000f8e00ff */
[----:B------:R-:W-:-:S02]  /*0230*/  UIADD3 UR9, UPT, UPT, -UR8, URZ, URZ ;  /* 0x000000ff08097290 */ /* 0x000fc4000fffe1ff */
[----:B------:R-:W-:Y:S01]  /*0240*/  MOV R0, UR8 ;  /* 0x0000000800007c02 */ /* 0x000fe20008000f00 */
[----:B------:R-:W-:-:S09]  /*0250*/  IMAD.U32 R7, RZ, RZ, UR6 ;  /* 0x00000006ff077e24 */ /* 0x000fd2000f8e00ff */
.L_x_1497:
[----:B------:R-:W0:Y:S01]  /*0260*/  LDC.64 R8, c[0x0][0x380] ;  /* 0x0000e000ff087b82 */ /* 0x000e220000000a00 */
[----:B------:R-:W2:Y:S04]  /*0270*/  LDG.E.64 R24, desc[UR36][R6.64+-0x40] ;  /* 0xffffc02406187981 */ /* 0x000ea8000c1e1b00 */
[----:B------:R-:W3:Y:S04]  /*0280*/  LDG.E.64 R20, desc[UR36][R6.64+-0x38] ;  /* 0xffffc82406147981 */ /* 0x000ee8000c1e1b00 */
[----:B------:R-:W4:Y:S01]  /*0290*/  LDG.E.64 R14, desc[UR36][R6.64+-0x30] ;  /* 0xffffd024060e7981 */ /* 0x000f22000c1e1b00 */
[----:B------:R-:W-:Y:S01]  /*02a0*/  UMOV UR12, 0x54442d18 ;  /* 0x54442d18000c7882 */ /* 0x000fe20000000000 */
[----:B------:R-:W-:-:S02]  /*02b0*/  UMOV UR13, 0x400921fb ;  /* 0x400921fb000d7882 */ /* 0x000fc40000000000 */
[----:B------:R-:W5:Y:S01]  /*02c0*/  LDG.E.64 R10, desc[UR36][R6.64+-0x28] ;  /* 0xffffd824060a7981 */ /* 0x000f62000c1e1b00 */
[----:B0-----:R-:W-:-:S05]  /*02d0*/  IMAD.WIDE R8, R3, 0x8, R8 ;  /* 0x0000000803087825 */ /* 0x001fca00078e0208 */
[----:B------:R-:W3:Y:S04]  /*02e0*/  LDG.E.64 R22, desc[UR36][R8.64] ;  /* 0x0000002408167981 */ /* 0x000ee8000c1e1b00 */
[----:B------:R-:W4:Y:S04]  /*02f0*/  LDG.E.64 R16, desc[UR36][R8.64+0x8] ;  /* 0x0000082408107981 */ /* 0x000f28000c1e1b00 */
[----:B------:R-:W5:Y:S04]  /*0300*/  LDG.E.64 R12, desc[UR36][R8.64+0x10] ;  /* 0x00001024080c7981 */ /* 0x000f68000c1e1b00 */
[----:B------:R-:W5:Y:S01]  /*0310*/  LDG.E.64 R26, desc[UR36][R8.64+0x78] ;  /* 0x00007824081a7981 */ /* 0x000f62000c1e1b00 */
[----:B--2---:R-:W-:-:S08]  /*0320*/  DMUL R24, R24, UR12 ;  /* 0x0000000c18187c28 */ /* 0x004fd00008000000 */
[----:B---3--:R-:W-:Y:S02]  /*0330*/  DFMA R22, R24, R22, R4 ;  /* 0x000000161816722b */ /* 0x008fe40000000004 */
[----:B------:R-:W-:Y:S01]  /*0340*/  DMUL R4, R20, UR12 ;  /* 0x0000000c14047c28 */ /* 0x000fe20008000000 */
[----:B------:R-:W2:Y:S04]  /*0350*/  LDG.E.64 R24, desc[UR36][R8.64+0x18] ;  /* 0x0000182408187981 */ /* 0x000ea8000c1e1b00 */
[----:B------:R-:W3:Y:S03]  /*0360*/  LDG.E.64 R20, desc[UR36][R6.64+-0x20] ;  /* 0xffffe02406147981 */ /* 0x000ee6000c1e1b00 */
[----:B----4-:R-:W-:Y:S01]  /*0370*/  DFMA R16, R4, R16, R22 ;  /* 0x000000100410722b */ /* 0x010fe20000000016 */
[----:B------:R-:W4:Y:S01]  /*0380*/  LDG.E.64 R22, desc[UR36][R8.64+0x20] ;  /* 0x0000202408167981 */ /* 0x000f22000c1e1b00 */
[----:B------:R-:W-:-:S03]  /*0390*/  DMUL R4, R14, UR12 ;  /* 0x0000000c0e047c28 */ /* 0x000fc60008000000 */
[----:B------:R-:W4:Y:S05]  /*03a0*/  LDG.E.64 R14, desc[UR36][R6.64+-0x18] ;  /* 0xffffe824060e7981 */ /* 0x000f2a000c1e1b00 */
[----:B-----5:R-:W-:Y:S01]  /*03b0*/  DFMA R12, R4, R12, R16 ;  /* 0x0000000c040c722b */ /* 0x020fe20000000010 */
[----:B------:R-:W5:Y:S01]  /*03c0*/  LDG.E.64 R16, desc[UR36][R8.64+0x28] ;  /* 0x0000282408107981 */ /* 0x000f62000c1e1b00 */
[----:B------:R-:W-:-:S03]  /*03d0*/  DMUL R10, R10, UR12 ;  /* 0x0000000c0a0a7c28 */ /* 0x000fc60008000000 */
[----:B------:R-:W5:Y:S05]  /*03e0*/  LDG.E.64 R4, desc[UR36][R6.64+-0x10] ;  /* 0xfffff02406047981 */ /* 0x000f6a000c1e1b00 */
[----:B--2---:R-:W-:Y:S01]  /*03f0*/  DFMA R24, R10, R24, R12 ;  /* 0x000000180a18722b */ /* 0x004fe2000000000c */
[----:B------:R-:W2:Y:S01]  /*0400*/  LDG.E.64 R12, desc[UR36][R8.64+0x30] ;  /* 0x00003024080c7981 */ /* 0x000ea2000c1e1b00 */
[----:B---3--:R-:W-:-:S03]  /*0410*/  DMUL R20, R20, UR12 ;  /* 0x0000000c14147c28 */ /* 0x008fc60008000000 */
[----:B------:R-:W3:Y:S05]  /*0420*/  LDG.E.64 R10, desc[UR36][R6.64+-0x8] ;  /* 0xfffff824060a7981 */ /* 0x000eea000c1e1b00 */
        /* <DEDUP_REMOVED lines=16> */
[----:B-----5:R-:W-:Y:S02]  /*0530*/  DFMA R22, R20, R22, R24 ;  /* 0x000000161416722b */ /* 0x020fe40000000018 */
        /* <DEDUP_REMOVED lines=12> */
[----:B------:R0:W5:Y:S04]  /*0600*/  LDG.E.64 R10, desc[UR36][R6.64+0x38] ;  /* 0x00003824060a7981 */ /* 0x000168000c1e1b00 */
[----:B------:R-:W5:Y:S01]  /*0610*/  LDG.E.64 R12, desc[UR36][R8.64+0x70] ;  /* 0x00007024080c7981 */ /* 0x000f62000c1e1b00 */
[----:B------:R-:W-:Y:S01]  /*0620*/  DMUL R24, R24, UR12 ;  /* 0x0000000c18187c28 */ /* 0x000fe20008000000 */
[----:B------:R-:W-:-:S04]  /*0630*/  UIADD3 UR9, UPT, UPT, UR9, 0x10, URZ ;  /* 0x0000001009097890 */ /* 0x000fc8000fffe0ff */
[----:B------:R-:W-:Y:S01]  /*0640*/  UISETP.NE.AND UP1, UPT, UR9, URZ, UPT ;  /* 0x000000ff0900728c */ /* 0x000fe2000bf25270 */
[----:B0-----:R-:W-:Y:S01]  /*0650*/  IADD3 R6, P0, PT, R6, 0x80, RZ ;  /* 0x0000008006067810 */ /* 0x001fe20007f1e0ff */
[----:B------:R-:W-:-:S04]  /*0660*/  VIADD R3, R3, 0x10 ;  /* 0x0000001003037836 */ /* 0x000fc80000000000 */
[----:B------:R-:W-:Y:S01]  /*0670*/  IMAD.X R7, RZ, RZ, R7, P0 ;  /* 0x000000ffff077224 */ /* 0x000fe200000e0607 */
[----:B--2---:R-:W-:Y:S02]  /*0680*/  DFMA R20, R24, R22, R20 ;  /* 0x000000161814722b */ /* 0x004fe40000000014 */
[----:B---3--:R-:W-:-:S08]  /*0690*/  DMUL R14, R14, UR12 ;  /* 0x0000000c0e0e7c28 */ /* 0x008fd00008000000 */
[----:B----4-:R-:W-:Y:S02]  /*06a0*/  DFMA R14, R14, R16, R20 ;  /* 0x000000100e0e722b */ /* 0x010fe40000000014 */
[----:B------:R-:W-:Y:S02]  /*06b0*/  DMUL R4, R4, UR12 ;  /* 0x0000000c04047c28 */ /* 0x000fe40008000000 */
[----:B-----5:R-:W-:-:S06]  /*06c0*/  DMUL R10, R10, UR12 ;  /* 0x0000000c0a0a7c28 */ /* 0x020fcc0008000000 */
[----:B------:R-:W-:-:S08]  /*06d0*/  DFMA R4, R4, R12, R14 ;  /* 0x0000000c0404722b */ /* 0x000fd0000000000e */
[----:B------:R-:W-:Y:S01]  /*06e0*/  DFMA R4, R10, R26, R4 ;  /* 0x0000001a0a04722b */ /* 0x000fe20000000004 */
[----:B------:R-:W-:Y:S10]  /*06f0*/  BRA.U UP1, `(.L_x_1497) ;  /* 0xfffffff901d87547 */ /* 0x000ff4000b83ffff */
.L_x_1496:
[----:B------:R-:W-:Y:S05]  /*0700*/  BRA.U !UP0, `(.L_x_1495) ;  /* 0x0000001108007547 */ /* 0x000fea000b800000 */
[----:B------:R-:W-:Y:S02]  /*0710*/  UISETP.GE.U32.AND UP0, UPT, UR10, 0x8, UPT ;  /* 0x000000080a00788c */ /* 0x000fe4000bf06070 */
[----:B------:R-:W-:-:S04]  /*0720*/  ULOP3.LUT UR6, UR7, 0x7, URZ, 0xc0, !UPT ;  /* 0x0000000707067892 */ /* 0x000fc8000f8ec0ff */
[----:B------:R-:W-:-:S03]  /*0730*/  UISETP.NE.AND UP1, UPT, UR6, URZ, UPT ;  /* 0x000000ff0600728c */ /* 0x000fc6000bf25270 */
[----:B------:R-:W-:Y:S08]  /*0740*/  BRA.U !UP0, `(.L_x_1498) ;  /* 0x0000000108a07547 */ /* 0x000ff0000b800000 */
[----:B------:R-:W0:Y:S01]  /*0750*/  LDC.64 R24, c[0x0][0x390] ;  /* 0x0000e400ff187b82 */ /* 0x000e220000000a00 */
[----:B------:R-:W-:-:S07]  /*0760*/  IADD3 R3, PT, PT, R0, UR4, RZ ;  /* 0x0000000400037c10 */ /* 0x000fce000fffe0ff */
[----:B------:R-:W1:Y:S01]  /*0770*/  LDC.64 R8, c[0x0][0x380] ;  /* 0x0000e000ff087b82 */ /* 0x000e620000000a00 */
[----:B0-----:R-:W-:-:S05]  /*0780*/  IMAD.WIDE.U32 R24, R0, 0x8, R24 ;  /* 0x0000000800187825 */ /* 0x001fca00078e0018 */
[----:B------:R-:W2:Y:S01]  /*0790*/  LDG.E.64 R6, desc[UR36][R24.64] ;  /* 0x0000002418067981 */ /* 0x000ea2000c1e1b00 */
[----:B-1----:R-:W-:-:S03]  /*07a0*/  IMAD.WIDE R8, R3, 0x8, R8 ;  /* 0x0000000803087825 */ /* 0x002fc600078e0208 */
[----:B------:R-:W3:Y:S04]  /*07b0*/  LDG.E.64 R10, desc[UR36][R24.64+0x8] ;  /* 0x00000824180a7981 */ /* 0x000ee8000c1e1b00 */
[----:B------:R-:W4:Y:S04]  /*07c0*/  LDG.E.64 R20, desc[UR36][R8.64] ;  /* 0x0000002408147981 */ /* 0x000f28000c1e1b00 */
[----:B------:R-:W5:Y:S04]  /*07d0*/  LDG.E.64 R12, desc[UR36][R8.64+0x8] ;  /* 0x00000824080c7981 */ /* 0x000f68000c1e1b00 */
[----:B------:R-:W5:Y:S04]  /*07e0*/  LDG.E.64 R14, desc[UR36][R24.64+0x10] ;  /* 0x00001024180e7981 */ /* 0x000f68000c1e1b00 */
[----:B------:R-:W5:Y:S01]  /*07f0*/  LDG.E.64 R16, desc[UR36][R8.64+0x10] ;  /* 0x0000102408107981 */ /* 0x000f62000c1e1b00 */
[----:B------:R-:W-:Y:S01]  /*0800*/  UMOV UR8, 0x54442d18 ;  /* 0x54442d1800087882 */ /* 0x000fe20000000000 */
[----:B------:R-:W-:-:S02]  /*0810*/  UMOV UR9, 0x400921fb ;  /* 0x400921fb00097882 */ /* 0x000fc40000000000 */
[----:B------:R-:W5:Y:S04]  /*0820*/  LDG.E.64 R26, desc[UR36][R8.64+0x30] ;  /* 0x00003024081a7981 */ /* 0x000f68000c1e1b00 */
[----:B------:R-:W5:Y:S01]  /*0830*/  LDG.E.64 R28, desc[UR36][R8.64+0x38] ;  /* 0x00003824081c7981 */ /* 0x000f62000c1e1b00 */
[----:B--2---:R-:W-:-:S03]  /*0840*/  DMUL R22, R6, UR8 ;  /* 0x0000000806167c28 */ /* 0x004fc60008000000 */
[----:B------:R-:W2:Y:S05]  /*0850*/  LDG.E.64 R6, desc[UR36][R24.64+0x18] ;  /* 0x0000182418067981 */ /* 0x000eaa000c1e1b00 */
[----:B----4-:R-:W-:Y:S02]  /*0860*/  DFMA R20, R22, R20, R4 ;  /* 0x000000141614722b */ /* 0x010fe40000000004 */
[----:B---3--:R-:W-:Y:S01]  /*0870*/  DMUL R22, R10, UR8 ;  /* 0x000000080a167c28 */ /* 0x008fe20008000000 */
[----:B------:R-:W3:Y:S04]  /*0880*/  LDG.E.64 R4, desc[UR36][R8.64+0x18] ;  /* 0x0000182408047981 */ /* 0x000ee8000c1e1b00 */
[----:B------:R-:W4:Y:S03]  /*0890*/  LDG.E.64 R10, desc[UR36][R24.64+0x20] ;  /* 0x00002024180a7981 */ /* 0x000f26000c1e1b00 */
[----:B-----5:R-:W-:-:S02]  /*08a0*/  DFMA R20, R22, R12, R20 ;  /* 0x0000000c1614722b */ /* 0x020fc40000000014 */
[----:B------:R-:W-:Y:S01]  /*08b0*/  DMUL R22, R14, UR8 ;  /* 0x000000080e167c28 */ /* 0x000fe20008000000 */
[----:B------:R-:W5:Y:S04]  /*08c0*/  LDG.E.64 R12, desc[UR36][R8.64+0x20] ;  /* 0x00002024080c7981 */ /* 0x000f68000c1e1b00 */
[----:B------:R-:W5:Y:S03]  /*08d0*/  LDG.E.64 R14, desc[UR36][R24.64+0x28] ;  /* 0x00002824180e7981 */ /* 0x000f66000c1e1b00 */
[----:B------:R-:W-:Y:S01]  /*08e0*/  DFMA R16, R22, R16, R20 ;  /* 0x000000101610722b */ /* 0x000fe20000000014 */
[----:B------:R-:W5:Y:S04]  /*08f0*/  LDG.E.64 R20, desc[UR36][R8.64+0x28] ;  /* 0x0000282408147981 */ /* 0x000f68000c1e1b00 */
[----:B------:R-:W5:Y:S04]  /*0900*/  LDG.E.64 R22, desc[UR36][R24.64+0x30] ;  /* 0x0000302418167981 */ /* 0x000f68000c1e1b00 */
[----:B------:R-:W5:Y:S01]  /*0910*/  LDG.E.64 R24, desc[UR36][R24.64+0x38] ;  /* 0x0000382418187981 */ /* 0x000f62000c1e1b00 */
[----:B------:R-:W-:Y:S01]  /*0920*/  VIADD R0, R0, 0x8 ;  /* 0x0000000800007836 */ /* 0x000fe20000000000 */
[----:B--2---:R-:W-:-:S08]  /*0930*/  DMUL R6, R6, UR8 ;  /* 0x0000000806067c28 */ /* 0x004fd00008000000 */
[----:B---3--:R-:W-:Y:S02]  /*0940*/  DFMA R4, R6, R4, R16 ;  /* 0x000000040604722b */ /* 0x008fe40000000010 */
[----:B----4-:R-:W-:-:S08]  /*0950*/  DMUL R10, R10, UR8 ;  /* 0x000000080a0a7c28 */ /* 0x010fd00008000000 */
[----:B-----5:R-:W-:Y:S02]  /*0960*/  DFMA R4, R10, R12, R4 ;  /* 0x0000000c0a04722b */ /* 0x020fe40000000004 */
[----:B------:R-:W-:-:S08]  /*0970*/  DMUL R14, R14, UR8 ;  /* 0x000000080e0e7c28 */ /* 0x000fd00008000000 */
[----:B------:R-:W-:Y:S02]  /*0980*/  DFMA R4, R14, R20, R4 ;  /* 0x000000140e04722b */ /* 0x000fe40000000004 */
[----:B------:R-:W-:-:S08]  /*0990*/  DMUL R22, R22, UR8 ;  /* 0x0000000816167c28 */ /* 0x000fd00008000000 */
[----:B------:R-:W-:Y:S02]  /*09a0*/  DFMA R4, R22, R26, R4 ;  /* 0x0000001a1604722b */ /* 0x000fe40000000004 */
[----:B------:R-:W-:-:S08]  /*09b0*/  DMUL R6, R24, UR8 ;  /* 0x0000000818067c28 */ /* 0x000fd00008000000 */
[----:B------:R-:W-:-:S11]  /*09c0*/  DFMA R4, R6, R28, R4 ;  /* 0x0000001c0604722b */ /* 0x000fd60000000004 */
.L_x_1498:
[----:B------:R-:W-:Y:S05]  /*09d0*/  BRA.U !UP1, `(.L_x_1495) ;  /* 0x0000000d094c7547 */ /* 0x000fea000b800000 */
[----:B------:R-:W-:Y:S02]  /*09e0*/  UISETP.GE.U32.AND UP0, UPT, UR6, 0x4, UPT ;  /* 0x000000040600788c */ /* 0x000fe4000bf06070 */
[----:B------:R-:W-:-:S04]  /*09f0*/  ULOP3.LUT UR5, UR7, 0x3, URZ, 0xc0, !UPT ;  /* 0x0000000307057892 */ /* 0x000fc8000f8ec0ff */
[----:B------:R-:W-:-:S03]  /*0a00*/  UISETP.NE.AND UP1, UPT, UR5, URZ, UPT ;  /* 0x000000ff0500728c */ /* 0x000fc6000bf25270 */
[----:B------:R-:W-:Y:S08]  /*0a10*/  BRA.U !UP0, `(.L_x_1499) ;  /* 0x0000000108607547 */ /* 0x000ff0000b800000 */
[----:B------:R-:W0:Y:S01]  /*0a20*/  LDC.64 R6, c[0x0][0x390] ;  /* 0x0000e400ff067b82 */ /* 0x000e220000000a00 */
[----:B------:R-:W-:-:S07]  /*0a30*/  VIADD R27, R0, UR4 ;  /* 0x00000004001b7c36 */ /* 0x000fce0008000000 */
[----:B------:R-:W1:Y:S01]  /*0a40*/  LDC.64 R8, c[0x0][0x380] ;  /* 0x0000e000ff087b82 */ /* 0x000e620000000a00 */
[----:B0-----:R-:W-:-:S05]  /*0a50*/  IMAD.WIDE.U32 R24, R0, 0x8, R6 ;  /* 0x0000000800187825 */ /* 0x001fca00078e0006 */
[----:B------:R-:W2:Y:S01]  /*0a60*/  LDG.E.64 R14, desc[UR36][R24.64] ;  /* 0x00000024180e7981 */ /* 0x000ea2000c1e1b00 */
[----:B-1----:R-:W-:-:S03]  /*0a70*/  IMAD.WIDE R26, R27, 0x8, R8 ;  /* 0x000000081b1a7825 */ /* 0x002fc600078e0208 */
[----:B------:R-:W3:Y:S04]  /*0a80*/  LDG.E.64 R6, desc[UR36][R24.64+0x10] ;  /* 0x0000102418067981 */ /* 0x000ee8000c1e1b00 */
[----:B------:R-:W4:Y:S04]  /*0a90*/  LDG.E.64 R12, desc[UR36][R26.64] ;  /* 0x000000241a0c7981 */ /* 0x000f28000c1e1b00 */
[----:B------:R-:W5:Y:S04]  /*0aa0*/  LDG.E.64 R8, desc[UR36][R24.64+0x8] ;  /* 0x0000082418087981 */ /* 0x000f68000c1e1b00 */
[----:B------:R-:W3:Y:S04]  /*0ab0*/  LDG.E.64 R10, desc[UR36][R26.64+0x8] ;  /* 0x000008241a0a7981 */ /* 0x000ee8000c1e1b00 */
[----:B------:R-:W3:Y:S04]  /*0ac0*/  LDG.E.64 R16, desc[UR36][R24.64+0x18] ;  /* 0x0000182418107981 */ /* 0x000ee8000c1e1b00 */
[----:B------:R-:W3:Y:S04]  /*0ad0*/  LDG.E.64 R20, desc[UR36][R26.64+0x10] ;  /* 0x000010241a147981 */ /* 0x000ee8000c1e1b00 */
[----:B------:R-:W3:Y:S01]  /*0ae0*/  LDG.E.64 R22, desc[UR36][R26.64+0x18] ;  /* 0x000018241a167981 */ /* 0x000ee2000c1e1b00 */
[----:B------:R-:W-:Y:S01]  /*0af0*/  UMOV UR6, 0x54442d18 ;  /* 0x54442d1800067882 */ /* 0x000fe20000000000 */
[----:B------:R-:W-:Y:S01]  /*0b00*/  UMOV UR7, 0x400921fb ;  /* 0x400921fb00077882 */ /* 0x000fe20000000000 */
[----:B------:R-:W-:Y:S01]  /*0b10*/  VIADD R0, R0, 0x4 ;  /* 0x0000000400007836 */ /* 0x000fe20000000000 */
[----:B--2---:R-:W-:-:S08]  /*0b20*/  DMUL R14, R14, UR6 ;  /* 0x000000060e0e7c28 */ /* 0x004fd00008000000 */
[----:B----4-:R-:W-:Y:S02]  /*0b30*/  DFMA R12, R14, R12, R4 ;  /* 0x0000000c0e0c722b */ /* 0x010fe40000000004 */
[----:B-----5:R-:W-:Y:S02]  /*0b40*/  DMUL R8, R8, UR6 ;  /* 0x0000000608087c28 */ /* 0x020fe40008000000 */
[----:B---3--:R-:W-:-:S06]  /*0b50*/  DMUL R6, R6, UR6 ;  /* 0x0000000606067c28 */ /* 0x008fcc0008000000 */
[----:B------:R-:W-:Y:S02]  /*0b60*/  DFMA R8, R8, R10, R12 ;  /* 0x0000000a0808722b */ /* 0x000fe4000000000c */
[----:B------:R-:W-:-:S06]  /*0b70*/  DMUL R16, R16, UR6 ;  /* 0x0000000610107c28 */ /* 0x000fcc0008000000 */
[----:B------:R-:W-:-:S08]  /*0b80*/  DFMA R6, R6, R20, R8 ;  /* 0x000000140606722b */ /* 0x000fd00000000008 */
[----:B------:R-:W-:-:S11]  /*0b90*/  DFMA R4, R16, R22, R6 ;  /* 0x000000161004722b */ /* 0x000fd60000000006 */
.L_x_1499:
[----:B------:R-:W-:Y:S05]  /*0ba0*/  BRA.U !UP1, `(.L_x_1495) ;  /* 0x0000000909d87547 */ /* 0x000fea000b800000 */
[----:B------:R-:W0:Y:S01]  /*0bb0*/  LDC.64 R8, c[0x0][0x390] ;  /* 0x0000e400ff087b82 */ /* 0x000e220000000a00 */
[----:B------:R-:W-:Y:S01]  /*0bc0*/  VIADD R3, R0, UR4 ;  /* 0x0000000400037c36 */ /* 0x000fe20008000000 */
[----:B------:R-:W-:-:S06]  /*0bd0*/  UIADD3 UR5, UPT, UPT, -UR5, URZ, URZ ;  /* 0x000000ff05057290 */ /* 0x000fcc000fffe1ff */
[----:B------:R-:W1:Y:S01]  /*0be0*/  LDC.64 R6, c[0x0][0x380] ;  /* 0x0000e000ff067b82 */ /* 0x000e620000000a00 */
[----:B0-----:R-:W-:-:S04]  /*0bf0*/  IMAD.WIDE.U32 R8, R0, 0x8, R8 ;  /* 0x0000000800087825 */ /* 0x001fc800078e0008 */
[----:B------:R-:W-:Y:S01]  /*0c00*/  IMAD.MOV.U32 R12, RZ, RZ, R8 ;  /* 0x000000ffff0c7224 */ /* 0x000fe200078e0008 */
[----:B------:R-:W-:-:S07]  /*0c10*/  MOV R13, R9 ;  /* 0x00000009000d7202 */ /* 0x000fce0000000f00 */
.L_x_1500:
[----:B------:R0:W2:Y:S01]  /*0c20*/  LDG.E.64 R10, desc[UR36][R12.64] ;  /* 0x000000240c0a7981 */ /* 0x0000a2000c1e1b00 */
[----:B-1----:R-:W-:-:S06]  /*0c30*/  IMAD.WIDE R8, R3, 0x8, R6 ;  /* 0x0000000803087825 */ /* 0x002fcc00078e0206 */
[----:B------:R-:W3:Y:S01]  /*0c40*/  LDG.E.64 R8, desc[UR36][R8.64] ;  /* 0x0000002408087981 */ /* 0x000ee2000c1e1b00 */
[----:B------:R-:W-:Y:S01]  /*0c50*/  UIADD3 UR5, UPT, UPT, UR5, 0x1, URZ ;  /* 0x0000000105057890 */ /* 0x000fe2000fffe0ff */
[----:B------:R-:W-:Y:S01]  /*0c60*/  VIADD R3, R3, 0x1 ;  /* 0x0000000103037836 */ /* 0x000fe20000000000 */
[----:B------:R-:W-:Y:S01]  /*0c70*/  UMOV UR6, 0x54442d18 ;  /* 0x54442d1800067882 */ /* 0x000fe20000000000 */
[----:B------:R-:W-:Y:S01]  /*0c80*/  UMOV UR7, 0x400921fb ;  /* 0x400921fb00077882 */ /* 0x000fe20000000000 */
[----:B------:R-:W-:Y:S01]  /*0c90*/  UISETP.NE.AND UP0, UPT, UR5, URZ, UPT ;  /* 0x000000ff0500728c */ /* 0x000fe2000bf05270 */
[----:B0-----:R-:W-:-:S05]  /*0ca0*/  IADD3 R12, P0, PT, R12, 0x8, RZ ;  /* 0x000000080c0c7810 */ /* 0x001fca0007f1e0ff */
[----:B------:R-:W-:Y:S01]  /*0cb0*/  IMAD.X R13, RZ, RZ, R13, P0 ;  /* 0x000000ffff0d7224 */ /* 0x000fe200000e060d */
[----:B--2---:R-:W-:-:S08]  /*0cc0*/  DMUL R10, R10, UR6 ;  /* 0x000000060a0a7c28 */ /* 0x004fd00008000000 */
[----:B---3--:R-:W-:Y:S01]  /*0cd0*/  DFMA R4, R10, R8, R4 ;  /* 0x000000080a04722b */ /* 0x008fe20000000004 */
[----:B------:R-:W-:Y:S10]  /*0ce0*/  BRA.U UP0, `(.L_x_1500) ;  /* 0xfffffffd00cc7547 */ /* 0x000ff4000b83ffff */
[----:B------:R-:W-:Y:S05]  /*0cf0*/  BRA `(.L_x_1495) ;  /* 0x0000000800847947 */ /* 0x000fea0003800000 */
.L_x_1494:
[----:B------:R-:W-:-:S09]  /*0d00*/  UISETP.GE.AND UP0, UPT, UR7, 0x1, UPT ;  /* 0x000000010700788c */ /* 0x000fd2000bf06270 */
[----:B------:R-:W-:Y:S05]  /*0d10*/  BRA.U !UP0, `(.L_x_1495) ;  /* 0x00000009087c7547 */ /* 0x000fea000b800000 */
[----:B------:R-:W-:Y:S01]  /*0d20*/  UISETP.GE.U32.AND UP1, UPT, UR7, 0x10, UPT ;  /* 0x000000100700788c */ /* 0x000fe2000bf26070 */
[----:B------:R-:W-:Y:S01]  /*0d30*/  IMAD.MOV.U32 R0, RZ, RZ, RZ ;  /* 0x000000ffff007224 */ /* 0x000fe200078e00ff */
[----:B------:R-:W-:Y:S01]  /*0d40*/  ULOP3.LUT UR10, UR7, 0xf, URZ, 0xc0, !UPT ;  /* 0x0000000f070a7892 */ /* 0x000fe2000f8ec0ff */
[----:B------:R-:W-:-:S03]  /*0d50*/  CS2R R4, SRZ ;  /* 0x0000000000047805 */ /* 0x000fc6000001ff00 */
[----:B------:R-:W-:-:S03]  /*0d60*/  UISETP.NE.AND UP0, UPT, UR10, URZ, UPT ;  /* 0x000000ff0a00728c */ /* 0x000fc6000bf05270 */
[----:B------:R-:W-:Y:S08]  /*0d70*/  BRA.U !UP1, `(.L_x_1501) ;  /* 0x0000000509247547 */ /* 0x000ff0000b800000 */
[----:B------:R-:W0:Y:S01]  /*0d80*/  LDCU.64 UR8, c[0x0][0x390] ;  /* 0x00007200ff0877ac */ /* 0x000e220008000a00 */
[----:B------:R-:W-:Y:S01]  /*0d90*/  CS2R R4, SRZ ;  /* 0x0000000000047805 */ /* 0x000fe2000001ff00 */
[----:B------:R-:W1:Y:S01]  /*0da0*/  LDCU.64 UR4, c[0x0][0x388] ;  /* 0x00007100ff0477ac */ /* 0x000e620008000a00 */
[----:B------:R-:W-:-:S04]  /*0db0*/  ULOP3.LUT UR11, UR7, 0x7ffffff0, URZ, 0xc0, !UPT ;  /* 0x7ffffff0070b7892 */ /* 0x000fc8000f8ec0ff */
[----:B------:R-:W-:Y:S02]  /*0dc0*/  UIADD3 UR6, UPT, UPT, -UR11, URZ, URZ ;  /* 0x000000ff0b067290 */ /* 0x000fe4000fffe1ff */
[----:B------:R-:W-:Y:S01]  /*0dd0*/  MOV R0, UR11 ;  /* 0x0000000b00007c02 */ /* 0x000fe20008000f00 */
[----:B0-----:R-:W-:Y:S02]  /*0de0*/  UIADD3 UR8, UP2, UPT, UR8, 0x40, URZ ;  /* 0x0000004008087890 */ /* 0x001fe4000ff5e0ff */
[----:B-1----:R-:W-:Y:S02]  /*0df0*/  UIADD3 UR4, UP1, UPT, UR4, 0x40, URZ ;  /* 0x0000004004047890 */ /* 0x002fe4000ff3e0ff */
[----:B------:R-:W-:Y:S02]  /*0e00*/  UIADD3.X UR9, UPT, UPT, URZ, UR9, URZ, UP2, !UPT ;  /* 0x00000009ff097290 */ /* 0x000fe400097fe4ff */
[----:B------:R-:W-:Y:S01]  /*0e10*/  IMAD.U32 R11, RZ, RZ, UR8 ;  /* 0x00000008ff0b7e24 */ /* 0x000fe2000f8e00ff */
[----:B------:R-:W-:Y:S01]  /*0e20*/  UIADD3.X UR5, UPT, UPT, URZ, UR5, URZ, UP1, !UPT ;  /* 0x00000005ff057290 */ /* 0x000fe20008ffe4ff */
[----:B------:R-:W-:-:S02]  /*0e30*/  IMAD.U32 R3, RZ, RZ, UR4 ;  /* 0x00000004ff037e24 */ /* 0x000fc4000f8e00ff */
[----:B------:R-:W-:-:S03]  /*0e40*/  IMAD.U32 R12, RZ, RZ, UR9 ;  /* 0x00000009ff0c7e24 */ /* 0x000fc6000f8e00ff */
[----:B------:R-:W-:-:S07]  /*0e50*/  IMAD.U32 R10, RZ, RZ, UR5 ;  /* 0x00000005ff0a7e24 */ /* 0x000fce000f8e00ff */
.L_x_1502:
[----:B------:R-:W-:Y:S01]  /*0e60*/  MOV R6, R11 ;  /* 0x0000000b00067202 */ /* 0x000fe20000000f00 */
[----:B------:R-:W-:Y:S02]  /*0e70*/  IMAD.MOV.U32 R7, RZ, RZ, R12 ;  /* 0x000000ffff077224 */ /* 0x000fe400078e000c */
[----:B------:R-:W-:Y:S02]  /*0e80*/  IMAD.MOV.U32 R8, RZ, RZ, R3 ;  /* 0x000000ffff087224 */ /* 0x000fe400078e0003 */
[----:B------:R-:W-:Y:S01]  /*0e90*/  IMAD.MOV.U32 R9, RZ, RZ, R10 ;  /* 0x000000ffff097224 */ /* 0x000fe200078e000a */
        /* <DEDUP_REMOVED lines=8> */
[----:B--2---:R-:W-:-:S03]  /*0f20*/  DFMA R24, R14, R24, R4 ;  /* 0x000000180e18722b */ /* 0x004fc60000000004 */
[----:B------:R-:W2:Y:S04]  /*0f30*/  LDG.E.64 R4, desc[UR36][R6.64+-0x20] ;  /* 0xffffe02406047981 */ /* 0x000ea8000c1e1b00 */
[----:B------:R-:W2:Y:S01]  /*0f40*/  LDG.E.64 R14, desc[UR36][R8.64+-0x20] ;  /* 0xffffe024080e7981 */ /* 0x000ea2000c1e1b00 */
[----:B---3--:R-:W-:-:S03]  /*0f50*/  DFMA R26, R12, R26, R24 ;  /* 0x0000001a0c1a722b */ /* 0x008fc60000000018 */
[----:B------:R-:W3:Y:S04]  /*0f60*/  LDG.E.64 R12, desc[UR36][R6.64+-0x18] ;  /* 0xffffe824060c7981 */ /* 0x000ee8000c1e1b00 */
[----:B------:R-:W3:Y:S01]  /*0f70*/  LDG.E.64 R24, desc[UR36][R8.64+-0x18] ;  /* 0xffffe82408187981 */ /* 0x000ee2000c1e1b00 */
[----:B----4-:R-:W-:-:S03]  /*0f80*/  DFMA R22, R10, R22, R26 ;  /* 0x000000160a16722b */ /* 0x010fc6000000001a */
[----:B------:R-:W4:Y:S04]  /*0f90*/  LDG.E.64 R10, desc[UR36][R6.64+-0x10] ;  /* 0xfffff024060a7981 */ /* 0x000f28000c1e1b00 */
[----:B------:R-:W4:Y:S01]  /*0fa0*/  LDG.E.64 R26, desc[UR36][R8.64+-0x10] ;  /* 0xfffff024081a7981 */ /* 0x000f22000c1e1b00 */
[----:B-----5:R-:W-:-:S03]  /*0fb0*/  DFMA R16, R20, R16, R22 ;  /* 0x000000101410722b */ /* 0x020fc60000000016 */
        /* <DEDUP_REMOVED lines=26> */
[----:B------:R-:W-:Y:S01]  /*1160*/  UIADD3 UR6, UPT, UPT, UR6, 0x10, URZ ;  /* 0x0000001006067890 */ /* 0x000fe2000fffe0ff */
[----:B------:R-:W-:-:S03]  /*1170*/  IADD3 R3, P1, PT, R8, 0x80, RZ ;  /* 0x0000008008037810 */ /* 0x000fc60007f3e0ff */
[----:B------:R-:W-:Y:S01]  /*1180*/  UISETP.NE.AND UP1, UPT, UR6, URZ, UPT ;  /* 0x000000ff0600728c */ /* 0x000fe2000bf25270 */
[----:B--2---:R-:W-:-:S08]  /*1190*/  DFMA R4, R20, R4, R26 ;  /* 0x000000041404722b */ /* 0x004fd0000000001a */
[----:B---3--:R-:W-:-:S08]  /*11a0*/  DFMA R4, R14, R16, R4 ;  /* 0x000000100e04722b */ /* 0x008fd00000000004 */
[----:B----4-:R-:W-:Y:S01]  /*11b0*/  DFMA R4, R10, R12, R4 ;  /* 0x0000000c0a04722b */ /* 0x010fe20000000004 */
[----:B------:R-:W-:Y:S02]  /*11c0*/  IADD3 R11, P0, PT, R6, 0x80, RZ ;  /* 0x00000080060b7810 */ /* 0x000fe40007f1e0ff */
[----:B------:R-:W-:-:S03]  /*11d0*/  IADD3.X R10, PT, PT, RZ, R9, RZ, P1, !PT ;  /* 0x00000009ff0a7210 */ /* 0x000fc60000ffe4ff */
[----:B------:R-:W-:Y:S02]  /*11e0*/  IMAD.X R12, RZ, RZ, R7, P0 ;  /* 0x000000ffff0c7224 */ /* 0x000fe400000e0607 */
[----:B-----5:R-:W-:Y:S01]  /*11f0*/  DFMA R4, R22, R24, R4 ;  /* 0x000000181604722b */ /* 0x020fe20000000004 */
[----:B------:R-:W-:Y:S10]  /*1200*/  BRA.U UP1, `(.L_x_1502) ;  /* 0xfffffffd01147547 */ /* 0x000ff4000b83ffff */
.L_x_1501:
[----:B------:R-:W-:Y:S05]  /*1210*/  BRA.U !UP0, `(.L_x_1495) ;  /* 0x00000005083c7547 */ /* 0x000fea000b800000 */
[----:B------:R-:W-:Y:S02]  /*1220*/  UISETP.GE.U32.AND UP0, UPT, UR10, 0x8, UPT ;  /* 0x000000080a00788c */ /* 0x000fe4000bf06070 */
[----:B------:R-:W-:-:S04]  /*1230*/  ULOP3.LUT UR5, UR7, 0x7, URZ, 0xc0, !UPT ;  /* 0x0000000707057892 */ /* 0x000fc8000f8ec0ff */
[----:B------:R-:W-:-:S03]  /*1240*/  UISETP.NE.AND UP1, UPT, UR5, URZ, UPT ;  /* 0x000000ff0500728c */ /* 0x000fc6000bf25270 */
[----:B------:R-:W-:Y:S08]  /*1250*/  BRA.U !UP0, `(.L_x_1503) ;  /* 0x0000000108747547 */ /* 0x000ff0000b800000 */
[----:B------:R-:W0:Y:S08]  /*1260*/  LDC.64 R12, c[0x0][0x390] ;  /* 0x0000e400ff0c7b82 */ /* 0x000e300000000a00 */
[----:B------:R-:W1:Y:S01]  /*1270*/  LDC.64 R6, c[0x0][0x388] ;  /* 0x0000e200ff067b82 */ /* 0x000e620000000a00 */
[----:B0-----:R-:W-:-:S05]  /*1280*/  IMAD.WIDE.U32 R12, R0, 0x8, R12 ;  /* 0x00000008000c7825 */ /* 0x001fca00078e000c */
[----:B------:R-:W2:Y:S01]  /*1290*/  LDG.E.64 R14, desc[UR36][R12.64] ;  /* 0x000000240c0e7981 */ /* 0x000ea2000c1e1b00 */
[----:B-1----:R-:W-:-:S03]  /*12a0*/  IMAD.WIDE.U32 R6, R0, 0x8, R6 ;  /* 0x0000000800067825 */ /* 0x002fc600078e0006 */
[----:B------:R-:W3:Y:S04]  /*12b0*/  LDG.E.64 R16, desc[UR36][R12.64+0x8] ;  /* 0x000008240c107981 */ /* 0x000ee8000c1e1b00 */
[----:B------:R-:W2:Y:S04]  /*12c0*/  LDG.E.64 R20, desc[UR36][R6.64] ;  /* 0x0000002406147981 */ /* 0x000ea8000c1e1b00 */
[----:B------:R-:W3:Y:S04]  /*12d0*/  LDG.E.64 R26, desc[UR36][R6.64+0x8] ;  /* 0x00000824061a7981 */ /* 0x000ee8000c1e1b00 */
[----:B------:R-:W4:Y:S04]  /*12e0*/  LDG.E.64 R24, desc[UR36][R12.64+0x10] ;  /* 0x000010240c187981 */ /* 0x000f28000c1e1b00 */
[----:B------:R-:W4:Y:S04]  /*12f0*/  LDG.E.64 R22, desc[UR36][R6.64+0x10] ;  /* 0x0000102406167981 */ /* 0x000f28000c1e1b00 */
[----:B------:R-:W5:Y:S04]  /*1300*/  LDG.E.64 R8, desc[UR36][R12.64+0x18] ;  /* 0x000018240c087981 */ /* 0x000f68000c1e1b00 */
        /* <DEDUP_REMOVED lines=10> */
[----:B------:R-:W4:Y:S04]  /*13b0*/  LDG.E.64 R26, desc[UR36][R6.64+0x30] ;  /* 0x00003024061a7981 */ /* 0x000f28000c1e1b00 */
[----:B------:R-:W4:Y:S01]  /*13c0*/  LDG.E.64 R6, desc[UR36][R6.64+0x38] ;  /* 0x0000382406067981 */ /* 0x000f22000c1e1b00 */
[----:B-----5:R-:W-:Y:S01]  /*13d0*/  DFMA R8, R8, R10, R22 ;  /* 0x0000000a0808722b */ /* 0x020fe20000000016 */
[----:B------:R-:W-:-:S07]  /*13e0*/  VIADD R0, R0, 0x8 ;  /* 0x0000000800007836 */ /* 0x000fce0000000000 */
[----:B--2---:R-:W-:-:S08]  /*13f0*/  DFMA R4, R4, R14, R8 ;  /* 0x0000000e0404722b */ /* 0x004fd00000000008 */
[----:B---3--:R-:W-:-:S08]  /*1400*/  DFMA R4, R16, R20, R4 ;  /* 0x000000141004722b */ /* 0x008fd00000000004 */
[----:B----4-:R-:W-:-:S08]  /*1410*/  DFMA R4, R24, R26, R4 ;  /* 0x0000001a1804722b */ /* 0x010fd00000000004 */
[----:B------:R-:W-:-:S11]  /*1420*/  DFMA R4, R28, R6, R4 ;  /* 0x000000061c04722b */ /* 0x000fd60000000004 */
.L_x_1503:
        /* <DEDUP_REMOVED lines=16> */
[----:B------:R-:W5:Y:S01]  /*1530*/  LDG.E.64 R22, desc[UR36][R26.64+0x18] ;  /* 0x000018241a167981 */ /* 0x000f62000c1e1b00 */
[----:B------:R-:W-:Y:S01]  /*1540*/  VIADD R0, R0, 0x4 ;  /* 0x0000000400007836 */ /* 0x000fe20000000000 */
[----:B--2---:R-:W-:-:S08]  /*1550*/  DFMA R6, R6, R8, R4 ;  /* 0x000000080606722b */ /* 0x004fd00000000004 */
[----:B---3--:R-:W-:-:S08]  /*1560*/  DFMA R6, R10, R12, R6 ;  /* 0x0000000c0a06722b */ /* 0x008fd00000000006 */
[----:B----4-:R-:W-:-:S08]  /*1570*/  DFMA R6, R14, R16, R6 ;  /* 0x000000100e06722b */ /* 0x010fd00000000006 */
[----:B-----5:R-:W-:-:S11]  /*1580*/  DFMA R4, R20, R22, R6 ;  /* 0x000000161404722b */ /* 0x020fd60000000006 */
.L_x_1504:
[----:B------:R-:W-:Y:S05]  /*1590*/  BRA.U !UP1, `(.L_x_1495) ;  /* 0x00000001095c7547 */ /* 0x000fea000b800000 */
[----:B------:R-:W0:Y:S01]  /*15a0*/  LDC.64 R8, c[0x0][0x390] ;  /* 0x0000e400ff087b82 */ /* 0x000e220000000a00 */
[----:B------:R-:W-:-:S07]  /*15b0*/  UIADD3 UR4, UPT, UPT, -UR4, URZ, URZ ;  /* 0x000000ff04047290 */ /* 0x000fce000fffe1ff */
[----:B------:R-:W1:Y:S01]  /*15c0*/  LDC.64 R6, c[0x0][0x388] ;  /* 0x0000e200ff067b82 */ /* 0x000e620000000a00 */
[----:B0-----:R-:W-:-:S04]  /*15d0*/  IMAD.WIDE.U32 R8, R0, 0x8, R8 ;  /* 0x0000000800087825 */ /* 0x001fc800078e0008 */
[----:B------:R-:W-:Y:S02]  /*15e0*/  IMAD.MOV.U32 R3, RZ, RZ, R9 ;  /* 0x000000ffff037224 */ /* 0x000fe400078e0009 */
[----:B-1----:R-:W-:Y:S01]  /*15f0*/  IMAD.WIDE.U32 R6, R0, 0x8, R6 ;  /* 0x0000000800067825 */ /* 0x002fe200078e0006 */
[----:B------:R-:W-:-:S03]  /*1600*/  MOV R0, R8 ;  /* 0x0000000800007202 */ /* 0x000fc60000000f00 */
[----:B------:R-:W-:Y:S02]  /*1610*/  IMAD.MOV.U32 R10, RZ, RZ, R6 ;  /* 0x000000ffff0a7224 */ /* 0x000fe400078e0006 */
[----:B------:R-:W-:-:S07]  /*1620*/  IMAD.MOV.U32 R11, RZ, RZ, R7 ;  /* 0x000000ffff0b7224 */ /* 0x000fce00078e0007 */
.L_x_1505:
[----:B------:R-:W-:Y:S01]  /*1630*/  IMAD.MOV.U32 R6, RZ, RZ, R0 ;  /* 0x000000ffff067224 */ /* 0x000fe200078e0000 */
[----:B------:R-:W-:Y:S01]  /*1640*/  MOV R9, R11 ;  /* 0x0000000b00097202 */ /* 0x000fe20000000f00 */
[----:B------:R-:W-:Y:S02]  /*1650*/  IMAD.MOV.U32 R7, RZ, RZ, R3 ;  /* 0x000000ffff077224 */ /* 0x000fe400078e0003 */
[----:B------:R-:W-:-:S04]  /*1660*/  IMAD.MOV.U32 R8, RZ, RZ, R10 ;  /* 0x000000ffff087224 */ /* 0x000fc800078e000a */
[----:B------:R-:W2:Y:S04]  /*1670*/  LDG.E.64 R6, desc[UR36][R6.64] ;  /* 0x0000002406067981 */ /* 0x000ea8000c1e1b00 */
[----:B------:R-:W2:Y:S01]  /*1680*/  LDG.E.64 R8, desc[UR36][R8.64] ;  /* 0x0000002408087981 */ /* 0x000ea2000c1e1b00 */
[----:B------:R-:W-:Y:S01]  /*1690*/  UIADD3 UR4, UPT, UPT, UR4, 0x1, URZ ;  /* 0x0000000104047890 */ /* 0x000fe2000fffe0ff */
[----:B------:R-:W-:Y:S02]  /*16a0*/  IADD3 R10, P0, PT, R10, 0x8, RZ ;  /* 0x000000080a0a7810 */ /* 0x000fe40007f1e0ff */
[----:B------:R-:W-:Y:S01]  /*16b0*/  IADD3 R0, P1, PT, R0, 0x8, RZ ;  /* 0x0000000800007810 */ /* 0x000fe20007f3e0ff */
[----:B------:R-:W-:Y:S02]  /*16c0*/  UISETP.NE.AND UP0, UPT, UR4, URZ, UPT ;  /* 0x000000ff0400728c */ /* 0x000fe4000bf05270 */
[----:B------:R-:W-:-:S02]  /*16d0*/  IMAD.X R11, RZ, RZ, R11, P0 ;  /* 0x000000ffff0b7224 */ /* 0x000fc400000e060b */
[----:B------:R-:W-:Y:S01]  /*16e0*/  IMAD.X R3, RZ, RZ, R3, P1 ;  /* 0x000000ffff037224 */ /* 0x000fe200008e0603 */
[----:B--2---:R-:W-:-:S04]  /*16f0*/  DFMA R4, R6, R8, R4 ;  /* 0x000000080604722b */ /* 0x004fc80000000004 */
[----:B------:R-:W-:Y:S07]  /*1700*/  BRA.U UP0, `(.L_x_1505) ;  /* 0xfffffffd00c87547 */ /* 0x000fee000b83ffff */
.L_x_1495:
[----:B------:R-:W-:-:S07]  /*1710*/  MOV R0, 0x1730 ;  /* 0x0000173000007802 */ /* 0x000fce0000000f00 */
[----:B------:R-:W-:Y:S05]  /*1720*/  CALL.REL.NOINC `($_Z15corr_inc_energyPdS_S_iidi$__internal_accurate_pow) ;  /* 0x0000000800d87944 */ /* 0x000fea0003c00000 */
[----:B------:R-:W0:Y:S01]  /*1730*/  LDC.64 R12, c[0x0][0x3a0] ;  /* 0x0000e800ff0c7b82 */ /* 0x000e220000000a00 */
[----:B------:R-:W1:Y:S01]  /*1740*/  MUFU.RCP64H R9, R5 ;  /* 0x0000000500097308 */ /* 0x000e620000001800 */
[----:B------:R-:W-:Y:S01]  /*1750*/  IMAD.MOV.U32 R8, RZ, RZ, 0x1 ;  /* 0x00000001ff087424 */ /* 0x000fe200078e00ff */
[----:B------:R-:W-:Y:S01]  /*1760*/  UMOV UR4, 0x44054510 ;  /* 0x4405451000047882 */ /* 0x000fe20000000000 */
[----:B------:R-:W-:-:S04]  /*1770*/  UMOV UR5, 0x3f0dbaa3 ;  /* 0x3f0dbaa300057882 */ /* 0x000fc80000000000 */
[----:B-1----:R-:W-:Y:S02]  /*1780*/  DFMA R10, R8, -R4, 1 ;  /* 0x3ff00000080a742b */ /* 0x002fe40000000804 */
[C---:B0-----:R-:W-:Y:S02]  /*1790*/  DADD R6, R12.reuse, 4 ;  /* 0x401000000c067429 */ /* 0x041fe40000000000 */
[----:B------:R-:W-:-:S04]  /*17a0*/  DSETP.NEU.AND P0, PT, R12, RZ, PT ;  /* 0x000000ff0c00722a */ /* 0x000fc80003f0d000 */
[----:B------:R-:W-:-:S04]  /*17b0*/  DFMA R10, R10, R10, R10 ;  /* 0x0000000a0a0a722b */ /* 0x000fc8000000000a */
[----:B------:R-:W-:-:S04]  /*17c0*/  LOP3.LUT R6, R7, 0x7ff00000, RZ, 0xc0, !PT ;  /* 0x7ff0000007067812 */ /* 0x000fc800078ec0ff */
[----:B------:R-:W-:Y:S01]  /*17d0*/  DFMA R10, R8, R10, R8 ;  /* 0x0000000a080a722b */ /* 0x000fe20000000008 */
        /* <DEDUP_REMOVED lines=11> */
.L_x_1506:
[----:B------:R-:W-:Y:S02]  /*1890*/  DMUL R6, R6, UR4 ;  /* 0x0000000406067c28 */ /* 0x000fe40008000000 */
[----:B------:R-:W-:Y:S02]  /*18a0*/  DFMA R8, R10, -R4, 1 ;  /* 0x3ff000000a08742b */ /* 0x000fe40000000804 */
[----:B------:R-:W-:-:S06]  /*18b0*/  DSETP.NEU.AND P0, PT, R12, 1, PT ;  /* 0x3ff000000c00742a */ /* 0x000fcc0003f0d000 */
[----:B------:R-:W-:Y:S01]  /*18c0*/  DFMA R8, R10, R8, R10 ;  /* 0x000000080a08722b */ /* 0x000fe2000000000a */
[----:B------:R-:W-:Y:S02]  /*18d0*/  FSEL R10, R6, 533.0791015625, P0 ;  /* 0x44054510060a7808 */ /* 0x000fe40000000000 */
[----:B------:R-:W-:-:S04]  /*18e0*/  FSEL R11, R7, 0.55362910032272338867, P0 ;  /* 0x3f0dbaa3070b7808 */ /* 0x000fc80000000000 */
[----:B------:R-:W-:Y:S02]  /*18f0*/  FSETP.GEU.AND P1, PT, |R11|, 6.5827683646048100446e-37, PT ;  /* 0x036000000b00780b */ /* 0x000fe40003f2e200 */
        /* <DEDUP_REMOVED lines=8> */
[----:B------:R-:W-:-:S07]  /*1980*/  IMAD.MOV.U32 R7, RZ, RZ, R5 ;  /* 0x000000ffff077224 */ /* 0x000fce00078e0005 */
[----:B------:R-:W-:Y:S05]  /*1990*/  CALL.REL.NOINC `($__internal_34_$__cuda_sm20_div_rn_f64_full) ;  /* 0x0000000000c87944 */ /* 0x000fea0003c00000 */
.L_x_1507:
[----:B------:R-:W-:Y:S01]  /*19a0*/  ISETP.NE.AND P0, PT, R19, RZ, PT ;  /* 0x000000ff1300720c */ /* 0x000fe20003f05270 */
[----:B------:R-:W-:-:S12]  /*19b0*/  BSSY.RECONVERGENT B6, `(.L_x_1508) ;  /* 0x000001e000067945 */ /* 0x000fd80003800200 */
[----:B------:R-:W-:Y:S05]  /*19c0*/  @P0 BRA `(.L_x_1509) ;  /* 0x0000000000700947 */ /* 0x000fea0003800000 */
[----:B------:R-:W-:-:S14]  /*19d0*/  DSETP.GT.AND P0, PT, R16, 1, PT ;  /* 0x3ff000001000742a */ /* 0x000fdc0003f04000 */
[----:B------:R-:W-:Y:S05]  /*19e0*/  @!P0 BRA `(.L_x_1510) ;  /* 0x0000000000308947 */ /* 0x000fea0003800000 */
[----:B------:R-:W-:Y:S01]  /*19f0*/  DADD R8, R16, -1 ;  /* 0xbff0000010087429 */ /* 0x000fe20000000000 */
[----:B------:R-:W-:Y:S01]  /*1a00*/  MOV R0, 0x40 ;  /* 0x0000004000007802 */ /* 0x000fe20000000f00 */
[----:B------:R-:W0:Y:S01]  /*1a10*/  LDCU.64 UR4, c[0x4][0x8] ;  /* 0x01000100ff0477ac */ /* 0x000e220008000a00 */
[----:B------:R-:W-:Y:S02]  /*1a20*/  IMAD.MOV.U32 R6, RZ, RZ, R2 ;  /* 0x000000ffff067224 */ /* 0x000fe400078e0002 */
[----:B------:R1:W2:Y:S01]  /*1a30*/  LDC.64 R10, c[0x4][R0] ;  /* 0x01000000000a7b82 */ /* 0x0002a20000000a00 */
[----:B------:R-:W-:Y:S02]  /*1a40*/  IMAD.MOV.U32 R7, RZ, RZ, R18 ;  /* 0x000000ffff077224 */ /* 0x000fe400078e0012 */
[----:B------:R-:W-:-:S07]  /*1a50*/  DMUL R8, R8, 100 ;  /* 0x4059000008087828 */ /* 0x000fce0000000000 */
[----:B------:R1:W-:Y:S01]  /*1a60*/  STL.64 [R1], R8 ;  /* 0x0000000801007387 */ /* 0x0003e20000100a00 */
[----:B0-----:R-:W-:Y:S01]  /*1a70*/  MOV R4, UR4 ;  /* 0x0000000400047c02 */ /* 0x001fe20008000f00 */
[----:B------:R-:W-:-:S07]  /*1a80*/  IMAD.U32 R5, RZ, RZ, UR5 ;  /* 0x00000005ff057e24 */ /* 0x000fce000f8e00ff */
[----:B------:R-:W-:-:S07]  /*1a90*/  LEPC R20, `(.L_x_1510) ;  /* 0x000000001014794e */ /* 0x000fce0000000000 */
[----:B-12---:R-:W-:Y:S05]  /*1aa0*/  CALL.ABS.NOINC R10 ;  /* 0x000000000a007343 */ /* 0x006fea0003c00000 */
.L_x_1510:
[----:B------:R-:W-:-:S14]  /*1ab0*/  DSETP.GEU.AND P0, PT, R16, 1, PT ;  /* 0x3ff000001000742a */ /* 0x000fdc0003f0e000 */
[----:B------:R-:W-:Y:S05]  /*1ac0*/  @P0 BRA `(.L_x_1509) ;  /* 0x0000000000300947 */ /* 0x000fea0003800000 */
[----:B------:R-:W-:Y:S01]  /*1ad0*/  DADD R8, -R16, 1 ;  /* 0x3ff0000010087429 */ /* 0x000fe20000000100 */
[----:B------:R-:W-:Y:S01]  /*1ae0*/  MOV R0, 0x40 ;  /* 0x0000004000007802 */ /* 0x000fe20000000f00 */
[----:B------:R-:W0:Y:S01]  /*1af0*/  LDCU.64 UR4, c[0x4][0x10] ;  /* 0x01000200ff0477ac */ /* 0x000e220008000a00 */
[----:B------:R-:W-:Y:S02]  /*1b00*/  IMAD.MOV.U32 R6, RZ, RZ, R2 ;  /* 0x000000ffff067224 */ /* 0x000fe400078e0002 */
[----:B------:R1:W2:Y:S01]  /*1b10*/  LDC.64 R10, c[0x4][R0] ;  /* 0x01000000000a7b82 */ /* 0x0002a20000000a00 */
[----:B------:R-:W-:Y:S02]  /*1b20*/  IMAD.MOV.U32 R7, RZ, RZ, R18 ;  /* 0x000000ffff077224 */ /* 0x000fe400078e0012 */
[----:B------:R-:W-:-:S07]  /*1b30*/  DMUL R8, R8, 100 ;  /* 0x4059000008087828 */ /* 0x000fce0000000000 */
[----:B------:R1:W-:Y:S01]  /*1b40*/  STL.64 [R1], R8 ;  /* 0x0000000801007387 */ /* 0x0003e20000100a00 */
[----:B0-----:R-:W-:Y:S01]  /*1b50*/  IMAD.U32 R4, RZ, RZ, UR4 ;  /* 0x00000004ff047e24 */ /* 0x001fe2000f8e00ff */
[----:B------:R-:W-:-:S07]  /*1b60*/  MOV R5, UR5 ;  /* 0x0000000500057c02 */ /* 0x000fce0008000f00 */
[----:B------:R-:W-:-:S07]  /*1b70*/  LEPC R20, `(.L_x_1509) ;  /* 0x000000001014794e */ /* 0x000fce0000000000 */
[----:B-12---:R-:W-:Y:S05]  /*1b80*/  CALL.ABS.NOINC R10 ;  /* 0x000000000a007343 */ /* 0x006fea0003c00000 */
.L_x_1509:
[----:B------:R-:W-:Y:S05]  /*1b90*/  BSYNC.RECONVERGENT B6 ;  /* 0x0000000000067941 */ /* 0x000fea0003800200 */
.L_x_1508:
[----:B------:R-:W0:Y:S02]  /*1ba0*/  LDCU UR4, c[0x0][0x398] ;  /* 0x00007300ff0477ac */ /* 0x000e240008000800 */
[----:B0-----:R-:W-:-:S09]  /*1bb0*/  UISETP.NE.AND UP0, UPT, UR4, 0x1, UPT ;  /* 0x000000010400788c */ /* 0x001fd2000bf05270 */
[----:B------:R-:W-:Y:S05]  /*1bc0*/  BRA.U UP0, `(.L_x_1511) ;  /* 0x0000000100187547 */ /* 0x000fea000b800000 */
[----:B------:R-:W0:Y:S02]  /*1bd0*/  LDC.64 R2, c[0x0][0x388] ;  /* 0x0000e200ff027b82 */ /* 0x000e240000000a00 */
[----:B0-----:R-:W-:-:S05]  /*1be0*/  IMAD.WIDE R2, R19, 0x8, R2 ;  /* 0x0000000813027825 */ /* 0x001fca00078e0202 */
[----:B------:R-:W2:Y:S02]  /*1bf0*/  LDG.E.64 R4, desc[UR36][R2.64] ;  /* 0x0000002402047981 */ /* 0x000ea4000c1e1b00 */
[----:B--2---:R-:W-:-:S07]  /*1c00*/  DMUL R4, R4, R16 ;  /* 0x0000001004047228 */ /* 0x004fce0000000000 */
[----:B------:R-:W-:Y:S01]  /*1c10*/  STG.E.64 desc[UR36][R2.64], R4 ;  /* 0x0000000402007986 */ /* 0x000fe2000c101b24 */
[----:B------:R-:W-:Y:S05]  /*1c20*/  EXIT ;  /* 0x000000000000794d */ /* 0x000fea0003800000 */
.L_x_1511:
[----:B------:R-:W0:Y:S01]  /*1c30*/  LDC R0, c[0x0][0x39c] ;  /* 0x0000e700ff007b82 */ /* 0x000e220000000800 */
[----:B------:R-:W0:Y:S07]  /*1c40*/  LDCU UR4, c[0x0][0x3a8] ;  /* 0x00007500ff0477ac */ /* 0x000e2e0008000800 */
[----:B------:R-:W1:Y:S01]  /*1c50*/  LDC.64 R2, c[0x0][0x380] ;  /* 0x0000e000ff027b82 */ /* 0x000e620000000a00 */
[----:B0-----:R-:W-:-:S04]  /*1c60*/  IMAD R19, R0, UR4, R19 ;  /* 0x0000000400137c24 */ /* 0x001fc8000f8e0213 */
[----:B-1----:R-:W-:-:S05]  /*1c70*/  IMAD.WIDE R2, R19, 0x8, R2 ;  /* 0x0000000813027825 */ /* 0x002fca00078e0202 */
[----:B------:R-:W2:Y:S02]  /*1c80*/  LDG.E.64 R4, desc[UR36][R2.64] ;  /* 0x0000002402047981 */ /* 0x000ea4000c1e1b00 */
[----:B--2---:R-:W-:-:S07]  /*1c90*/  DMUL R4, R4, R16 ;  /* 0x0000001004047228 */ /* 0x004fce0000000000 */
[----:B------:R-:W-:Y:S01]  /*1ca0*/  STG.E.64 desc[UR36][R2.64], R4 ;  /* 0x0000000402007986 */ /* 0x000fe2000c101b24 */
[----:B------:R-:W-:Y:S05]  /*1cb0*/  EXIT ;  /* 0x000000000000794d */ /* 0x000fea0003800000 */
        .weak           $__internal_34_$__cuda_sm20_div_rn_f64_full
        .type           $__internal_34_$__cuda_sm20_div_rn_f64_full,@function
        .size           $__internal_34_$__cuda_sm20_div_rn_f64_full,($_Z15corr_inc_energyPdS_S_iidi$__internal_accurate_pow - $__internal_34_$__cuda_sm20_div_rn_f64_full)
$__internal_34_$__cuda_sm20_div_rn_f64_full:
[C---:B------:R-:W-:Y:S01]  /*1cc0*/  FSETP.GEU.AND P0, PT, |R7|.reuse, 1.469367938527859385e-39, PT ;  /* 0x001000000700780b */ /* 0x040fe20003f0e200 */
[----:B------:R-:W-:Y:S01]  /*1cd0*/  IMAD.MOV.U32 R12, RZ, RZ, 0x1 ;  /* 0x00000001ff0c7424 */ /* 0x000fe200078e00ff */
[C---:B------:R-:W-:Y:S02]  /*1ce0*/  LOP3.LUT R4, R7.reuse, 0x800fffff, RZ, 0xc0, !PT ;  /* 0x800fffff07047812 */ /* 0x040fe400078ec0ff */
[----:B------:R-:W-:Y:S02]  /*1cf0*/  LOP3.LUT R15, R7, 0x7ff00000, RZ, 0xc0, !PT ;  /* 0x7ff00000070f7812 */ /* 0x000fe400078ec0ff */
[----:B------:R-:W-:Y:S01]  /*1d00*/  LOP3.LUT R5, R4, 0x3ff00000, RZ, 0xfc, !PT ;  /* 0x3ff0000004057812 */ /* 0x000fe200078efcff */
[----:B------:R-:W-:Y:S01]  /*1d10*/  IMAD.MOV.U32 R4, RZ, RZ, R6 ;  /* 0x000000ffff047224 */ /* 0x000fe200078e0006 */
[----:B------:R-:W-:Y:S02]  /*1d20*/  LOP3.LUT R14, R11, 0x7ff00000, RZ, 0xc0, !PT ;  /* 0x7ff000000b0e7812 */ /* 0x000fe400078ec0ff */
[----:B------:R-:W-:-:S02]  /*1d30*/  MOV R3, 0x1ca00000 ;  /* 0x1ca0000000037802 */ /* 0x000fc40000000f00 */
[----:B------:R-:W-:Y:S01]  /*1d40*/  ISETP.GE.U32.AND P1, PT, R14, R15, PT ;  /* 0x0000000f0e00720c */ /* 0x000fe20003f26070 */
[----:B------:R-:W-:Y:S01]  /*1d50*/  @!P0 DMUL R4, R6, 8.98846567431157953865e+307 ;  /* 0x7fe0000006048828 */ /* 0x000fe20000000000 */
[----:B------:R-:W-:-:S05]  /*1d60*/  IMAD.MOV.U32 R23, RZ, RZ, R14 ;  /* 0x000000ffff177224 */ /* 0x000fca00078e000e */
[----:B------:R-:W0:Y:S02]  /*1d70*/  MUFU.RCP64H R13, R5 ;  /* 0x00000005000d7308 */ /* 0x000e240000001800 */
[----:B0-----:R-:W-:-:S08]  /*1d80*/  DFMA R8, R12, -R4, 1 ;  /* 0x3ff000000c08742b */ /* 0x001fd00000000804 */
[----:B------:R-:W-:-:S08]  /*1d90*/  DFMA R8, R8, R8, R8 ;  /* 0x000000080808722b */ /* 0x000fd00000000008 */
[----:B------:R-:W-:Y:S01]  /*1da0*/  DFMA R12, R12, R8, R12 ;  /* 0x000000080c0c722b */ /* 0x000fe2000000000c */
[----:B------:R-:W-:Y:S01]  /*1db0*/  SEL R9, R3, 0x63400000, !P1 ;  /* 0x6340000003097807 */ /* 0x000fe20004800000 */
[----:B------:R-:W-:Y:S01]  /*1dc0*/  IMAD.MOV.U32 R8, RZ, RZ, R10 ;  /* 0x000000ffff087224 */ /* 0x000fe200078e000a */
[----:B------:R-:W-:Y:S02]  /*1dd0*/  FSETP.GEU.AND P1, PT, |R11|, 1.469367938527859385e-39, PT ;  /* 0x001000000b00780b */ /* 0x000fe40003f2e200 */
[----:B------:R-:W-:-:S03]  /*1de0*/  LOP3.LUT R9, R9, 0x800fffff, R11, 0xf8, !PT ;  /* 0x800fffff09097812 */ /* 0x000fc600078ef80b */
[----:B------:R-:W-:-:S08]  /*1df0*/  DFMA R16, R12, -R4, 1 ;  /* 0x3ff000000c10742b */ /* 0x000fd00000000804 */
[----:B------:R-:W-:Y:S01]  /*1e00*/  DFMA R12, R12, R16, R12 ;  /* 0x000000100c0c722b */ /* 0x000fe2000000000c */
[----:B------:R-:W-:Y:S10]  /*1e10*/  @P1 BRA `(.L_x_1512) ;  /* 0x0000000000201947 */ /* 0x000ff40003800000 */
[----:B------:R-:W-:Y:S01]  /*1e20*/  LOP3.LUT R17, R7, 0x7ff00000, RZ, 0xc0, !PT ;  /* 0x7ff0000007117812 */ /* 0x000fe200078ec0ff */
[----:B------:R-:W-:-:S03]  /*1e30*/  IMAD.MOV.U32 R16, RZ, RZ, RZ ;  /* 0x000000ffff107224 */ /* 0x000fc600078e00ff */
[----:B------:R-:W-:-:S04]  /*1e40*/  ISETP.GE.U32.AND P1, PT, R14, R17, PT ;  /* 0x000000110e00720c */ /* 0x000fc80003f26070 */
[----:B------:R-:W-:-:S04]  /*1e50*/  SEL R17, R3, 0x63400000, !P1 ;  /* 0x6340000003117807 */ /* 0x000fc80004800000 */
[----:B------:R-:W-:-:S04]  /*1e60*/  LOP3.LUT R17, R17, 0x80000000, R11, 0xf8, !PT ;  /* 0x8000000011117812 */ /* 0x000fc800078ef80b */
[----:B------:R-:W-:-:S06]  /*1e70*/  LOP3.LUT R17, R17, 0x100000, RZ, 0xfc, !PT ;  /* 0x0010000011117812 */ /* 0x000fcc00078efcff */
[----:B------:R-:W-:-:S10]  /*1e80*/  DFMA R8, R8, 2, -R16 ;  /* 0x400000000808782b */ /* 0x000fd40000000810 */
[----:B------:R-:W-:-:S07]  /*1e90*/  LOP3.LUT R23, R9, 0x7ff00000, RZ, 0xc0, !PT ;  /* 0x7ff0000009177812 */ /* 0x000fce00078ec0ff */
.L_x_1512:
[----:B------:R-:W-:Y:S01]  /*1ea0*/  IMAD.MOV.U32 R22, RZ, RZ, R15 ;  /* 0x000000ffff167224 */ /* 0x000fe200078e000f */
[----:B------:R-:W-:Y:S01]  /*1eb0*/  @!P0 LOP3.LUT R22, R5, 0x7ff00000, RZ, 0xc0, !PT ;  /* 0x7ff0000005168812 */ /* 0x000fe200078ec0ff */
[----:B------:R-:W-:Y:S01]  /*1ec0*/  DMUL R16, R12, R8 ;  /* 0x000000080c107228 */ /* 0x000fe20000000000 */
[----:B------:R-:W-:-:S03]  /*1ed0*/  IADD3 R15, PT, PT, R23, -0x1, RZ ;  /* 0xffffffff170f7810 */ /* 0x000fc60007ffe0ff */
[----:B------:R-:W-:Y:S01]  /*1ee0*/  VIADD R24, R22, 0xffffffff ;  /* 0xffffffff16187836 */ /* 0x000fe20000000000 */
        /* <DEDUP_REMOVED lines=32> */
.L_x_1513:
        /* <DEDUP_REMOVED lines=16> */
.L_x_1516:
[----:B------:R-:W-:Y:S02]  /*21f0*/  LOP3.LUT R15, R7, 0x80000, RZ, 0xfc, !PT ;  /* 0x00080000070f7812 */ /* 0x000fe400078efcff */
[----:B------:R-:W-:Y:S01]  /*2200*/  MOV R14, R6 ;  /* 0x00000006000e7202 */ /* 0x000fe20000000f00 */
[----:B------:R-:W-:Y:S06]  /*2210*/  BRA `(.L_x_1514) ;  /* 0x0000000000087947 */ /* 0x000fec0003800000 */
.L_x_1515:
[----:B------:R-:W-:Y:S01]  /*2220*/  LOP3.LUT R15, R11, 0x80000, RZ, 0xfc, !PT ;  /* 0x000800000b0f7812 */ /* 0x000fe200078efcff */
[----:B------:R-:W-:-:S07]  /*2230*/  IMAD.MOV.U32 R14, RZ, RZ, R10 ;  /* 0x000000ffff0e7224 */ /* 0x000fce00078e000a */
.L_x_1514:
[----:B------:R-:W-:Y:S01]  /*2240*/  MOV R4, R0 ;  /* 0x0000000000047202 */ /* 0x000fe20000000f00 */
[----:B------:R-:W-:Y:S02]  /*2250*/  IMAD.MOV.U32 R5, RZ, RZ, 0x0 ;  /* 0x00000000ff057424 */ /* 0x000fe400078e00ff */
[----:B------:R-:W-:Y:S02]  /*2260*/  IMAD.MOV.U32 R16, RZ, RZ, R14 ;  /* 0x000000ffff107224 */ /* 0x000fe400078e000e */
[----:B------:R-:W-:Y:S01]  /*2270*/  IMAD.MOV.U32 R17, RZ, RZ, R15 ;  /* 0x000000ffff117224 */ /* 0x000fe200078e000f */
[----:B------:R-:W-:Y:S06]  /*2280*/  RET.REL.NODEC R4 `(_Z15corr_inc_energyPdS_S_iidi) ;  /* 0xffffffdc045c7950 */ /* 0x000fec0003c3ffff */
        .type           $_Z15corr_inc_energyPdS_S_iidi$__internal_accurate_pow,@function
        .size           $_Z15corr_inc_energyPdS_S_iidi$__internal_accurate_pow,(.L_x_1599 - $_Z15corr_inc_energyPdS_S_iidi$__internal_accurate_pow)
$_Z15corr_inc_energyPdS_S_iidi$__internal_accurate_pow:
[----:B------:R-:W0:Y:S01]  /*2290*/  LDC.64 R8, c[0x0][0x3a0] ;  /* 0x0000e800ff087b82 */ /* 0x000e220000000a00 */
[----:B------:R-:W-:Y:S01]  /*22a0*/  MOV R14, RZ ;  /* 0x000000ff000e7202 */ /* 0x000fe20000000f00 */
[----:B------:R-:W-:Y:S01]  /*22b0*/  IMAD.MOV.U32 R22, RZ, RZ, 0x41ad3b5a ;  /* 0x41ad3b5aff167424 */ /* 0x000fe200078e00ff */
[----:B------:R-:W-:Y:S01]  /*22c0*/  UMOV UR4, 0x7d2cafe2 ;  /* 0x7d2cafe200047882 */ /* 0x000fe20000000000 */
[----:B------:R-:W-:Y:S01]  /*22d0*/  IMAD.MOV.U32 R23, RZ, RZ, 0x3ed0f5d2 ;  /* 0x3ed0f5d2ff177424 */ /* 0x000fe200078e00ff */
[----:B------:R-:W-:Y:S01]  /*22e0*/  UMOV UR5, 0x3eb0f5ff ;  /* 0x3eb0f5ff00057882 */ /* 0x000fe20000000000 */
[----:B------:R-:W-:Y:S01]  /*22f0*/  UMOV UR6, 0x3b39803f ;  /* 0x3b39803f00067882 */ /* 0x000fe20000000000 */
[----:B------:R-:W-:Y:S01]  /*2300*/  UMOV UR7, 0x3c7abc9e ;  /* 0x3c7abc9e00077882 */ /* 0x000fe20000000000 */
[----:B0-----:R-:W-:-:S10]  /*2310*/  DADD R6, -RZ, |R8| ;  /* 0x00000000ff067229 */ /* 0x001fd40000000508 */
[----:B------:R-:W-:Y:S01]  /*2320*/  ISETP.GT.U32.AND P0, PT, R7, 0xfffff, PT ;  /* 0x000fffff0700780c */ /* 0x000fe20003f04070 */
[----:B------:R-:W-:-:S12]  /*2330*/  IMAD.MOV.U32 R3, RZ, RZ, R7 ;  /* 0x000000ffff037224 */ /* 0x000fd800078e0007 */
[----:B------:R-:W-:-:S10]  /*2340*/  @!P0 DMUL R8, |R8|, 1.80143985094819840000e+16 ;  /* 0x4350000008088828 */ /* 0x000fd40000000200 */
[----:B------:R-:W-:Y:S01]  /*2350*/  @!P0 IMAD.MOV.U32 R3, RZ, RZ, R9 ;  /* 0x000000ffff038224 */ /* 0x000fe200078e0009 */
[----:B------:R-:W-:-:S04]  /*2360*/  @!P0 MOV R6, R8 ;  /* 0x0000000800068202 */ /* 0x000fc80000000f00 */
[----:B------:R-:W-:Y:S01]  /*2370*/  LOP3.LUT R3, R3, 0x800fffff, RZ, 0xc0, !PT ;  /* 0x800fffff03037812 */ /* 0x000fe200078ec0ff */
[----:B------:R-:W-:Y:S01]  /*2380*/  IMAD.MOV.U32 R12, RZ, RZ, R6 ;  /* 0x000000ffff0c7224 */ /* 0x000fe200078e0006 */
[----:B------:R-:W-:Y:S02]  /*2390*/  SHF.R.U32.HI R6, RZ, 0x14, R7 ;  /* 0x00000014ff067819 */ /* 0x000fe40000011607 */
[----:B------:R-:W-:Y:S02]  /*23a0*/  LOP3.LUT R13, R3, 0x3ff00000, RZ, 0xfc, !PT ;  /* 0x3ff00000030d7812 */ /* 0x000fe400078efcff */
[----:B------:R-:W-:Y:S01]  /*23b0*/  @!P0 LEA.HI R6, R9, 0xffffffca, RZ, 0xc ;  /* 0xffffffca09068811 */ /* 0x000fe200078f60ff */
[----:B------:R-:W-:Y:S01]  /*23c0*/  IMAD.MOV.U32 R9, RZ, RZ, 0x43300000 ;  /* 0x43300000ff097424 */ /* 0x000fe200078e00ff */
[----:B------:R-:W-:-:S03]  /*23d0*/  ISETP.GE.U32.AND P1, PT, R13, 0x3ff6a09f, PT ;  /* 0x3ff6a09f0d00780c */ /* 0x000fc60003f26070 */
[----:B------:R-:W-:-:S10]  /*23e0*/  VIADD R8, R6, 0xfffffc01 ;  /* 0xfffffc0106087836 */ /* 0x000fd40000000000 */
        /* <DEDUP_REMOVED lines=35> */
[----:B------:R-:W-:-:S05]  /*2620*/  DMUL R16, R10, R10 ;  /* 0x0000000a0a107228 */ /* 0x000fca0000000000 */
[----:B------:R-:W-:-:S03]  /*2630*/  DFMA R12, R20, R22, UR4 ;  /* 0x00000004140c7e2b */ /* 0x000fc60008000016 */
[----:B------:R-:W-:-:S05]  /*2640*/  DFMA R26, R10, R10, -R16 ;  /* 0x0000000a0a1a722b */ /* 0x000fca0000000810 */
[----:B------:R-:W-:Y:S01]  /*2650*/  DADD R24, -R12, UR4 ;  /* 0x000000040c187e29 */ /* 0x000fe20008000100 */
[----:B------:R-:W-:Y:S01]  /*2660*/  UMOV UR4, 0xb9e7b0 ;  /* 0x00b9e7b000047882 */ /* 0x000fe20000000000 */
[----:B------:R-:W-:-:S06]  /*2670*/  UMOV UR5, 0x3c46a4cb ;  /* 0x3c46a4cb00057882 */ /* 0x000fcc0000000000 */
[----:B------:R-:W-:Y:S02]  /*2680*/  DFMA R20, R20, R22, R24 ;  /* 0x000000161414722b */ /* 0x000fe40000000018 */
[----:B------:R-:W-:Y:S01]  /*2690*/  DMUL R22, R10, R16 ;  /* 0x000000100a167228 */ /* 0x000fe20000000000 */
[----:B------:R-:W-:Y:S01]  /*26a0*/  VIADD R25, R15, 0x100000 ;  /* 0x001000000f197836 */ /* 0x000fe20000000000 */
[----:B------:R-:W-:-:S04]  /*26b0*/  MOV R24, R14 ;  /* 0x0000000e00187202 */ /* 0x000fc80000000f00 */
[----:B------:R-:W-:Y:S01]  /*26c0*/  DADD R20, R20, -UR4 ;  /* 0x8000000414147e29 */ /* 0x000fe20008000000 */
[----:B------:R-:W-:Y:S01]  /*26d0*/  UMOV UR4, 0x80000000 ;  /* 0x8000000000047882 */ /* 0x000fe20000000000 */
[C---:B------:R-:W-:Y:S01]  /*26e0*/  DFMA R24, R10.reuse, R24, R26 ;  /* 0x000000180a18722b */ /* 0x040fe2000000001a */
[----:B------:R-:W-:Y:S01]  /*26f0*/  UMOV UR5, 0x43300000 ;  /* 0x4330000000057882 */ /* 0x000fe20000000000 */
[----:B------:R-:W-:Y:S02]  /*2700*/  DFMA R26, R10, R16, -R22 ;  /* 0x000000100a1a722b */ /* 0x000fe40000000816 */
[----:B------:R-:W-:Y:S01]  /*2710*/  DADD R8, R8, -UR4 ;  /* 0x8000000408087e29 */ /* 0x000fe20008000000 */
[----:B------:R-:W-:Y:S01]  /*2720*/  UMOV UR4, 0xfefa39ef ;  /* 0xfefa39ef00047882 */ /* 0x000fe20000000000 */
[----:B------:R-:W-:-:S04]  /*2730*/  UMOV UR5, 0x3fe62e42 ;  /* 0x3fe62e4200057882 */ /* 0x000fc80000000000 */
        /* <DEDUP_REMOVED lines=24> */
[----:B------:R-:W-:-:S08]  /*28c0*/  DFMA R14, R8, UR6, R14 ;  /* 0x00000006080e7c2b */ /* 0x000fd0000800000e */
[----:B------:R-:W-:-:S08]  /*28d0*/  DADD R8, R6, R14 ;  /* 0x0000000006087229 */ /* 0x000fd0000000000e */
[----:B------:R-:W-:Y:S02]  /*28e0*/  DADD R10, R6, -R8 ;  /* 0x00000000060a7229 */ /* 0x000fe40000000808 */
[----:B------:R-:W-:-:S06]  /*28f0*/  DMUL R6, R8, 4 ;  /* 0x4010000008067828 */ /* 0x000fcc0000000000 */
[----:B------:R-:W-:Y:S02]  /*2900*/  DADD R10, R14, R10 ;  /* 0x000000000e0a7229 */ /* 0x000fe4000000000a */
[----:B------:R-:W-:-:S08]  /*2910*/  DFMA R12, R8, 4, -R6 ;  /* 0x40100000080c782b */ /* 0x000fd00000000806 */
[----:B------:R-:W-:Y:S01]  /*2920*/  DFMA R12, R10, 4, R12 ;  /* 0x401000000a0c782b */ /* 0x000fe2000000000c */
[----:B------:R-:W-:Y:S01]  /*2930*/  MOV R10, 0x652b82fe ;  /* 0x652b82fe000a7802 */ /* 0x000fe20000000f00 */
[----:B------:R-:W-:-:S06]  /*2940*/  IMAD.MOV.U32 R11, RZ, RZ, 0x3ff71547 ;  /* 0x3ff71547ff0b7424 */ /* 0x000fcc00078e00ff */
        /* <DEDUP_REMOVED lines=48> */
[----:B------:R-:W-:Y:S01]  /*2c50*/  FSEL R7, R7, RZ, P0 ;  /* 0x000000ff07077208 */ /* 0x000fe20000000000 */
[----:B------:R-:W-:Y:S06]  /*2c60*/  @P1 BRA `(.L_x_1517) ;  /* 0x00000000001c1947 */ /* 0x000fec0003800000 */
[----:B------:R-:W-:-:S04]  /*2c70*/  LEA.HI R3, R10, R10, RZ, 0x1 ;  /* 0x0000000a0a037211 */ /* 0x000fc800078f08ff */
[----:B------:R-:W-:-:S05]  /*2c80*/  SHF.R.S32.HI R3, RZ, 0x1, R3 ;  /* 0x00000001ff037819 */ /* 0x000fca0000011403 */
[----:B------:R-:W-:Y:S02]  /*2c90*/  IMAD.IADD R6, R10, 0x1, -R3 ;  /* 0x000000010a067824 */ /* 0x000fe400078e0a03 */
[----:B------:R-:W-:-:S03]  /*2ca0*/  IMAD R15, R3, 0x100000, R15 ;  /* 0x00100000030f7824 */ /* 0x000fc600078e020f */
[----:B------:R-:W-:Y:S02]  /*2cb0*/  LEA R7, R6, 0x3ff00000, 0x14 ;  /* 0x3ff0000006077811 */ /* 0x000fe400078ea0ff */
[----:B------:R-:W-:-:S06]  /*2cc0*/  MOV R6, RZ ;  /* 0x000000ff00067202 */ /* 0x000fcc0000000f00 */
[----:B------:R-:W-:-:S11]  /*2cd0*/  DMUL R6, R14, R6 ;  /* 0x000000060e067228 */ /* 0x000fd60000000000 */
.L_x_1517:
[----:B------:R-:W-:Y:S02]  /*2ce0*/  DFMA R12, R12, R6, R6 ;  /* 0x000000060c0c722b */ /* 0x000fe40000000006 */
[----:B------:R-:W-:-:S08]  /*2cf0*/  DSETP.NEU.AND P0, PT, |R6|, +INF , PT ;  /* 0x7ff000000600742a */ /* 0x000fd00003f0d200 */
[----:B------:R-:W-:Y:S01]  /*2d00*/  FSEL R3, R6, R12, !P0 ;  /* 0x0000000c06037208 */ /* 0x000fe20004000000 */
[----:B------:R-:W-:Y:S01]  /*2d10*/  IMAD.MOV.U32 R6, RZ, RZ, R0 ;  /* 0x000000ffff067224 */ /* 0x000fe200078e0000 */
[----:B------:R-:W-:Y:S01]  /*2d20*/  FSEL R14, R7, R13, !P0 ;  /* 0x0000000d070e7208 */ /* 0x000fe20004000000 */
[----:B------:R-:W-:-:S04]  /*2d30*/  IMAD.MOV.U32 R7, RZ, RZ, 0x0 ;  /* 0x00000000ff077424 */ /* 0x000fc800078e00ff */
[----:B------:R-:W-:Y:S05]  /*2d40*/  RET.REL.NODEC R6 `(_Z15corr_inc_energyPdS_S_iidi) ;  /* 0xffffffd006ac7950 */ /* 0x000fea0003c3ffff */
.L_x_1518:
        /* <DEDUP_REMOVED lines=11> */
.L_x_1599:


//--------------------- .text._Z11plancktablePdS_S_idiii --------------------------
	.section	.text._Z11plancktablePdS_S_idiii,"ax",@progbits
	.align	128
        .global         _Z11plancktablePdS_S_idiii
        .type           _Z11plancktablePdS_S_idiii,@function
        .size           _Z11plancktablePdS_S_idiii,(.L_x_1600 - _Z11plancktablePdS_S_idiii)
        .other          _Z11plancktablePdS_S_idiii,@"STO_CUDA_ENTRY STV_DEFAULT"
_Z11plancktablePdS_S_idiii:
.text._Z11plancktablePdS_S_idiii:
[----:B------:R-:W-:Y:S01]  /*0000*/  LDC R1, c[0x0][0x37c] ;  /* 0x0000df00ff017b82 */ /* 0x000fe20000000800 */
[----:B------:R-:W0:Y:S01]  /*0010*/  S2R R0, SR_TID.Y ;  /* 0x0000000000007919 */ /* 0x000e220000002200 */
[----:B------:R-:W1:Y:S06]  /*0020*/  LDCU UR4, c[0x0][0x3ac] ;  /* 0x00007580ff0477ac */ /* 0x000e6c0008000800 */
[----:B------:R-:W2:Y:S01]  /*0030*/  LDC R3, c[0x0][0x360] ;  /* 0x0000d800ff037b82 */ /* 0x000ea20000000800 */
[----:B------:R-:W2:Y:S01]  /*0040*/  S2R R8, SR_TID.X ;  /* 0x0000000000087919 */ /* 0x000ea20000002100 */
[----:B------:R-:W3:Y:S06]  /*0050*/  LDCU UR8, c[0x0][0x398] ;  /* 0x00007300ff0877ac */ /* 0x000eec0008000800 */
[----:B------:R-:W0:Y:S08]  /*0060*/  S2UR UR7, SR_CTAID.Y ;  /* 0x00000000000779c3 */ /* 0x000e300000002600 */
[----:B------:R-:W0:Y:S01]  /*0070*/  LDC R5, c[0x0][0x364] ;  /* 0x0000d900ff057b82 */ /* 0x000e220000000800 */
[----:B-1----:R-:W-:-:S04]  /*0080*/  UIMAD.WIDE UR4, UR4, 0x66666667, URZ ;  /* 0x66666667040478a5 */ /* 0x002fc8000f8e02ff */
[----:B------:R-:W-:-:S03]  /*0090*/  USHF.R.U32.HI UR4, URZ, 0x1f, UR5 ;  /* 0x0000001fff047899 */ /* 0x000fc60008011605 */
[----:B------:R-:W2:Y:S01]  /*00a0*/  S2UR UR6, SR_CTAID.X ;  /* 0x00000000000679c3 */ /* 0x000ea20000002500 */
[----:B------:R-:W-:Y:S01]  /*00b0*/  ULEA.HI.SX32 UR4, UR5, UR4, 0x1e ;  /* 0x0000000405047291 */ /* 0x000fe2000f8ff2ff */
[----:B0-----:R-:W-:-:S05]  /*00c0*/  IMAD R0, R5, UR7, R0 ;  /* 0x0000000705007c24 */ /* 0x001fca000f8e0200 */
[----:B------:R-:W-:Y:S01]  /*00d0*/  ISETP.GT.AND P0, PT, R0, UR4, PT ;  /* 0x0000000400007c0c */ /* 0x000fe2000bf04270 */
[----:B--2---:R-:W-:-:S05]  /*00e0*/  IMAD R8, R3, UR6, R8 ;  /* 0x0000000603087c24 */ /* 0x004fca000f8e0208 */
[----:B---3--:R-:W-:-:S13]  /*00f0*/  ISETP.GE.OR P0, PT, R8, UR8, P0 ;  /* 0x0000000808007c0c */ /* 0x008fda0008706670 */
[----:B------:R-:W-:Y:S05]  /*0100*/  @P0 EXIT ;  /* 0x000000000000094d */ /* 0x000fea0003800000 */
[C---:B------:R-:W-:Y:S01]  /*0110*/  ISETP.GE.U32.AND P0, PT, R0.reuse, UR4, PT ;  /* 0x0000000400007c0c */ /* 0x040fe2000bf06070 */
[----:B------:R-:W0:Y:S01]  /*0120*/  LDC R7, c[0x0][0x3a8] ;  /* 0x0000ea00ff077b82 */ /* 0x000e220000000800 */
[----:B------:R-:W1:Y:S01]  /*0130*/  LDCU.64 UR10, c[0x0][0x3a0] ;  /* 0x00007400ff0a77ac */ /* 0x000e620008000a00 */
[----:B------:R-:W-:Y:S01]  /*0140*/  ISETP.NE.AND P1, PT, R0, UR4, PT ;  /* 0x0000000400007c0c */ /* 0x000fe2000bf25270 */
[----:B------:R-:W-:Y:S01]  /*0150*/  BSSY.RECONVERGENT B0, `(.L_x_1519) ;  /* 0x0000194000007945 */ /* 0x000fe20003800200 */
[----:B------:R-:W-:Y:S01]  /*0160*/  CS2R R46, SRZ ;  /* 0x00000000002e7805 */ /* 0x000fe2000001ff00 */
[----:B------:R-:W2:Y:S03]  /*0170*/  LDCU.64 UR6, c[0x0][0x358] ;  /* 0x00006b00ff0677ac */ /* 0x000ea60008000a00 */
[----:B------:R-:W3:Y:S01]  /*0180*/  LDC.64 R48, c[0x0][0x380] ;  /* 0x0000e000ff307b82 */ /* 0x000ee20000000a00 */
[----:B------:R-:W-:-:S07]  /*0190*/  UMOV UR5, 0x3f847ae1 ;  /* 0x3f847ae100057882 */ /* 0x000fce0000000000 */
[----:B------:R-:W4:Y:S01]  /*01a0*/  @!P0 LDC R6, c[0x0][0x3b0] ;  /* 0x0000ec00ff068b82 */ /* 0x000f220000000800 */
[----:B0-----:R-:W-:Y:S01]  /*01b0*/  IMAD R5, R7, UR4, R0 ;  /* 0x0000000407057c24 */ /* 0x001fe2000f8e0200 */
[----:B------:R-:W-:-:S03]  /*01c0*/  UMOV UR4, 0x47ae147b ;  /* 0x47ae147b00047882 */ /* 0x000fc60000000000 */
[C---:B----4-:R-:W-:Y:S02]  /*01d0*/  @!P0 IMAD R6, R5.reuse, R6, 0x1 ;  /* 0x0000000105068424 */ /* 0x050fe400078e0206 */
[----:B------:R-:W-:Y:S02]  /*01e0*/  IMAD R5, R5, UR8, R8 ;  /* 0x0000000805057c24 */ /* 0x000fe4000f8e0208 */
[----:B------:R-:W1:Y:S01]  /*01f0*/  @!P0 I2F.F64 R2, R6 ;  /* 0x0000000600028312 */ /* 0x000e620000201c00 */
[----:B------:R-:W-:Y:S01]  /*0200*/  ISETP.NE.AND P0, PT, R7, 0x9, PT ;  /* 0x000000090700780c */ /* 0x000fe20003f05270 */
[----:B---3--:R-:W-:-:S05]  /*0210*/  IMAD.WIDE R48, R5, 0x8, R48 ;  /* 0x0000000805307825 */ /* 0x008fca00078e0230 */
[----:B--2---:R0:W-:Y:S01]  /*0220*/  STG.E.64 desc[UR6][R48.64], RZ ;  /* 0x000000ff30007986 */ /* 0x0041e2000c101b06 */
[----:B-1----:R-:W-:Y:S02]  /*0230*/  FSEL R5, R2, UR10, P1 ;  /* 0x0000000a02057c08 */ /* 0x002fe40008800000 */
[----:B------:R-:W-:Y:S02]  /*0240*/  FSEL R7, R3, UR11, P1 ;  /* 0x0000000b03077c08 */ /* 0x000fe40008800000 */
[----:B------:R-:W-:Y:S02]  /*0250*/  FSEL R4, R5, R2, !P0 ;  /* 0x0000000205047208 */ /* 0x000fe40004000000 */
[----:B------:R-:W-:-:S06]  /*0260*/  FSEL R5, R7, R3, !P0 ;  /* 0x0000000307057208 */ /* 0x000fcc0004000000 */
[----:B------:R-:W-:-:S14]  /*0270*/  DSETP.GT.AND P0, PT, R4, UR4, PT ;  /* 0x0000000404007e2a */ /* 0x000fdc000bf04000 */
[----:B0-----:R-:W-:Y:S05]  /*0280*/  @!P0 BRA `(.L_x_1520) ;  /* 0x0000001800008947 */ /* 0x001fea0003800000 */
[----:B------:R-:W0:Y:S01]  /*0290*/  MUFU.RCP64H R7, 8.98754667186705399808e+20 ;  /* 0x44485c5d00077908 */ /* 0x000e220000001800 */
[----:B------:R-:W-:Y:S01]  /*02a0*/  IMAD.MOV.U32 R16, RZ, RZ, -0x175fbaa3 ;  /* 0xe8a0455dff107424 */ /* 0x000fe200078e00ff */
[C---:B------:R-:W-:Y:S01]  /*02b0*/  DMUL R2, R4.reuse, R4 ;  /* 0x0000000404027228 */ /* 0x040fe20000000000 */
[----:B------:R-:W-:Y:S01]  /*02c0*/  IMAD.MOV.U32 R17, RZ, RZ, 0x44485c5d ;  /* 0x44485c5dff117424 */ /* 0x000fe200078e00ff */
[----:B------:R-:W-:Y:S01]  /*02d0*/  UMOV UR4, 0x4f8aec58 ;  /* 0x4f8aec5800047882 */ /* 0x000fe20000000000 */
[----:B------:R-:W-:Y:S01]  /*02e0*/  IMAD.MOV.U32 R6, RZ, RZ, 0x1 ;  /* 0x00000001ff067424 */ /* 0x000fe200078e00ff */
[----:B------:R-:W-:Y:S01]  /*02f0*/  UMOV UR5, 0x4311bfdb ;  /* 0x4311bfdb00057882 */ /* 0x000fe20000000000 */
[----:B------:R-:W-:Y:S03]  /*0300*/  BSSY.RECONVERGENT B1, `(.L_x_1521) ;  /* 0x0000017000017945 */ /* 0x000fe60003800200 */
[----:B------:R-:W-:-:S02]  /*0310*/  DMUL R2, R4, R2 ;  /* 0x0000000204027228 */ /* 0x000fc40000000000 */
[----:B0-----:R-:W-:-:S06]  /*0320*/  DFMA R10, R6, -R16, 1 ;  /* 0x3ff00000060a742b */ /* 0x001fcc0000000810 */
[----:B------:R-:W-:Y:S02]  /*0330*/  DMUL R2, R4, R2 ;  /* 0x0000000204027228 */ /* 0x000fe40000000000 */
[----:B------:R-:W-:-:S08]  /*0340*/  DFMA R10, R10, R10, R10 ;  /* 0x0000000a0a0a722b */ /* 0x000fd0000000000a */
[----:B------:R-:W-:Y:S02]  /*0350*/  DFMA R10, R6, R10, R6 ;  /* 0x0000000a060a722b */ /* 0x000fe40000000006 */
[----:B------:R-:W-:-:S06]  /*0360*/  DMUL R6, R2, UR4 ;  /* 0x0000000402067c28 */ /* 0x000fcc0008000000 */
[----:B------:R-:W-:Y:S02]  /*0370*/  DFMA R12, R10, -R16, 1 ;  /* 0x3ff000000a0c742b */ /* 0x000fe40000000810 */
[----:B------:R-:W-:-:S06]  /*0380*/  DFMA R14, R2, UR4, R6 ;  /* 0x00000004020e7c2b */ /* 0x000fcc0008000006 */
[----:B------:R-:W-:-:S04]  /*0390*/  DFMA R12, R10, R12, R10 ;  /* 0x0000000c0a0c722b */ /* 0x000fc8000000000a */
[----:B------:R-:W-:-:S04]  /*03a0*/  FSETP.GEU.AND P1, PT, |R15|, 6.5827683646048100446e-37, PT ;  /* 0x036000000f00780b */ /* 0x000fc80003f2e200 */
[----:B------:R-:W-:-:S08]  /*03b0*/  DMUL R6, R14, R12 ;  /* 0x0000000c0e067228 */ /* 0x000fd00000000000 */
[----:B------:R-:W-:-:S08]  /*03c0*/  DFMA R2, R6, -R16, R14 ;  /* 0x800000100602722b */ /* 0x000fd0000000000e */
[----:B------:R-:W-:-:S10]  /*03d0*/  DFMA R6, R12, R2, R6 ;  /* 0x000000020c06722b */ /* 0x000fd40000000006 */
[----:B------:R-:W-:-:S05]  /*03e0*/  FFMA R0, RZ, 801.44317626953125, R7 ;  /* 0x44485c5dff007823 */ /* 0x000fca0000000007 */
[----:B------:R-:W-:-:S13]  /*03f0*/  FSETP.GT.AND P0, PT, |R0|, 1.469367938527859385e-39, PT ;  /* 0x001000000000780b */ /* 0x000fda0003f04200 */
[----:B------:R-:W-:Y:S05]  /*0400*/  @P0 BRA P1, `(.L_x_1522) ;  /* 0x0000000000180947 */ /* 0x000fea0000800000 */
[----:B------:R-:W-:Y:S01]  /*0410*/  IMAD.MOV.U32 R16, RZ, RZ, -0x175fbaa3 ;  /* 0xe8a0455dff107424 */ /* 0x000fe200078e00ff */
[----:B------:R-:W-:Y:S02]  /*0420*/  MOV R17, 0x44485c5d ;  /* 0x44485c5d00117802 */ /* 0x000fe40000000f00 */
[----:B------:R-:W-:-:S07]  /*0430*/  MOV R10, 0x450 ;  /* 0x00000450000a7802 */ /* 0x000fce0000000f00 */
[----:B------:R-:W-:Y:S05]  /*0440*/  CALL.REL.NOINC `($__internal_35_$__cuda_sm20_div_rn_f64_full) ;  /* 0x0000001800007944 */ /* 0x000fea0003c00000 */
[----:B------:R-:W-:Y:S02]  /*0450*/  IMAD.MOV.U32 R6, RZ, RZ, R50 ;  /* 0x000000ffff067224 */ /* 0x000fe400078e0032 */
[----:B------:R-:W-:-:S07]  /*0460*/  IMAD.MOV.U32 R7, RZ, RZ, R51 ;  /* 0x000000ffff077224 */ /* 0x000fce00078e0033 */
.L_x_1522:
[----:B------:R-:W-:Y:S05]  /*0470*/  BSYNC.RECONVERGENT B1 ;  /* 0x0000000000017941 */ /* 0x000fea0003800200 */
.L_x_1521:
[----:B------:R-:W0:Y:S02]  /*0480*/  LDC.64 R20, c[0x0][0x388] ;  /* 0x0000e200ff147b82 */ /* 0x000e240000000a00 */
[----:B0-----:R-:W-:-:S05]  /*0490*/  IMAD.WIDE R20, R8, 0x8, R20 ;  /* 0x0000000808147825 */ /* 0x001fca00078e0214 */
[----:B------:R-:W2:Y:S01]  /*04a0*/  LDG.E.64 R2, desc[UR6][R20.64+0x8] ;  /* 0x0000080614027981 */ /* 0x000ea2000c1e1b00 */
[----:B------:R-:W-:Y:S01]  /*04b0*/  UMOV UR4, 0xa8ba67b5 ;  /* 0xa8ba67b500047882 */ /* 0x000fe20000000000 */
[----:B------:R-:W-:Y:S01]  /*04c0*/  UMOV UR5, 0x3ca3e5b1 ;  /* 0x3ca3e5b100057882 */ /* 0x000fe20000000000 */
[----:B------:R-:W-:Y:S01]  /*04d0*/  BSSY.RECONVERGENT B1, `(.L_x_1523) ;  /* 0x0000018000017945 */ /* 0x000fe20003800200 */
[----:B--2---:R-:W-:Y:S01]  /*04e0*/  DMUL R2, R2, UR4 ;  /* 0x0000000402027c28 */ /* 0x004fe20008000000 */
[----:B------:R-:W-:Y:S01]  /*04f0*/  UMOV UR4, 0x938ac5d ;  /* 0x0938ac5d00047882 */ /* 0x000fe20000000000 */
[----:B------:R-:W-:-:S06]  /*0500*/  UMOV UR5, 0x3caca0b1 ;  /* 0x3caca0b100057882 */ /* 0x000fcc0000000000 */
        /* <DEDUP_REMOVED lines=15> */
[----:B------:R-:W-:Y:S02]  /*0600*/  MOV R15, 0x3caca0b1 ;  /* 0x3caca0b1000f7802 */ /* 0x000fe40000000f00 */
[----:B------:R-:W-:-:S07]  /*0610*/  MOV R10, 0x630 ;  /* 0x00000630000a7802 */ /* 0x000fce0000000f00 */
[----:B------:R-:W-:Y:S05]  /*0620*/  CALL.REL.NOINC `($__internal_35_$__cuda_sm20_div_rn_f64_full) ;  /* 0x0000001400887944 */ /* 0x000fea0003c00000 */
[----:B------:R-:W-:Y:S02]  /*0630*/  IMAD.MOV.U32 R2, RZ, RZ, R50 ;  /* 0x000000ffff027224 */ /* 0x000fe400078e0032 */
[----:B------:R-:W-:-:S07]  /*0640*/  IMAD.MOV.U32 R3, RZ, RZ, R51 ;  /* 0x000000ffff037224 */ /* 0x000fce00078e0033 */
.L_x_1524:
[----:B------:R-:W-:Y:S05]  /*0650*/  BSYNC.RECONVERGENT B1 ;  /* 0x0000000000017941 */ /* 0x000fea0003800200 */
.L_x_1523:
        /* <DEDUP_REMOVED lines=27> */
.L_x_1526:
[----:B------:R-:W-:Y:S05]  /*0810*/  BSYNC.RECONVERGENT B1 ;  /* 0x0000000000017941 */ /* 0x000fea0003800200 */
.L_x_1525:
[----:B------:R-:W-:Y:S01]  /*0820*/  DSETP.GEU.AND P0, PT, R4, R2, PT ;  /* 0x000000020400722a */ /* 0x000fe20003f0e000 */
[----:B------:R-:W-:Y:S01]  /*0830*/  IMAD.MOV.U32 R0, RZ, RZ, 0x1 ;  /* 0x00000001ff007424 */ /* 0x000fe200078e00ff */
[----:B------:R-:W-:Y:S01]  /*0840*/  MOV R31, 0x3ff00000 ;  /* 0x3ff00000001f7802 */ /* 0x000fe20000000f00 */
[----:B------:R-:W-:Y:S01]  /*0850*/  IMAD.MOV.U32 R30, RZ, RZ, 0x0 ;  /* 0x00000000ff1e7424 */ /* 0x000fe200078e00ff */
[----:B------:R-:W-:Y:S02]  /*0860*/  CS2R R46, SRZ ;  /* 0x00000000002e7805 */ /* 0x000fe4000001ff00 */
[----:B------:R-:W-:Y:S02]  /*0870*/  FSEL R44, R4, R2, !P0 ;  /* 0x00000002042c7208 */ /* 0x000fe40004000000 */
[----:B------:R-:W-:Y:S02]  /*0880*/  FSEL R45, R5, R3, !P0 ;  /* 0x00000003052d7208 */ /* 0x000fe40004000000 */
[----:B------:R-:W-:-:S02]  /*0890*/  FSEL R42, R2, R4, !P0 ;  /* 0x00000004022a7208 */ /* 0x000fc40004000000 */
[----:B------:R-:W-:Y:S02]  /*08a0*/  FSEL R43, R3, R5, !P0 ;  /* 0x00000005032b7208 */ /* 0x000fe40004000000 */
[C---:B------:R-:W-:Y:S02]  /*08b0*/  DMUL R36, R44.reuse, R44 ;  /* 0x0000002c2c247228 */ /* 0x040fe40000000000 */
[----:B------:R-:W-:Y:S02]  /*08c0*/  DMUL R40, R44, 6 ;  /* 0x401800002c287828 */ /* 0x000fe40000000000 */
[----:B------:R-:W-:-:S04]  /*08d0*/  DMUL R32, R42, R42 ;  /* 0x0000002a2a207228 */ /* 0x000fc80000000000 */
[----:B------:R-:W-:Y:S02]  /*08e0*/  DMUL R38, R44, R36 ;  /* 0x000000242c267228 */ /* 0x000fe40000000000 */
[----:B------:R-:W-:Y:S02]  /*08f0*/  DMUL R36, R36, 3 ;  /* 0x4008000024247828 */ /* 0x000fe40000000000 */
[----:B------:R-:W-:Y:S02]  /*0900*/  DMUL R34, R42, R32 ;  /* 0x000000202a227228 */ /* 0x000fe40000000000 */
[----:B------:R-:W-:-:S11]  /*0910*/  DMUL R32, R32, 3 ;  /* 0x4008000020207828 */ /* 0x000fd60000000000 */
.L_x_1544:
[----:B------:R-:W-:Y:S01]  /*0920*/  DMUL R2, R44, -R30 ;  /* 0x8000001e2c027228 */ /* 0x000fe20000000000 */
[----:B------:R-:W-:Y:S01]  /*0930*/  IMAD.MOV.U32 R10, RZ, RZ, 0x652b82fe ;  /* 0x652b82feff0a7424 */ /* 0x000fe200078e00ff */
[----:B------:R-:W-:Y:S01]  /*0940*/  MOV R54, 0x3b39803f ;  /* 0x3b39803f00367802 */ /* 0x000fe20000000f00 */
[----:B------:R-:W-:Y:S01]  /*0950*/  IMAD.MOV.U32 R11, RZ, RZ, 0x3ff71547 ;  /* 0x3ff71547ff0b7424 */ /* 0x000fe200078e00ff */
[----:B------:R-:W-:Y:S01]  /*0960*/  MOV R13, 0x3e928af3 ;  /* 0x3e928af3000d7802 */ /* 0x000fe20000000f00 */
[----:B------:R-:W-:Y:S01]  /*0970*/  IMAD.MOV.U32 R16, RZ, RZ, -0x105c611 ;  /* 0xfefa39efff107424 */ /* 0x000fe200078e00ff */
[----:B------:R-:W-:Y:S01]  /*0980*/  MOV R52, 0xb ;  /* 0x0000000b00347802 */ /* 0x000fe20000000f00 */
[----:B------:R-:W-:Y:S01]  /*0990*/  IMAD.MOV.U32 R17, RZ, RZ, 0x3fe62e42 ;  /* 0x3fe62e42ff117424 */ /* 0x000fe200078e00ff */
[----:B------:R-:W-:Y:S01]  /*09a0*/  BSSY.RECONVERGENT B1, `(.L_x_1527) ;  /* 0x0000033000017945 */ /* 0x000fe20003800200 */
[----:B------:R-:W-:Y:S01]  /*09b0*/  DFMA R56, R2, R10, 6.75539944105574400000e+15 ;  /* 0x433800000238742b */ /* 0x000fe2000000000a */
[----:B------:R-:W-:Y:S01]  /*09c0*/  IMAD.MOV.U32 R55, RZ, RZ, 0x3c7abc9e ;  /* 0x3c7abc9eff377424 */ /* 0x000fe200078e00ff */
[----:B------:R-:W-:Y:S01]  /*09d0*/  FSETP.GEU.AND P0, PT, |R3|, 4.1917929649353027344, PT ;  /* 0x4086232b0300780b */ /* 0x000fe20003f0e200 */
[----:B------:R-:W-:-:S02]  /*09e0*/  IMAD.MOV.U32 R12, RZ, RZ, -0x35dec16 ;  /* 0xfca213eaff0c7424 */ /* 0x000fc400078e00ff */
[----:B------:R-:W-:Y:S02]  /*09f0*/  IMAD.MOV.U32 R14, RZ, RZ, 0x62401315 ;  /* 0x62401315ff0e7424 */ /* 0x000fe400078e00ff */
[----:B------:R-:W-:Y:S01]  /*0a00*/  IMAD.MOV.U32 R15, RZ, RZ, 0x3ec71dee ;  /* 0x3ec71deeff0f7424 */ /* 0x000fe200078e00ff */
[----:B------:R-:W-:Y:S01]  /*0a10*/  DADD R58, R56, -6.75539944105574400000e+15 ;  /* 0xc3380000383a7429 */ /* 0x000fe20000000000 */
[----:B------:R-:W-:Y:S02]  /*0a20*/  IMAD.MOV.U32 R50, RZ, RZ, 0x55555511 ;  /* 0x55555511ff327424 */ /* 0x000fe400078e00ff */
[----:B------:R-:W-:Y:S02]  /*0a30*/  IMAD.MOV.U32 R51, RZ, RZ, 0x3fc55555 ;  /* 0x3fc55555ff337424 */ /* 0x000fe400078e00ff */
[----:B------:R-:W-:-:S03]  /*0a40*/  IMAD.MOV.U32 R53, RZ, RZ, 0x3fe00000 ;  /* 0x3fe00000ff357424 */ /* 0x000fc600078e00ff */
[----:B------:R-:W-:-:S08]  /*0a50*/  DFMA R4, R58, -R16, R2 ;  /* 0x800000103a04722b */ /* 0x000fd00000000002 */
[----:B------:R-:W-:Y:S01]  /*0a60*/  DFMA R58, R58, -R54, R4 ;  /* 0x800000363a3a722b */ /* 0x000fe20000000004 */
[----:B------:R-:W-:Y:S02]  /*0a70*/  IMAD.MOV.U32 R4, RZ, RZ, 0x69ce2bdf ;  /* 0x69ce2bdfff047424 */ /* 0x000fe400078e00ff */
[----:B------:R-:W-:-:S06]  /*0a80*/  IMAD.MOV.U32 R5, RZ, RZ, 0x3e5ade15 ;  /* 0x3e5ade15ff057424 */ /* 0x000fcc00078e00ff */
[----:B------:R-:W-:-:S08]  /*0a90*/  DFMA R18, R58, R4, R12 ;  /* 0x000000043a12722b */ /* 0x000fd0000000000c */
[----:B------:R-:W-:Y:S01]  /*0aa0*/  DFMA R20, R58, R18, R14 ;  /* 0x000000123a14722b */ /* 0x000fe2000000000e */
[----:B------:R-:W-:Y:S02]  /*0ab0*/  IMAD.MOV.U32 R18, RZ, RZ, 0x7c89eb71 ;  /* 0x7c89eb71ff127424 */ /* 0x000fe400078e00ff */
[----:B------:R-:W-:-:S06]  /*0ac0*/  IMAD.MOV.U32 R19, RZ, RZ, 0x3efa0199 ;  /* 0x3efa0199ff137424 */ /* 0x000fcc00078e00ff */
[----:B------:R-:W-:Y:S01]  /*0ad0*/  DFMA R22, R58, R20, R18 ;  /* 0x000000143a16722b */ /* 0x000fe20000000012 */
[----:B------:R-:W-:Y:S01]  /*0ae0*/  MOV R20, 0x14761f65 ;  /* 0x14761f6500147802 */ /* 0x000fe20000000f00 */
[----:B------:R-:W-:-:S06]  /*0af0*/  IMAD.MOV.U32 R21, RZ, RZ, 0x3f2a01a0 ;  /* 0x3f2a01a0ff157424 */ /* 0x000fcc00078e00ff */
[----:B------:R-:W-:Y:S01]  /*0b00*/  DFMA R24, R58, R22, R20 ;  /* 0x000000163a18722b */ /* 0x000fe20000000014 */
[----:B------:R-:W-:Y:S02]  /*0b10*/  IMAD.MOV.U32 R22, RZ, RZ, 0x1852b7af ;  /* 0x1852b7afff167424 */ /* 0x000fe400078e00ff */
[----:B------:R-:W-:-:S06]  /*0b20*/  IMAD.MOV.U32 R23, RZ, RZ, 0x3f56c16c ;  /* 0x3f56c16cff177424 */ /* 0x000fcc00078e00ff */
[----:B------:R-:W-:Y:S01]  /*0b30*/  DFMA R26, R58, R24, R22 ;  /* 0x000000183a1a722b */ /* 0x000fe20000000016 */
[----:B------:R-:W-:Y:S01]  /*0b40*/  IMAD.MOV.U32 R24, RZ, RZ, 0x11122322 ;  /* 0x11122322ff187424 */ /* 0x000fe200078e00ff */
[----:B------:R-:W-:-:S06]  /*0b50*/  MOV R25, 0x3f811111 ;  /* 0x3f81111100197802 */ /* 0x000fcc0000000f00 */
[----:B------:R-:W-:Y:S01]  /*0b60*/  DFMA R28, R58, R26, R24 ;  /* 0x0000001a3a1c722b */ /* 0x000fe20000000018 */
[----:B------:R-:W-:Y:S02]  /*0b70*/  IMAD.MOV.U32 R26, RZ, RZ, 0x555502a1 ;  /* 0x555502a1ff1a7424 */ /* 0x000fe400078e00ff */
[----:B------:R-:W-:-:S06]  /*0b80*/  IMAD.MOV.U32 R27, RZ, RZ, 0x3fa55555 ;  /* 0x3fa55555ff1b7424 */ /* 0x000fcc00078e00ff */
[----:B------:R-:W-:-:S08]  /*0b90*/  DFMA R28, R58, R28, R26 ;  /* 0x0000001c3a1c722b */ /* 0x000fd0000000001a */
[----:B------:R-:W-:-:S08]  /*0ba0*/  DFMA R28, R58, R28, R50 ;  /* 0x0000001c3a1c722b */ /* 0x000fd00000000032 */
[----:B------:R-:W-:-:S08]  /*0bb0*/  DFMA R28, R58, R28, R52 ;  /* 0x0000001c3a1c722b */ /* 0x000fd00000000034 */
[----:B------:R-:W-:-:S08]  /*0bc0*/  DFMA R28, R58, R28, 1 ;  /* 0x3ff000003a1c742b */ /* 0x000fd0000000001c */
[----:B------:R-:W-:-:S10]  /*0bd0*/  DFMA R58, R58, R28, 1 ;  /* 0x3ff000003a3a742b */ /* 0x000fd4000000001c */
[----:B------:R-:W-:Y:S02]  /*0be0*/  IMAD R29, R56, 0x100000, R59 ;  /* 0x00100000381d7824 */ /* 0x000fe400078e023b */
[----:B------:R-:W-:Y:S01]  /*0bf0*/  IMAD.MOV.U32 R28, RZ, RZ, R58 ;  /* 0x000000ffff1c7224 */ /* 0x000fe200078e003a */
[----:B------:R-:W-:Y:S06]  /*0c00*/  @!P0 BRA `(.L_x_1528) ;  /* 0x0000000000308947 */ /* 0x000fec0003800000 */
[----:B------:R-:W-:Y:S01]  /*0c10*/  FSETP.GEU.AND P1, PT, |R3|, 4.2275390625, PT ;  /* 0x408748000300780b */ /* 0x000fe20003f2e200 */
[C---:B------:R-:W-:Y:S02]  /*0c20*/  DSETP.GEU.AND P0, PT, R2.reuse, RZ, PT ;  /* 0x000000ff0200722a */ /* 0x040fe40003f0e000 */
[----:B------:R-:W-:-:S10]  /*0c30*/  DADD R2, R2, +INF ;  /* 0x7ff0000002027429 */ /* 0x000fd40000000000 */
[----:B------:R-:W-:Y:S02]  /*0c40*/  @!P1 LEA.HI R9, R56, R56, RZ, 0x1 ;  /* 0x0000003838099211 */ /* 0x000fe400078f08ff */
[----:B------:R-:W-:Y:S01]  /*0c50*/  FSEL R28, R2, RZ, P0 ;  /* 0x000000ff021c7208 */ /* 0x000fe20000000000 */
[----:B------:R-:W-:Y:S01]  /*0c60*/  @!P1 IMAD.MOV.U32 R2, RZ, RZ, RZ ;  /* 0x000000ffff029224 */ /* 0x000fe200078e00ff */
[----:B------:R-:W-:Y:S02]  /*0c70*/  @!P1 SHF.R.S32.HI R9, RZ, 0x1, R9 ;  /* 0x00000001ff099819 */ /* 0x000fe40000011409 */
[----:B------:R-:W-:Y:S02]  /*0c80*/  FSEL R29, R3, RZ, P0 ;  /* 0x000000ff031d7208 */ /* 0x000fe40000000000 */
[----:B------:R-:W-:Y:S01]  /*0c90*/  @!P1 LEA R59, R9, R59, 0x14 ;  /* 0x0000003b093b9211 */ /* 0x000fe200078ea0ff */
[----:B------:R-:W-:-:S05]  /*0ca0*/  @!P1 IMAD.IADD R56, R56, 0x1, -R9 ;  /* 0x0000000138389824 */ /* 0x000fca00078e0a09 */
[----:B------:R-:W-:-:S06]  /*0cb0*/  @!P1 LEA R3, R56, 0x3ff00000, 0x14 ;  /* 0x3ff0000038039811 */ /* 0x000fcc00078ea0ff */
[----:B------:R-:W-:-:S11]  /*0cc0*/  @!P1 DMUL R28, R58, R2 ;  /* 0x000000023a1c9228 */ /* 0x000fd60000000000 */
.L_x_1528:
[----:B------:R-:W-:Y:S05]  /*0cd0*/  BSYNC.RECONVERGENT B1 ;  /* 0x0000000000017941 */ /* 0x000fea0003800200 */
.L_x_1527:
[----:B------:R-:W-:Y:S01]  /*0ce0*/  DMUL R2, R42, -R30 ;  /* 0x8000001e2a027228 */ /* 0x000fe20000000000 */
[----:B------:R-:W-:Y:S07]  /*0cf0*/  BSSY.RECONVERGENT B1, `(.L_x_1529) ;  /* 0x0000033000017945 */ /* 0x000fee0003800200 */
[----:B------:R-:W-:Y:S02]  /*0d00*/  DFMA R10, R2, R10, 6.75539944105574400000e+15 ;  /* 0x43380000020a742b */ /* 0x000fe4000000000a */
[----:B------:R-:W-:-:S06]  /*0d10*/  FSETP.GEU.AND P0, PT, |R3|, 4.1917929649353027344, PT ;  /* 0x4086232b0300780b */ /* 0x000fcc0003f0e200 */
[----:B------:R-:W-:-:S08]  /*0d20*/  DADD R56, R10, -6.75539944105574400000e+15 ;  /* 0xc33800000a387429 */ /* 0x000fd00000000000 */
[----:B------:R-:W-:-:S08]  /*0d30*/  DFMA R16, R56, -R16, R2 ;  /* 0x800000103810722b */ /* 0x000fd00000000002 */
[----:B------:R-:W-:Y:S01]  /*0d40*/  DFMA R54, R56, -R54, R16 ;  /* 0x800000363836722b */ /* 0x000fe20000000010 */
[----:B------:R-:W-:-:S04]  /*0d50*/  IMAD R57, R0, R0, RZ ;  /* 0x0000000000397224 */ /* 0x000fc800078e02ff */
[----:B------:R-:W-:-:S03]  /*0d60*/  IMAD R9, R57, R0, RZ ;  /* 0x0000000039097224 */ /* 0x000fc600078e02ff */
[----:B------:R-:W-:Y:S01]  /*0d70*/  DFMA R12, R54, R4, R12 ;  /* 0x00000004360c722b */ /* 0x000fe2000000000c */
[----:B------:R-:W-:Y:S02]  /*0d80*/  IMAD R16, R9, R0, RZ ;  /* 0x0000000009107224 */ /* 0x000fe400078e02ff */
[----:B------:R-:W-:-:S04]  /*0d90*/  IMAD.MOV.U32 R4, RZ, RZ, 0x1 ;  /* 0x00000001ff047424 */ /* 0x000fc800078e00ff */
[----:B------:R-:W0:Y:S01]  /*0da0*/  I2F.F64.U32 R16, R16 ;  /* 0x0000001000107312 */ /* 0x000e220000201800 */
[----:B------:R-:W-:-:S08]  /*0db0*/  DFMA R12, R54, R12, R14 ;  /* 0x0000000c360c722b */ /* 0x000fd0000000000e */
[C---:B------:R-:W-:Y:S01]  /*0dc0*/  DFMA R12, R54.reuse, R12, R18 ;  /* 0x0000000c360c722b */ /* 0x040fe20000000012 */
[----:B0-----:R-:W0:Y:S07]  /*0dd0*/  MUFU.RCP64H R5, R17 ;  /* 0x0000001100057308 */ /* 0x001e2e0000001800 */
[----:B------:R-:W-:-:S08]  /*0de0*/  DFMA R12, R54, R12, R20 ;  /* 0x0000000c360c722b */ /* 0x000fd00000000014 */
[----:B------:R-:W-:Y:S02]  /*0df0*/  DFMA R12, R54, R12, R22 ;  /* 0x0000000c360c722b */ /* 0x000fe40000000016 */
[----:B0-----:R-:W-:-:S06]  /*0e00*/  DFMA R14, -R16, R4, 1 ;  /* 0x3ff00000100e742b */ /* 0x001fcc0000000104 */
[----:B------:R-:W-:Y:S01]  /*0e10*/  DFMA R12, R54, R12, R24 ;  /* 0x0000000c360c722b */ /* 0x000fe20000000018 */
[----:B------:R0:W1:Y:S01]  /*0e20*/  I2F.F64.U32 R24, R9 ;  /* 0x0000000900187312 */ /* 0x0000620000201800 */
[----:B------:R-:W-:-:S06]  /*0e30*/  DFMA R14, R14, R14, R14 ;  /* 0x0000000e0e0e722b */ /* 0x000fcc000000000e */
[----:B------:R-:W-:Y:S01]  /*0e40*/  DFMA R12, R54, R12, R26 ;  /* 0x0000000c360c722b */ /* 0x000fe2000000001a */
[----:B------:R0:W2:Y:S01]  /*0e50*/  I2F.F64.U32 R26, R57 ;  /* 0x00000039001a7312 */ /* 0x0000a20000201800 */
[----:B------:R-:W-:-:S06]  /*0e60*/  DFMA R14, R4, R14, R4 ;  /* 0x0000000e040e722b */ /* 0x000fcc0000000004 */
[----:B------:R-:W-:Y:S02]  /*0e70*/  DFMA R12, R54, R12, R50 ;  /* 0x0000000c360c722b */ /* 0x000fe40000000032 */
[----:B------:R-:W-:-:S06]  /*0e80*/  DFMA R4, -R16, R14, 1 ;  /* 0x3ff000001004742b */ /* 0x000fcc000000010e */
[----:B------:R-:W-:Y:S02]  /*0e90*/  DFMA R12, R54, R12, R52 ;  /* 0x0000000c360c722b */ /* 0x000fe40000000034 */
[----:B------:R-:W-:-:S06]  /*0ea0*/  DFMA R4, R14, R4, R14 ;  /* 0x000000040e04722b */ /* 0x000fcc000000000e */
[----:B------:R-:W-:Y:S02]  /*0eb0*/  DFMA R12, R54, R12, 1 ;  /* 0x3ff00000360c742b */ /* 0x000fe4000000000c */
[----:B------:R-:W-:-:S06]  /*0ec0*/  DMUL R14, R4, 6 ;  /* 0x40180000040e7828 */ /* 0x000fcc0000000000 */
[----:B------:R-:W-:Y:S02]  /*0ed0*/  DFMA R12, R54, R12, 1 ;  /* 0x3ff00000360c742b */ /* 0x000fe4000000000c */
[----:B------:R-:W-:-:S08]  /*0ee0*/  DFMA R18, -R16, R14, 6 ;  /* 0x401800001012742b */ /* 0x000fd0000000010e */
[----:B------:R-:W-:Y:S02]  /*0ef0*/  IMAD R23, R10, 0x100000, R13 ;  /* 0x001000000a177824 */ /* 0x000fe400078e020d */
[----:B------:R-:W-:Y:S01]  /*0f00*/  IMAD.MOV.U32 R22, RZ, RZ, R12 ;  /* 0x000000ffff167224 */ /* 0x000fe200078e000c */
[----:B------:R-:W-:-:S10]  /*0f10*/  DFMA R4, R4, R18, R14 ;  /* 0x000000120404722b */ /* 0x000fd4000000000e */
[----:B------:R-:W-:-:S05]  /*0f20*/  FFMA R14, RZ, R17, R5 ;  /* 0x00000011ff0e7223 */ /* 0x000fca0000000005 */
[----:B------:R-:W-:Y:S01]  /*0f30*/  FSETP.GT.AND P2, PT, |R14|, 1.469367938527859385e-39, PT ;  /* 0x001000000e00780b */ /* 0x000fe20003f44200 */
[----:B012---:R-:W-:-:S12]  /*0f40*/  @!P0 BRA `(.L_x_1530) ;  /* 0x0000000000348947 */ /* 0x007fd80003800000 */
        /* <DEDUP_REMOVED lines=13> */
.L_x_1530:
[----:B------:R-:W-:Y:S05]  /*1020*/  BSYNC.RECONVERGENT B1 ;  /* 0x0000000000017941 */ /* 0x000fea0003800200 */
.L_x_1529:
[----:B------:R-:W-:Y:S05]  /*1030*/  @P2 BRA `(.L_x_1531) ;  /* 0x0000000000182947 */ /* 0x000fea0003800000 */
[----:B------:R-:W-:Y:S01]  /*1040*/  IMAD.MOV.U32 R14, RZ, RZ, RZ ;  /* 0x000000ffff0e7224 */ /* 0x000fe200078e00ff */
[----:B------:R-:W-:Y:S02]  /*1050*/  MOV R15, 0x40180000 ;  /* 0x40180000000f7802 */ /* 0x000fe40000000f00 */
[----:B------:R-:W-:-:S07]  /*1060*/  MOV R10, 0x1080 ;  /* 0x00001080000a7802 */ /* 0x000fce0000000f00 */
[----:B------:R-:W-:Y:S05]  /*1070*/  CALL.REL.NOINC `($__internal_35_$__cuda_sm20_div_rn_f64_full) ;  /* 0x0000000800f47944 */ /* 0x000fea0003c00000 */
[----:B------:R-:W-:Y:S02]  /*1080*/  IMAD.MOV.U32 R4, RZ, RZ, R50 ;  /* 0x000000ffff047224 */ /* 0x000fe400078e0032 */
[----:B------:R-:W-:-:S07]  /*1090*/  IMAD.MOV.U32 R5, RZ, RZ, R51 ;  /* 0x000000ffff057224 */ /* 0x000fce00078e0033 */
.L_x_1531:
        /* <DEDUP_REMOVED lines=20> */
[----:B------:R-:W-:Y:S05]  /*11e0*/  CALL.REL.NOINC `($__internal_35_$__cuda_sm20_div_rn_f64_full) ;  /* 0x0000000800987944 */ /* 0x000fea0003c00000 */
[----:B------:R-:W-:Y:S02]  /*11f0*/  IMAD.MOV.U32 R20, RZ, RZ, R50 ;  /* 0x000000ffff147224 */ /* 0x000fe400078e0032 */
[----:B------:R-:W-:-:S07]  /*1200*/  IMAD.MOV.U32 R21, RZ, RZ, R51 ;  /* 0x000000ffff157224 */ /* 0x000fce00078e0033 */
.L_x_1533:
[----:B------:R-:W-:Y:S05]  /*1210*/  BSYNC.RECONVERGENT B1 ;  /* 0x0000000000017941 */ /* 0x000fea0003800200 */
.L_x_1532:
        /* <DEDUP_REMOVED lines=23> */
.L_x_1535:
[----:B------:R-:W-:Y:S05]  /*1390*/  BSYNC.RECONVERGENT B1 ;  /* 0x0000000000017941 */ /* 0x000fea0003800200 */
.L_x_1534:
[----:B------:R-:W0:Y:S01]  /*13a0*/  MUFU.RCP64H R11, R25 ;  /* 0x00000019000b7308 */ /* 0x000e220000001800 */
[----:B------:R-:W-:Y:S01]  /*13b0*/  IMAD.MOV.U32 R10, RZ, RZ, 0x1 ;  /* 0x00000001ff0a7424 */ /* 0x000fe200078e00ff */
[----:B------:R-:W-:Y:S01]  /*13c0*/  DMUL R16, R42, 6 ;  /* 0x401800002a107828 */ /* 0x000fe20000000000 */
[----:B------:R-:W-:Y:S01]  /*13d0*/  BSSY.RECONVERGENT B1, `(.L_x_1536) ;  /* 0x0000016000017945 */ /* 0x000fe20003800200 */
[----:B------:R-:W-:-:S08]  /*13e0*/  DADD R20, R2, R20 ;  /* 0x0000000002147229 */ /* 0x000fd00000000014 */
        /* <DEDUP_REMOVED lines=17> */
[----:B------:R-:W-:Y:S05]  /*1500*/  CALL.REL.NOINC `($__internal_35_$__cuda_sm20_div_rn_f64_full) ;  /* 0x0000000400d07944 */ /* 0x000fea0003c00000 */
[----:B------:R-:W-:Y:S01]  /*1510*/  MOV R10, R50 ;  /* 0x00000032000a7202 */ /* 0x000fe20000000f00 */
[----:B------:R-:W-:-:S07]  /*1520*/  IMAD.MOV.U32 R11, RZ, RZ, R51 ;  /* 0x000000ffff0b7224 */ /* 0x000fce00078e0033 */
.L_x_1537:
[----:B------:R-:W-:Y:S05]  /*1530*/  BSYNC.RECONVERGENT B1 ;  /* 0x0000000000017941 */ /* 0x000fea0003800200 */
.L_x_1536:
[----:B------:R-:W0:Y:S01]  /*1540*/  MUFU.RCP64H R3, R25 ;  /* 0x0000001900037308 */ /* 0x000e220000001800 */
[----:B------:R-:W-:Y:S01]  /*1550*/  IMAD.MOV.U32 R2, RZ, RZ, 0x1 ;  /* 0x00000001ff027424 */ /* 0x000fe200078e00ff */
[----:B------:R-:W-:Y:S01]  /*1560*/  DADD R20, R20, R10 ;  /* 0x0000000014147229 */ /* 0x000fe2000000000a */
[----:B------:R-:W-:Y:S01]  /*1570*/  FSETP.GEU.AND P1, PT, |R41|, 6.5827683646048100446e-37, PT ;  /* 0x036000002900780b */ /* 0x000fe20003f2e200 */
[----:B------:R-:W-:Y:S06]  /*1580*/  BSSY.RECONVERGENT B1, `(.L_x_1538) ;  /* 0x0000016000017945 */ /* 0x000fec0003800200 */
[----:B------:R-:W-:-:S02]  /*1590*/  DADD R20, R20, R4 ;  /* 0x0000000014147229 */ /* 0x000fc40000000004 */
[----:B0-----:R-:W-:-:S06]  /*15a0*/  DFMA R12, -R24, R2, 1 ;  /* 0x3ff00000180c742b */ /* 0x001fcc0000000102 */
[----:B------:R-:W-:Y:S02]  /*15b0*/  DMUL R22, R20, R22 ;  /* 0x0000001614167228 */ /* 0x000fe40000000000 */
        /* <DEDUP_REMOVED lines=16> */
[----:B------:R-:W-:Y:S01]  /*16c0*/  IMAD.MOV.U32 R2, RZ, RZ, R50 ;  /* 0x000000ffff027224 */ /* 0x000fe200078e0032 */
[----:B------:R-:W-:-:S07]  /*16d0*/  MOV R3, R51 ;  /* 0x0000003300037202 */ /* 0x000fce0000000f00 */
.L_x_1539:
[----:B------:R-:W-:Y:S05]  /*16e0*/  BSYNC.RECONVERGENT B1 ;  /* 0x0000000000017941 */ /* 0x000fea0003800200 */
.L_x_1538:
[----:B------:R-:W0:Y:S01]  /*16f0*/  MUFU.RCP64H R11, R27 ;  /* 0x0000001b000b7308 */ /* 0x000e220000001800 */
        /* <DEDUP_REMOVED lines=22> */
.L_x_1541:
[----:B------:R-:W-:Y:S05]  /*1860*/  BSYNC.RECONVERGENT B1 ;  /* 0x0000000000017941 */ /* 0x000fea0003800200 */
.L_x_1540:
        /* <DEDUP_REMOVED lines=23> */
.L_x_1543:
[----:B------:R-:W-:Y:S05]  /*19e0*/  BSYNC.RECONVERGENT B1 ;  /* 0x0000000000017941 */ /* 0x000fea0003800200 */
.L_x_1542:
[----:B------:R-:W-:Y:S01]  /*19f0*/  DADD R10, R10, R20 ;  /* 0x000000000a0a7229 */ /* 0x000fe20000000014 */
[----:B------:R-:W-:Y:S01]  /*1a00*/  VIADD R0, R0, 0x1 ;  /* 0x0000000100007836 */ /* 0x000fe20000000000 */
[----:B------:R-:W-:-:S04]  /*1a10*/  DADD R30, R30, 1 ;  /* 0x3ff000001e1e7429 */ /* 0x000fc80000000000 */
[----:B------:R-:W-:Y:S02]  /*1a20*/  ISETP.NE.AND P0, PT, R0, 0xc8, PT ;  /* 0x000000c80000780c */ /* 0x000fe40003f05270 */
[----:B------:R-:W-:-:S08]  /*1a30*/  DADD R10, R10, R2 ;  /* 0x000000000a0a7229 */ /* 0x000fd00000000002 */
[----:B------:R-:W-:-:S08]  /*1a40*/  DADD R10, R10, R4 ;  /* 0x000000000a0a7229 */ /* 0x000fd00000000004 */
[----:B------:R-:W-:-:S08]  /*1a50*/  DFMA R10, R10, R28, -R22 ;  /* 0x0000001c0a0a722b */ /* 0x000fd00000000816 */
[----:B------:R-:W-:Y:S01]  /*1a60*/  DFMA R46, R10, R6, R46 ;  /* 0x000000060a2e722b */ /* 0x000fe2000000002e */
[----:B------:R-:W-:Y:S10]  /*1a70*/  @P0 BRA `(.L_x_1544) ;  /* 0xffffffec00a80947 */ /* 0x000ff4000383ffff */
[----:B------:R0:W-:Y:S02]  /*1a80*/  STG.E.64 desc[UR6][R48.64], R46 ;  /* 0x0000002e30007986 */ /* 0x0001e4000c101b06 */
.L_x_1520:
[----:B------:R-:W-:Y:S05]  /*1a90*/  BSYNC.RECONVERGENT B0 ;  /* 0x0000000000007941 */ /* 0x000fea0003800200 */
.L_x_1519:
[----:B------:R-:W1:Y:S02]  /*1aa0*/  LDC.64 R2, c[0x0][0x390] ;  /* 0x0000e400ff027b82 */ /* 0x000e640000000a00 */
[----:B-1----:R-:W-:-:S05]  /*1ab0*/  IMAD.WIDE R8, R8, 0x8, R2 ;  /* 0x0000000808087825 */ /* 0x002fca00078e0202 */
[----:B------:R-:W2:Y:S01]  /*1ac0*/  LDG.E.64 R16, desc[UR6][R8.64] ;  /* 0x0000000608107981 */ /* 0x000ea2000c1e1b00 */
[----:B------:R-:W-:Y:S01]  /*1ad0*/  MOV R2, 0x1 ;  /* 0x0000000100027802 */ /* 0x000fe20000000f00 */
[----:B------:R-:W-:Y:S01]  /*1ae0*/  BSSY.RECONVERGENT B0, `(.L_x_1545) ;  /* 0x0000014000007945 */ /* 0x000fe20003800200 */
[----:B------:R-:W-:Y:S01]  /*1af0*/  FSETP.GEU.AND P1, PT, |R47|, 6.5827683646048100446e-37, PT ;  /* 0x036000002f00780b */ /* 0x000fe20003f2e200 */
[----:B--2---:R-:W1:Y:S03]  /*1b00*/  MUFU.RCP64H R3, R17 ;  /* 0x0000001100037308 */ /* 0x004e660000001800 */
        /* <DEDUP_REMOVED lines=14> */
[----:B0-----:R-:W-:Y:S05]  /*1bf0*/  CALL.REL.NOINC `($__internal_35_$__cuda_sm20_div_rn_f64_full) ;  /* 0x0000000000147944 */ /* 0x001fea0003c00000 */
[----:B------:R-:W-:Y:S01]  /*1c00*/  IMAD.MOV.U32 R2, RZ, RZ, R50 ;  /* 0x000000ffff027224 */ /* 0x000fe200078e0032 */
[----:B------:R-:W-:-:S07]  /*1c10*/  MOV R3, R51 ;  /* 0x0000003300037202 */ /* 0x000fce0000000f00 */
.L_x_1546:
[----:B------:R-:W-:Y:S05]  /*1c20*/  BSYNC.RECONVERGENT B0 ;  /* 0x0000000000007941 */ /* 0x000fea0003800200 */
.L_x_1545:
[----:B------:R-:W-:Y:S01]  /*1c30*/  STG.E.64 desc[UR6][R48.64], R2 ;  /* 0x0000000230007986 */ /* 0x000fe2000c101b06 */
[----:B------:R-:W-:Y:S05]  /*1c40*/  EXIT ;  /* 0x000000000000794d */ /* 0x000fea0003800000 */
        .weak           $__internal_35_$__cuda_sm20_div_rn_f64_full
        .type           $__internal_35_$__cuda_sm20_div_rn_f64_full,@function
        .size           $__internal_35_$__cuda_sm20_div_rn_f64_full,(.L_x_1600 - $__internal_35_$__cuda_sm20_div_rn_f64_full)
$__internal_35_$__cuda_sm20_div_rn_f64_full:
        /* <DEDUP_REMOVED lines=11> */
[----:B------:R-:W-:Y:S01]  /*1d00*/  ISETP.GE.U32.AND P1, PT, R9, R57, PT ;  /* 0x000000390900720c */ /* 0x000fe20003f26070 */
[----:B------:R-:W-:Y:S02]  /*1d10*/  IMAD.MOV.U32 R56, RZ, RZ, R9 ;  /* 0x000000ffff387224 */ /* 0x000fe400078e0009 */
[----:B------:R-:W-:Y:S02]  /*1d20*/  @!P2 LOP3.LUT R50, R17, 0x7ff00000, RZ, 0xc0, !PT ;  /* 0x7ff000001132a812 */ /* 0x000fe400078ec0ff */
[----:B------:R-:W0:Y:S02]  /*1d30*/  MUFU.RCP64H R13, R19 ;  /* 0x00000013000d7308 */ /* 0x000e240000001800 */
[----:B------:R-:W-:Y:S02]  /*1d40*/  @!P2 ISETP.GE.U32.AND P3, PT, R9, R50, PT ;  /* 0x000000320900a20c */ /* 0x000fe40003f66070 */
[----:B------:R-:W-:-:S02]  /*1d50*/  @!P0 LOP3.LUT R57, R19, 0x7ff00000, RZ, 0xc0, !PT ;  /* 0x7ff0000013398812 */ /* 0x000fc400078ec0ff */
[----:B------:R-:W-:-:S04]  /*1d60*/  @!P2 SEL R51, R11, 0x63400000, !P3 ;  /* 0x634000000b33a807 */ /* 0x000fc80005800000 */
[----:B------:R-:W-:-:S04]  /*1d70*/  @!P2 LOP3.LUT R54, R51, 0x80000000, R15, 0xf8, !PT ;  /* 0x800000003336a812 */ /* 0x000fc800078ef80f */
[----:B------:R-:W-:Y:S01]  /*1d80*/  @!P2 LOP3.LUT R55, R54, 0x100000, RZ, 0xfc, !PT ;  /* 0x001000003637a812 */ /* 0x000fe200078efcff */
[----:B------:R-:W-:Y:S01]  /*1d90*/  @!P2 IMAD.MOV.U32 R54, RZ, RZ, RZ ;  /* 0x000000ffff36a224 */ /* 0x000fe200078e00ff */
[----:B0-----:R-:W-:-:S08]  /*1da0*/  DFMA R52, R12, -R18, 1 ;  /* 0x3ff000000c34742b */ /* 0x001fd00000000812 */
        /* <DEDUP_REMOVED lines=12> */
[----:B------:R-:W-:Y:S01]  /*1e70*/  DFMA R54, R52, -R18, R12 ;  /* 0x800000123436722b */ /* 0x000fe2000000000c */
[----:B------:R-:W-:-:S04]  /*1e80*/  IADD3 R58, PT, PT, R57, -0x1, RZ ;  /* 0xffffffff393a7810 */ /* 0x000fc80007ffe0ff */
        /* <DEDUP_REMOVED lines=30> */
.L_x_1548:
        /* <DEDUP_REMOVED lines=16> */
.L_x_1551:
[----:B------:R-:W-:Y:S02]  /*2170*/  LOP3.LUT R51, R17, 0x80000, RZ, 0xfc, !PT ;  /* 0x0008000011337812 */ /* 0x000fe400078efcff */
[----:B------:R-:W-:Y:S01]  /*2180*/  MOV R50, R16 ;  /* 0x0000001000327202 */ /* 0x000fe20000000f00 */
[----:B------:R-:W-:Y:S06]  /*2190*/  BRA `(.L_x_1549) ;  /* 0x0000000000087947 */ /* 0x000fec0003800000 */
.L_x_1550:
[----:B------:R-:W-:Y:S01]  /*21a0*/  LOP3.LUT R51, R15, 0x80000, RZ, 0xfc, !PT ;  /* 0x000800000f337812 */ /* 0x000fe200078efcff */
[----:B------:R-:W-:-:S07]  /*21b0*/  IMAD.MOV.U32 R50, RZ, RZ, R14 ;  /* 0x000000ffff327224 */ /* 0x000fce00078e000e */
.L_x_1549:
[----:B------:R-:W-:Y:S05]  /*21c0*/  BSYNC.RECONVERGENT B2 ;  /* 0x0000000000027941 */ /* 0x000fea0003800200 */
.L_x_1547:
[----:B------:R-:W-:-:S04]  /*21d0*/  IMAD.MOV.U32 R11, RZ, RZ, 0x0 ;  /* 0x00000000ff0b7424 */ /* 0x000fc800078e00ff */
[----:B------:R-:W-:Y:S05]  /*21e0*/  RET.REL.NODEC R10 `(_Z11plancktablePdS_S_idiii) ;  /* 0xffffffdc0a847950 */ /* 0x000fea0003c3ffff */
.L_x_1552:
        /* <DEDUP_REMOVED lines=9> */
.L_x_1600:


//--------------------- .nv.global.init           --------------------------
	.section	.nv.global.init,"aw",@progbits
.nv.global.init:
	.type		$str$8,@object
	.size		$str$8,($str$2 - $str$8)
$str$8:
        /*0000*/ 	.byte	0x79, 0x67, 0x5f, 0x73, 0x71, 0x75, 0x61, 0x72, 0x65, 0x5f, 0x74, 0x6f, 0x74, 0x5b, 0x25, 0x64
        /*0010*/ 	.byte	0x5d, 0x3a, 0x20, 0x25, 0x2e, 0x33, 0x65, 0x2c, 0x20, 0x67, 0x61, 0x75, 0x73, 0x73, 0x5f, 0x79
        /*0020*/ 	.byte	0x5b, 0x25, 0x64, 0x5d, 0x3a, 0x20, 0x25, 0x2e, 0x33, 0x65, 0x20, 0x0a, 0x00
	.type		$str$2,@object
	.size		$str$2,($str$1 - $str$2)
$str$2:
        /*002d*/ 	.byte	0x0a, 0x45, 0x6e, 0x65, 0x72, 0x67, 0x79, 0x20, 0x62, 0x75, 0x64, 0x67, 0x65, 0x74, 0x20, 0x63
        /*003d*/ 	.byte	0x6f, 0x72, 0x72, 0x65, 0x63, 0x74, 0x65, 0x64, 0x20, 0x28, 0x64, 0x65, 0x63, 0x72, 0x65, 0x61
        /*004d*/ 	.byte	0x73, 0x65, 0x64, 0x29, 0x20, 0x62, 0x79, 0x20, 0x25, 0x2e, 0x32, 0x66, 0x20, 0x70, 0x65, 0x72
        /*005d*/ 	.byte	0x63, 0x65, 0x6e, 0x74, 0x2e, 0x0a, 0x00
	.type		$str$1,@object
	.size		$str$1,($str - $str$1)
$str$1:
        /*0064*/ 	.byte	0x0a, 0x45, 0x6e, 0x65, 0x72, 0x67, 0x79, 0x20, 0x62, 0x75, 0x64, 0x67, 0x65, 0x74, 0x20, 0x63
        /*0074*/ 	.byte	0x6f, 0x72, 0x72, 0x65, 0x63, 0x74, 0x65, 0x64, 0x20, 0x28, 0x69, 0x6e, 0x63, 0x72, 0x65, 0x61
        /*0084*/ 	.byte	0x73, 0x65, 0x64, 0x29, 0x20, 0x62, 0x79, 0x20, 0x25, 0x2e, 0x32, 0x66, 0x20, 0x70, 0x65, 0x72
        /*0094*/ 	.byte	0x63, 0x65, 0x6e, 0x74, 0x2e, 0x0a, 0x00
	.type		$str,@object
	.size		$str,($str$5 - $str)
$str:
        /*009b*/ 	.byte	0x57, 0x41, 0x52, 0x4e, 0x49, 0x4e, 0x47, 0x3a, 0x20, 0x47, 0x5f, 0x66, 0x75, 0x6e, 0x63, 0x74
        /*00ab*/ 	.byte	0x69, 0x6f, 0x6e, 0x73, 0x20, 0x61, 0x72, 0x65, 0x20, 0x62, 0x65, 0x69, 0x6e, 0x67, 0x20, 0x61
        /*00bb*/ 	.byte	0x72, 0x74, 0x69, 0x66, 0x69, 0x63, 0x69, 0x61, 0x6c, 0x6c, 0x79, 0x20, 0x6c, 0x69, 0x6d, 0x69
        /*00cb*/ 	.byte	0x74, 0x65, 0x64, 0x21, 0x21, 0x21, 0x20, 0x0a, 0x00
	.type		$str$5,@object
	.size		$str$5,($str$4 - $str$5)
$str$5:
        /*00d4*/ 	.byte	0x57, 0x41, 0x52, 0x4e, 0x49, 0x4e, 0x47, 0x20, 0x57, 0x41, 0x52, 0x4e, 0x49, 0x4e, 0x47, 0x20
        /*00e4*/ 	.byte	0x57, 0x41, 0x52, 0x4e, 0x49, 0x4e, 0x47, 0x20, 0x57, 0x41, 0x52, 0x4e, 0x49, 0x4e, 0x47, 0x20
        /*00f4*/ 	.byte	0x2d, 0x2d, 0x20, 0x6e, 0x65, 0x67, 0x61, 0x74, 0x69, 0x76, 0x65, 0x20, 0x66, 0x6c, 0x75, 0x78
        /*0104*/ 	.byte	0x20, 0x66, 0x6f, 0x75, 0x6e, 0x64, 0x20, 0x61, 0x74, 0x20, 0x6c, 0x61, 0x79, 0x65, 0x72, 0x3a
        /*0114*/ 	.byte	0x20, 0x25, 0x64, 0x2c, 0x20, 0x77, 0x2d, 0x69, 0x6e, 0x64, 0x65, 0x78, 0x3a, 0x20, 0x25, 0x64
        /*0124*/ 	.byte	0x2c, 0x20, 0x79, 0x2d, 0x69, 0x6e, 0x64, 0x65, 0x78, 0x3a, 0x20, 0x25, 0x64, 0x20, 0x21, 0x21
        /*0134*/ 	.byte	0x21, 0x20, 0x0a, 0x00
	.type		$str$4,@object
	.size		$str$4,($str$7 - $str$4)
$str$4:
        /*0138*/ 	.byte	0x57, 0x41, 0x52, 0x4e, 0x49, 0x4e, 0x47, 0x20, 0x57, 0x41, 0x52, 0x4e, 0x49, 0x4e, 0x47, 0x20
        /*0148*/ 	.byte	0x57, 0x41, 0x52, 0x4e, 0x49, 0x4e, 0x47, 0x20, 0x57, 0x41, 0x52, 0x4e, 0x49, 0x4e, 0x47, 0x20
        /*0158*/ 	.byte	0x2d, 0x2d, 0x20, 0x75, 0x70, 0x77, 0x61, 0x72, 0x64, 0x20, 0x66, 0x6c, 0x75, 0x78, 0x20, 0x69
        /*0168*/ 	.byte	0x73, 0x20, 0x6e, 0x65, 0x67, 0x61, 0x74, 0x69, 0x76, 0x65, 0x20, 0x61, 0x74, 0x20, 0x6c, 0x61
        /*0178*/ 	.byte	0x79, 0x65, 0x72, 0x3a, 0x20, 0x25, 0x64, 0x2c, 0x20, 0x77, 0x2d, 0x69, 0x6e, 0x64, 0x65, 0x78
        /*0188*/ 	.byte	0x3a, 0x20, 0x25, 0x64, 0x2c, 0x20, 0x79, 0x2d, 0x69, 0x6e, 0x64, 0x65, 0x78, 0x3a, 0x20, 0x25
        /*0198*/ 	.byte	0x64, 0x20, 0x21, 0x21, 0x21, 0x20, 0x0a, 0x00
	.type		$str$7,@object
	.size		$str$7,($str$3 - $str$7)
$str$7:
        /*01a0*/ 	.byte	0x45, 0x52, 0x52, 0x4f, 0x52, 0x20, 0x45, 0x52, 0x52, 0x4f, 0x52, 0x20, 0x45, 0x52, 0x52, 0x4f
        /*01b0*/ 	.byte	0x52, 0x3a, 0x20, 0x52, 0x65, 0x62, 0x69, 0x6e, 0x6e, 0x69, 0x6e, 0x67, 0x20, 0x61, 0x6c, 0x67
        /*01c0*/ 	.byte	0x6f, 0x72, 0x69, 0x74, 0x68, 0x6d, 0x20, 0x69, 0x6e, 0x20, 0x6b, 0x2d, 0x74, 0x61, 0x62, 0x6c
        /*01d0*/ 	.byte	0x65, 0x20, 0x52, 0x4f, 0x20, 0x6d, 0x65, 0x74, 0x68, 0x6f, 0x64, 0x20, 0x69, 0x73, 0x20, 0x6d
        /*01e0*/ 	.byte	0x61, 0x6c, 0x66, 0x75, 0x6e, 0x63, 0x74, 0x69, 0x6f, 0x6e, 0x69, 0x6e, 0x67, 0x2e, 0x20, 0x50
        /*01f0*/ 	.byte	0x6c, 0x65, 0x61, 0x73, 0x65, 0x20, 0x64, 0x6f, 0x75, 0x62, 0x6c, 0x65, 0x2d, 0x63, 0x68, 0x65
        /*0200*/ 	.byte	0x63, 0x6b, 0x20, 0x73, 0x6f, 0x75, 0x72, 0x63, 0x65, 0x20, 0x63, 0x6f, 0x64, 0x65, 0x21, 0x21
        /*0210*/ 	.byte	0x21, 0x20, 0x0a, 0x00
	.type		$str$3,@object
	.size		$str$3,(.L_3 - $str$3)
$str$3:
        /*0214*/ 	.byte	0x57, 0x41, 0x52, 0x4e, 0x49, 0x4e, 0x47, 0x20, 0x57, 0x41, 0x52, 0x4e, 0x49, 0x4e, 0x47, 0x20
        /*0224*/ 	.byte	0x57, 0x41, 0x52, 0x4e, 0x49, 0x4e, 0x47, 0x20, 0x57, 0x41, 0x52, 0x4e, 0x49, 0x4e, 0x47, 0x20
        /*0234*/ 	.byte	0x2d, 0x2d, 0x20, 0x64, 0x6f, 0x77, 0x6e, 0x77, 0x61, 0x72, 0x64, 0x20, 0x66, 0x6c, 0x75, 0x78
        /*0244*/ 	.byte	0x20, 0x69, 0x73, 0x20, 0x6e, 0x65, 0x67, 0x61, 0x74, 0x69, 0x76, 0x65, 0x20, 0x61, 0x74, 0x20
        /*0254*/ 	.byte	0x6c, 0x61, 0x79, 0x65, 0x72, 0x3a, 0x20, 0x25, 0x64, 0x2c, 0x20, 0x77, 0x2d, 0x69, 0x6e, 0x64
        /*0264*/ 	.byte	0x65, 0x78, 0x3a, 0x20, 0x25, 0x64, 0x2c, 0x20, 0x79, 0x2d, 0x69, 0x6e, 0x64, 0x65, 0x78, 0x3a
        /*0274*/ 	.byte	0x20, 0x25, 0x64, 0x2c, 0x20, 0x66, 0x6c, 0x75, 0x78, 0x20, 0x76, 0x61, 0x6c, 0x75, 0x65, 0x3a
        /*0284*/ 	.byte	0x20, 0x25, 0x2e, 0x33, 0x65, 0x20, 0x21, 0x21, 0x21, 0x20, 0x0a, 0x00
.L_3:


//--------------------- .nv.shared.reserved.0     --------------------------
	.section	.nv.shared.reserved.0,"aw",@nobits
	.weak		__nv_reservedSMEM_offset_0_alias
	.size		__nv_reservedSMEM_offset_0_alias, 0, 64
	.other		__nv_reservedSMEM_offset_0_alias,@"STO_CUDA_RESERVED_SHARED STV_DEFAULT"
__nv_reservedSMEM_offset_0_alias:
	.zero		0
	.zero		64


//--------------------- .nv.constant0._Z17add_to_mixed_scatPdS_S_ii --------------------------
	.section	.nv.constant0._Z17add_to_mixed_scatPdS_S_ii,"a",@progbits
	.sectionflags	@""
	.align	4
.nv.constant0._Z17add_to_mixed_scatPdS_S_ii:
	.zero		928


//--------------------- .nv.constant0._Z13calc_h2o_scatPdS_S_S_S_dii --------------------------
	.section	.nv.constant0._Z13calc_h2o_scatPdS_S_S_S_dii,"a",@progbits
	.sectionflags	@""
	.align	4
.nv.constant0._Z13calc_h2o_scatPdS_S_S_S_dii:
	.zero		952


//--------------------- .nv.constant0._Z17add_to_mixed_opacPdS_S_S_S_S_diiiii --------------------------
	.section	.nv.constant0._Z17add_to_mixed_opacPdS_S_S_S_S_diiiii,"a",@progbits
	.sectionflags	@""
	.align	4
.nv.constant0._Z17add_to_mixed_opacPdS_S_S_S_S_diiiii:
	.zero		972


//--------------------- .nv.constant0._Z21opac_species_interpolPdS_S_S_S_S_iiiii --------------------------
	.section	.nv.constant0._Z21opac_species_interpolPdS_S_S_S_S_iiiii,"a",@progbits
	.sectionflags	@""
	.align	4
.nv.constant0._Z21opac_species_interpolPdS_S_S_S_S_iiiii:
	.zero		964


//--------------------- .nv.constant0._Z18integrate_beamfluxPdS_S_S_ii --------------------------
	.section	.nv.constant0._Z18integrate_beamfluxPdS_S_S_ii,"a",@progbits
	.sectionflags	@""
	.align	4
.nv.constant0._Z18integrate_beamfluxPdS_S_S_ii:
	.zero		936


//--------------------- .nv.constant0._Z19calc_mean_opacitiesPdS_S_S_S_S_S_S_S_S_S_S_S_S_iiid --------------------------
	.section	.nv.constant0._Z19calc_mean_opacitiesPdS_S_S_S_S_S_S_S_S_S_S_S_S_iiid,"a",@progbits
	.sectionflags	@""
	.align	4
.nv.constant0._Z19calc_mean_opacitiesPdS_S_S_S_S_S_S_S_S_S_S_S_S_iiid:
	.zero		1032


//--------------------- .nv.constant0._Z22calc_contr_func_nonisoPdS_S_S_S_S_diii --------------------------
	.section	.nv.constant0._Z22calc_contr_func_nonisoPdS_S_S_S_S_diii,"a",@progbits
	.sectionflags	@""
	.align	4
.nv.constant0._Z22calc_contr_func_nonisoPdS_S_S_S_S_diii:
	.zero		964


//--------------------- .nv.constant0._Z19calc_contr_func_isoPdS_S_S_S_diii --------------------------
	.section	.nv.constant0._Z19calc_contr_func_isoPdS_S_S_S_diii,"a",@progbits
	.sectionflags	@""
	.align	4
.nv.constant0._Z19calc_contr_func_isoPdS_S_S_S_diii:
	.zero		956


//--------------------- .nv.constant0._Z38integrate_optdepth_transmission_nonisoPdS_S_S_S_S_S_S_S_S_iii --------------------------
	.section	.nv.constant0._Z38integrate_optdepth_transmission_nonisoPdS_S_S_S_S_S_S_S_S_iii,"a",@progbits
	.sectionflags	@""
	.align	4
.nv.constant0._Z38integrate_optdepth_transmission_nonisoPdS_S_S_S_S_S_S_S_S_iii:
	.zero		988


//--------------------- .nv.constant0._Z35integrate_optdepth_transmission_isoPdS_S_S_S_iii --------------------------
	.section	.nv.constant0._Z35integrate_optdepth_transmission_isoPdS_S_S_S_iii,"a",@progbits
	.sectionflags	@""
	.align	4
.nv.constant0._Z35integrate_optdepth_transmission_isoPdS_S_S_S_iii:
	.zero		948


//--------------------- .nv.constant0._Z14conv_temp_iterPdS_S_S_S_S_S_S_S_PiS_S_S_iiiid --------------------------
	.section	.nv.constant0._Z14conv_temp_iterPdS_S_S_S_S_S_S_S_PiS_S_S_iiiid,"a",@progbits
	.sectionflags	@""
	.align	4
.nv.constant0._Z14conv_temp_iterPdS_S_S_S_S_S_S_S_PiS_S_S_iiiid:
	.zero		1024


//--------------------- .nv.constant0._Z13rad_temp_iterPdS_S_S_S_S_S_S_PiS_S_S_S_S_S_S_S_idididdiiiidi --------------------------
	.section	.nv.constant0._Z13rad_temp_iterPdS_S_S_S_S_S_S_PiS_S_S_S_S_S_S_S_idididdiiiidi,"a",@progbits
	.sectionflags	@""
	.align	4
.nv.constant0._Z13rad_temp_iterPdS_S_S_S_S_S_S_PiS_S_S_S_S_S_S_S_idididdiiiidi:
	.zero		1116


//--------------------- .nv.constant0._Z21integrate_flux_singlePfS_S_S_S_S_S_S_S_S_S_iii --------------------------
	.section	.nv.constant0._Z21integrate_flux_singlePfS_S_S_S_S_S_S_S_S_S_iii,"a",@progbits
	.sectionflags	@""
	.align	4
.nv.constant0._Z21integrate_flux_singlePfS_S_S_S_S_S_S_S_S_S_iii:
	.zero		996


//--------------------- .nv.constant0._Z21integrate_flux_doublePdS_S_S_S_S_S_S_S_S_S_iii --------------------------
	.section	.nv.constant0._Z21integrate_flux_doublePdS_S_S_S_S_S_S_S_S_S_iii,"a",@progbits
	.sectionflags	@""
	.align	4
.nv.constant0._Z21integrate_flux_doublePdS_S_S_S_S_S_S_S_S_S_iii:
	.zero		996


//--------------------- .nv.constant0._Z19fband_matrix_nonisoPdS_S_S_S_S_S_S_S_S_S_S_S_S_S_S_S_S_S_S_S_S_S_S_S_S_S_S_S_S_S_S_PiS_S_S_diddiiddiddiiiid --------------------------
	.section	.nv.constant0._Z19fband_matrix_nonisoPdS_S_S_S_S_S_S_S_S_S_S_S_S_S_S_S_S_S_S_S_S_S_S_S_S_S_S_S_S_S_S_PiS_S_S_diddiiddiddiiiid,"a",@progbits
	.sectionflags	@""
	.align	4
.nv.constant0._Z19fband_matrix_nonisoPdS_S_S_S_S_S_S_S_S_S_S_S_S_S_S_S_S_S_S_S_S_S_S_S_S_S_S_S_S_S_S_PiS_S_S_diddiiddiddiiiid:
	.zero		1288


//--------------------- .nv.constant0._Z16fband_matrix_isoPdS_S_S_S_S_S_S_S_S_S_S_S_S_S_S_S_PiS_S_diddiiddidiiiid --------------------------
	.section	.nv.constant0._Z16fband_matrix_isoPdS_S_S_S_S_S_S_S_S_S_S_S_S_S_S_S_PiS_S_diddiiddidiiiid,"a",@progbits
	.sectionflags	@""
	.align	4
.nv.constant0._Z16fband_matrix_isoPdS_S_S_S_S_S_S_S_S_S_S_S_S_S_S_S_PiS_S_diddiiddidiiiid:
	.zero		1152


//--------------------- .nv.constant0._Z12fband_nonisoPdS_S_S_S_S_S_S_S_S_S_S_S_S_S_S_S_S_S_S_S_S_S_S_S_S_S_diddiiddiddiiiid --------------------------
	.section	.nv.constant0._Z12fband_nonisoPdS_S_S_S_S_S_S_S_S_S_S_S_S_S_S_S_S_S_S_S_S_S_S_S_S_S_diddiiddiddiiiid,"a",@progbits
	.sectionflags	@""
	.align	4
.nv.constant0._Z12fband_nonisoPdS_S_S_S_S_S_S_S_S_S_S_S_S_S_S_S_S_S_S_S_S_S_S_S_S_S_diddiiddiddiiiid:
	.zero		1216


//--------------------- .nv.constant0._Z9fband_isoPdS_S_S_S_S_S_S_S_S_S_S_diddiiddidiiiid --------------------------
	.section	.nv.constant0._Z9fband_isoPdS_S_S_S_S_S_S_S_S_S_S_diddiiddidiiiid,"a",@progbits
	.sectionflags	@""
	.align	4
.nv.constant0._Z9fband_isoPdS_S_S_S_S_S_S_S_S_S_S_diddiiddidiiiid:
	.zero		1088


//--------------------- .nv.constant0._Z11fdir_nonisoPdS_S_S_S_S_ddddiiiii --------------------------
	.section	.nv.constant0._Z11fdir_nonisoPdS_S_S_S_S_ddddiiiii,"a",@progbits
	.sectionflags	@""
	.align	4
.nv.constant0._Z11fdir_nonisoPdS_S_S_S_S_ddddiiiii:
	.zero		996


//--------------------- .nv.constant0._Z8fdir_isoPdS_S_S_ddddiiiii --------------------------
	.section	.nv.constant0._Z8fdir_isoPdS_S_S_ddddiiiii,"a",@progbits
	.sectionflags	@""
	.align	4
.nv.constant0._Z8fdir_isoPdS_S_S_ddddiiiii:
	.zero		980


//--------------------- .nv.constant0._Z12calc_delta_zPdS_S_S_S_di --------------------------
	.section	.nv.constant0._Z12calc_delta_zPdS_S_S_S_di,"a",@progbits
	.sectionflags	@""
	.align	4
.nv.constant0._Z12calc_delta_zPdS_S_S_S_di:
	.zero		948


//--------------------- .nv.constant0._Z17calc_trans_nonisoPdS_S_S_S_S_S_S_S_S_S_S_S_S_S_S_S_S_S_S_S_S_S_S_S_S_S_S_S_S_S_S_Piddddddiiiiiiid --------------------------
	.section	.nv.constant0._Z17calc_trans_nonisoPdS_S_S_S_S_S_S_S_S_S_S_S_S_S_S_S_S_S_S_S_S_S_S_S_S_S_S_S_S_S_S_Piddddddiiiiiiid,"a",@progbits
	.sectionflags	@""
	.align	4
.nv.constant0._Z17calc_trans_nonisoPdS_S_S_S_S_S_S_S_S_S_S_S_S_S_S_S_S_S_S_S_S_S_S_S_S_S_S_S_S_S_S_Piddddddiiiiiiid:
	.zero		1248


//--------------------- .nv.constant0._Z14calc_trans_isoPdS_S_S_S_S_S_S_S_S_S_S_S_S_S_S_Piddddddiiiiiiid --------------------------
	.section	.nv.constant0._Z14calc_trans_isoPdS_S_S_S_S_S_S_S_S_S_S_S_S_S_S_Piddddddiiiiiiid,"a",@progbits
	.sectionflags	@""
	.align	4
.nv.constant0._Z14calc_trans_isoPdS_S_S_S_S_S_S_S_S_S_S_S_S_S_S_Piddddddiiiiiiid:
	.zero		1120


//--------------------- .nv.constant0._Z25planck_interpol_interfacePdS_S_iiii --------------------------
	.section	.nv.constant0._Z25planck_interpol_interfacePdS_S_iiii,"a",@progbits
	.sectionflags	@""
	.align	4
.nv.constant0._Z25planck_interpol_interfacePdS_S_iiii:
	.zero		936


//--------------------- .nv.constant0._Z21planck_interpol_layerPdS_S_S_iiiii --------------------------
	.section	.nv.constant0._Z21planck_interpol_layerPdS_S_S_iiiii,"a",@progbits
	.sectionflags	@""
	.align	4
.nv.constant0._Z21planck_interpol_layerPdS_S_S_iiiii:
	.zero		948


//--------------------- .nv.constant0._Z21phase_number_interpolPdS_S_S_S_S_iii --------------------------
	.section	.nv.constant0._Z21phase_number_interpolPdS_S_S_S_S_iii,"a",@progbits
	.sectionflags	@""
	.align	4
.nv.constant0._Z21phase_number_interpolPdS_S_S_S_S_iii:
	.zero		956


//--------------------- .nv.constant0._Z16entropy_interpolPdS_S_S_S_S_iii --------------------------
	.section	.nv.constant0._Z16entropy_interpolPdS_S_S_S_S_iii,"a",@progbits
	.sectionflags	@""
	.align	4
.nv.constant0._Z16entropy_interpolPdS_S_S_S_S_iii:
	.zero		956


//--------------------- .nv.constant0._Z11cp_interpolPdS_S_S_S_S_iii --------------------------
	.section	.nv.constant0._Z11cp_interpolPdS_S_S_S_S_iii,"a",@progbits
	.sectionflags	@""
	.align	4
.nv.constant0._Z11cp_interpolPdS_S_S_S_S_iii:
	.zero		956


//--------------------- .nv.constant0._Z14kappa_interpolPdS_S_S_S_S_iii --------------------------
	.section	.nv.constant0._Z14kappa_interpolPdS_S_S_S_S_iii,"a",@progbits
	.sectionflags	@""
	.align	4
.nv.constant0._Z14kappa_interpolPdS_S_S_S_S_iii:
	.zero		956


//--------------------- .nv.constant0._Z20meanmolmass_interpolPdS_S_S_S_S_iii --------------------------
	.section	.nv.constant0._Z20meanmolmass_interpolPdS_S_S_S_S_iii,"a",@progbits
	.sectionflags	@""
	.align	4
.nv.constant0._Z20meanmolmass_interpolPdS_S_S_S_S_iii:
	.zero		956


//--------------------- .nv.constant0._Z13opac_interpolPdS_S_S_S_S_S_S_iiiii --------------------------
	.section	.nv.constant0._Z13opac_interpolPdS_S_S_S_S_S_S_iiiii,"a",@progbits
	.sectionflags	@""
	.align	4
.nv.constant0._Z13opac_interpolPdS_S_S_S_S_S_S_iiiii:
	.zero		980


//--------------------- .nv.constant0._Z10temp_interPdS_ii --------------------------
	.section	.nv.constant0._Z10temp_interPdS_ii,"a",@progbits
	.sectionflags	@""
	.align	4
.nv.constant0._Z10temp_interPdS_ii:
	.zero		920


//--------------------- .nv.constant0._Z32calc_total_g_0_of_gas_and_cloudsPdS_S_S_dii --------------------------
	.section	.nv.constant0._Z32calc_total_g_0_of_gas_and_cloudsPdS_S_S_dii,"a",@progbits
	.sectionflags	@""
	.align	4
.nv.constant0._Z32calc_total_g_0_of_gas_and_cloudsPdS_S_S_dii:
	.zero		944


//--------------------- .nv.constant0._Z15corr_inc_energyPdS_S_iidi --------------------------
	.section	.nv.constant0._Z15corr_inc_energyPdS_S_iidi,"a",@progbits
	.sectionflags	@""
	.align	4
.nv.constant0._Z15corr_inc_energyPdS_S_iidi:
	.zero		940


//--------------------- .nv.constant0._Z11plancktablePdS_S_idiii --------------------------
	.section	.nv.constant0._Z11plancktablePdS_S_idiii,"a",@progbits
	.sectionflags	@""
	.align	4
.nv.constant0._Z11plancktablePdS_S_idiii:
	.zero		948


//--------------------- SYMBOLS --------------------------

	.type		.nv.reservedSmem.offset0,@object
	.size		.nv.reservedSmem.offset0,0x4
	.type		vprintf,@function
